	.target	sm_90a

	.elftype	@"ET_EXEC"


//--------------------- .note.nv.tkinfo           --------------------------
	.section	.note.nv.tkinfo,"",@"SHT_NOTE"
	.sectionflags	@"SHF_NOTE_NV_TKINFO"
	.tkinfo
        /*0018*/ 	.word	0x00000002
        /*0030*/ 	.string	""
        /*0030*/ 	.string	"ptxas"
        /*0030*/ 	.string	"Cuda compilation tools, release 13.0, V13.0.88"
        /*0030*/ 	.string	"Build cuda_13.0.r13.0/compiler.36424714_0"
        /*0030*/ 	.string	"-v  -suppress-debug-info  -lineinfo  -arch sm_90a "



//--------------------- .note.nv.cuinfo           --------------------------
	.section	.note.nv.cuinfo,"",@"SHT_NOTE"
	.sectionflags	@"SHF_NOTE_NV_CUINFO"
        /*0018*/ 	.short	0x0002
        /*001a*/ 	.short	0x005a
        /*001c*/ 	.short	0x0082
	.zero		2


//--------------------- .nv.info                  --------------------------
	.section	.nv.info,"",@"SHT_CUDA_INFO"
	.align	4


	//----- nvinfo : EIATTR_REGCOUNT
	.align		4
        /*0000*/ 	.byte	0x04, 0x2f
        /*0002*/ 	.short	(.L_1 - .L_0)
	.align		4
.L_0:
        /*0004*/ 	.word	index@(matmul_kernel)
        /*0008*/ 	.word	0x00000020


	//----- nvinfo : EIATTR_FRAME_SIZE
	.align		4
.L_1:
        /*000c*/ 	.byte	0x04, 0x11
        /*000e*/ 	.short	(.L_3 - .L_2)
	.align		4
.L_2:
        /*0010*/ 	.word	index@(matmul_kernel)
        /*0014*/ 	.word	0x00002668


	//----- nvinfo : EIATTR_MIN_STACK_SIZE
	.align		4
.L_3:
        /*0018*/ 	.byte	0x04, 0x12
        /*001a*/ 	.short	(.L_5 - .L_4)
	.align		4
.L_4:
        /*001c*/ 	.word	index@(matmul_kernel)
        /*0020*/ 	.word	0x00002668
.L_5:


//--------------------- .nv.compat                --------------------------
	.section	.nv.compat,"",@"SHT_CUDA_COMPAT_INFO"
	.align	4
        /*0000*/ 	.byte	0x02, 0x09, 0x01, 0x00, 0x02, 0x02, 0x02, 0x00, 0x02, 0x05, 0x05, 0x00, 0x03, 0x07, 0x01, 0x01
        /*0010*/ 	.byte	0x02, 0x03, 0x00, 0x00, 0x02, 0x06, 0x01, 0x00, 0x04, 0x0b, 0x08, 0x00, 0x00, 0x00, 0x00, 0x00
        /*0020*/ 	.byte	0x00, 0x00, 0x00, 0x00


//--------------------- .nv.info.matmul_kernel    --------------------------
	.section	.nv.info.matmul_kernel,"",@"SHT_CUDA_INFO"
	.sectionflags	@""
	.align	4


	//----- nvinfo : EIATTR_CUDA_API_VERSION
	.align		4
        /*0000*/ 	.byte	0x04, 0x37
        /*0002*/ 	.short	(.L_7 - .L_6)
.L_6:
        /*0004*/ 	.word	0x00000082


	//----- nvinfo : EIATTR_KPARAM_INFO
	.align		4
.L_7:
        /*0008*/ 	.byte	0x04, 0x17
        /*000a*/ 	.short	(.L_9 - .L_8)
.L_8:
        /*000c*/ 	.word	0x00000000
        /*0010*/ 	.short	0x000d
        /*0012*/ 	.short	0x0048
        /*0014*/ 	.byte	0x00, 0xf4, 0x21, 0x00


	//----- nvinfo : EIATTR_KPARAM_INFO
	.align		4
.L_9:
        /*0018*/ 	.byte	0x04, 0x17
        /*001a*/ 	.short	(.L_11 - .L_10)
.L_10:
        /*001c*/ 	.word	0x00000000
        /*0020*/ 	.short	0x000c
        /*0022*/ 	.short	0x0040
        /*0024*/ 	.byte	0x00, 0xf4, 0x21, 0x00


	//----- nvinfo : EIATTR_KPARAM_INFO
	.align		4
.L_11:
        /*0028*/ 	.byte	0x04, 0x17
        /*002a*/ 	.short	(.L_13 - .L_12)
.L_12:
        /*002c*/ 	.word	0x00000000
        /*0030*/ 	.short	0x000b
        /*0032*/ 	.short	0x0038
        /*0034*/ 	.byte	0x00, 0xf0, 0x11, 0x00


	//----- nvinfo : EIATTR_KPARAM_INFO
	.align		4
.L_13:
        /*0038*/ 	.byte	0x04, 0x17
        /*003a*/ 	.short	(.L_15 - .L_14)
.L_14:
        /*003c*/ 	.word	0x00000000
        /*0040*/ 	.short	0x000a
        /*0042*/ 	.short	0x0034
        /*0044*/ 	.byte	0x00, 0xf0, 0x11, 0x00


	//----- nvinfo : EIATTR_KPARAM_INFO
	.align		4
.L_15:
        /*0048*/ 	.byte	0x04, 0x17
        /*004a*/ 	.short	(.L_17 - .L_16)
.L_16:
        /*004c*/ 	.word	0x00000000
        /*0050*/ 	.short	0x0009
        /*0052*/ 	.short	0x0030
        /*0054*/ 	.byte	0x00, 0xf0, 0x11, 0x00


	//----- nvinfo : EIATTR_KPARAM_INFO
	.align		4
.L_17:
        /*0058*/ 	.byte	0x04, 0x17
        /*005a*/ 	.short	(.L_19 - .L_18)
.L_18:
        /*005c*/ 	.word	0x00000000
        /*0060*/ 	.short	0x0008
        /*0062*/ 	.short	0x002c
        /*0064*/ 	.byte	0x00, 0xf0, 0x11, 0x00


	//----- nvinfo : EIATTR_KPARAM_INFO
	.align		4
.L_19:
        /*0068*/ 	.byte	0x04, 0x17
        /*006a*/ 	.short	(.L_21 - .L_20)
.L_20:
        /*006c*/ 	.word	0x00000000
        /*0070*/ 	.short	0x0007
        /*0072*/ 	.short	0x0028
        /*0074*/ 	.byte	0x00, 0xf0, 0x11, 0x00


	//----- nvinfo : EIATTR_KPARAM_INFO
	.align		4
.L_21:
        /*0078*/ 	.byte	0x04, 0x17
        /*007a*/ 	.short	(.L_23 - .L_22)
.L_22:
        /*007c*/ 	.word	0x00000000
        /*0080*/ 	.short	0x0006
        /*0082*/ 	.short	0x0024
        /*0084*/ 	.byte	0x00, 0xf0, 0x11, 0x00


	//----- nvinfo : EIATTR_KPARAM_INFO
	.align		4
.L_23:
        /*0088*/ 	.byte	0x04, 0x17
        /*008a*/ 	.short	(.L_25 - .L_24)
.L_24:
        /*008c*/ 	.word	0x00000000
        /*0090*/ 	.short	0x0005
        /*0092*/ 	.short	0x0020
        /*0094*/ 	.byte	0x00, 0xf0, 0x11, 0x00


	//----- nvinfo : EIATTR_KPARAM_INFO
	.align		4
.L_25:
        /*0098*/ 	.byte	0x04, 0x17
        /*009a*/ 	.short	(.L_27 - .L_26)
.L_26:
        /*009c*/ 	.word	0x00000000
        /*00a0*/ 	.short	0x0004
        /*00a2*/ 	.short	0x001c
        /*00a4*/ 	.byte	0x00, 0xf0, 0x11, 0x00


	//----- nvinfo : EIATTR_KPARAM_INFO
	.align		4
.L_27:
        /*00a8*/ 	.byte	0x04, 0x17
        /*00aa*/ 	.short	(.L_29 - .L_28)
.L_28:
        /*00ac*/ 	.word	0x00000000
        /*00b0*/ 	.short	0x0003
        /*00b2*/ 	.short	0x0018
        /*00b4*/ 	.byte	0x00, 0xf0, 0x11, 0x00


	//----- nvinfo : EIATTR_KPARAM_INFO
	.align		4
.L_29:
        /*00b8*/ 	.byte	0x04, 0x17
        /*00ba*/ 	.short	(.L_31 - .L_30)
.L_30:
        /*00bc*/ 	.word	0x00000000
        /*00c0*/ 	.short	0x0002
        /*00c2*/ 	.short	0x0010
        /*00c4*/ 	.byte	0x00, 0xf4, 0x21, 0x00


	//----- nvinfo : EIATTR_KPARAM_INFO
	.align		4
.L_31:
        /*00c8*/ 	.byte	0x04, 0x17
        /*00ca*/ 	.short	(.L_33 - .L_32)
.L_32:
        /*00cc*/ 	.word	0x00000000
        /*00d0*/ 	.short	0x0001
        /*00d2*/ 	.short	0x0008
        /*00d4*/ 	.byte	0x00, 0xf4, 0x21, 0x00


	//----- nvinfo : EIATTR_KPARAM_INFO
	.align		4
.L_33:
        /*00d8*/ 	.byte	0x04, 0x17
        /*00da*/ 	.short	(.L_35 - .L_34)
.L_34:
        /*00dc*/ 	.word	0x00000000
        /*00e0*/ 	.short	0x0000
        /*00e2*/ 	.short	0x0000
        /*00e4*/ 	.byte	0x00, 0xf4, 0x21, 0x00


	//----- nvinfo : EIATTR_SPARSE_MMA_MASK
	.align		4
.L_35:
        /*00e8*/ 	.byte	0x03, 0x50
        /*00ea*/ 	.short	0x0000


	//----- nvinfo : EIATTR_MAXREG_COUNT
	.align		4
        /*00ec*/ 	.byte	0x03, 0x1b
        /*00ee*/ 	.short	0x00ff


	//----- nvinfo : EIATTR_NUM_BARRIERS
	.align		4
        /*00f0*/ 	.byte	0x02, 0x4c
        /*00f2*/ 	.byte	0x01
	.zero		1


	//----- nvinfo : EIATTR_ANNOTATIONS
	.align		4
        /*00f4*/ 	.byte	0x04, 0x55
        /*00f6*/ 	.short	(.L_37 - .L_36)


	//   ....[0]....
.L_36:
        /*00f8*/ 	.word	0x00000001
        /*00fc*/ 	.byte	0x40, 0x05, 0x00, 0x00, 0x01, 0x00, 0x00, 0x00, 0x70, 0x05, 0x00, 0x00, 0x01, 0x00, 0x00, 0x00
        /* <DEDUP_REMOVED lines=850> */
        /*362c*/ 	.byte	0x30, 0xc0, 0x00, 0x00, 0x01, 0x00, 0x00, 0x00, 0x40, 0xc0, 0x00, 0x00


	//----- nvinfo : EIATTR_MERCURY_ISA_VERSION
	.align		4
.L_37:
        /*3638*/ 	.byte	0x03, 0x5f
        /*363a*/ 	.short	0x0101


	//----- nvinfo : EIATTR_EXIT_INSTR_OFFSETS
	.align		4
        /*363c*/ 	.byte	0x04, 0x1c
        /*363e*/ 	.short	(.L_39 - .L_38)


	//   ....[0]....
.L_38:
        /*3640*/ 	.word	0x000572e0


	//   ....[1]....
        /*3644*/ 	.word	0x00057310


	//----- nvinfo : EIATTR_REQNTID
	.align		4
.L_39:
        /*3648*/ 	.byte	0x04, 0x10
        /*364a*/ 	.short	(.L_41 - .L_40)
.L_40:
        /*364c*/ 	.word	0x00000040
        /*3650*/ 	.word	0x00000001
        /*3654*/ 	.word	0x00000001


	//----- nvinfo : EIATTR_CBANK_PARAM_SIZE
	.align		4
.L_41:
        /*3658*/ 	.byte	0x03, 0x19
        /*365a*/ 	.short	0x0050


	//----- nvinfo : EIATTR_PARAM_CBANK
	.align		4
        /*365c*/ 	.byte	0x04, 0x0a
        /*365e*/ 	.short	(.L_43 - .L_42)
	.align		4
.L_42:
        /*3660*/ 	.word	index@(.nv.constant0.matmul_kernel)
        /*3664*/ 	.short	0x0210
        /*3666*/ 	.short	0x0050


	//----- nvinfo : EIATTR_SW_WAR
	.align		4
.L_43:
        /*3668*/ 	.byte	0x04, 0x36
        /*366a*/ 	.short	(.L_45 - .L_44)
.L_44:
        /*366c*/ 	.word	0x00000008
.L_45:


//--------------------- .nv.callgraph             --------------------------
	.section	.nv.callgraph,"",@"SHT_CUDA_CALLGRAPH"
	.align	4
	.sectionentsize	8
	.align		4
        /*0000*/ 	.word	0x00000000
	.align		4
        /*0004*/ 	.word	0xffffffff
	.align		4
        /*0008*/ 	.word	0x00000000
	.align		4
        /*000c*/ 	.word	0xfffffffe
	.align		4
        /*0010*/ 	.word	0x00000000
	.align		4
        /*0014*/ 	.word	0xfffffffd
	.align		4
        /*0018*/ 	.word	0x00000000
	.align		4
        /*001c*/ 	.word	0xfffffffc


//--------------------- .text.matmul_kernel       --------------------------
	.section	.text.matmul_kernel,"ax",@progbits
	.align	128
        .global         matmul_kernel
        .type           matmul_kernel,@function
        .size           matmul_kernel,(.L_x_4 - matmul_kernel)
        .other          matmul_kernel,@"STO_CUDA_ENTRY STV_DEFAULT"
matmul_kernel:
.text.matmul_kernel:
[----:B------:R-:W0:Y:S08]  /*0000*/  LDC R1, c[0x0][0x28] ;  /* 0x00000a00ff017b82 */ /* 0x000e300000000800 */
[----:B------:R-:W1:Y:S01]  /*0010*/  LDC.64 R4, c[0x0][0x228] ;  /* 0x00008a00ff047b82 */ /* 0x000e620000000a00 */
[----:B------:R-:W2:Y:S01]  /*0020*/  S2R R14, SR_TID.X ;  /* 0x00000000000e7919 */ /* 0x000ea20000002100 */
[----:B0-----:R-:W-:Y:S01]  /*0030*/  VIADD R1, R1, 0xffffd998 ;  /* 0xffffd99801017836 */ /* 0x001fe20000000000 */
[----:B------:R-:W-:Y:S01]  /*0040*/  UMOV UR4, 0x400 ;  /* 0x0000040000047882 */ /* 0x000fe20000000000 */
[----:B------:R-:W-:-:S04]  /*0050*/  ULDC.64 UR32, c[0x0][0x208] ;  /* 0x0000820000207ab9 */ /* 0x000fc80000000a00 */
[----:B------:R-:W0:Y:S01]  /*0060*/  S2UR UR5, SR_CgaCtaId ;  /* 0x00000000000579c3 */ /* 0x000e220000008800 */
[----:B-1----:R-:W-:-:S05]  /*0070*/  VIADD R0, R5, 0x7f ;  /* 0x0000007f05007836 */ /* 0x002fca0000000000 */
[----:B------:R-:W-:Y:S01]  /*0080*/  SHF.R.S32.HI R3, RZ, 0x1f, R0 ;  /* 0x0000001fff037819 */ /* 0x000fe20000011400 */
[----:B0-----:R-:W-:-:S03]  /*0090*/  ULEA UR4, UR5, UR4, 0x18 ;  /* 0x0000000405047291 */ /* 0x001fc6000f8ec03f */
[----:B------:R-:W-:Y:S02]  /*00a0*/  LEA.HI R3, R3, R0, RZ, 0x7 ;  /* 0x0000000003037211 */ /* 0x000fe400078f38ff */
[C---:B--2---:R-:W-:Y:S02]  /*00b0*/  LOP3.LUT R16, R14.reuse, 0x3f, RZ, 0xc0, !PT ;  /* 0x0000003f0e107812 */ /* 0x044fe400078ec0ff */
[----:B------:R-:W-:Y:S02]  /*00c0*/  SHF.R.S32.HI R0, RZ, 0x7, R3 ;  /* 0x00000007ff007819 */ /* 0x000fe40000011403 */
[----:B------:R-:W0:Y:S01]  /*00d0*/  S2R R3, SR_CTAID.X ;  /* 0x0000000000037919 */ /* 0x000e220000002500 */
[----:B------:R-:W-:Y:S02]  /*00e0*/  LOP3.LUT R21, R14, 0x20, RZ, 0xc0, !PT ;  /* 0x000000200e157812 */ /* 0x000fe400078ec0ff */
[----:B------:R-:W-:-:S05]  /*00f0*/  IMAD.SHL.U32 R0, R0, 0x8, RZ ;  /* 0x0000000800007824 */ /* 0x000fca00078e00ff */
[-C--:B------:R-:W-:Y:S02]  /*0100*/  IABS R9, R0.reuse ;  /* 0x0000000000097213 */ /* 0x080fe40000000000 */
[----:B------:R-:W-:Y:S02]  /*0110*/  IABS R12, R0 ;  /* 0x00000000000c7213 */ /* 0x000fe40000000000 */
[----:B------:R-:W1:Y:S08]  /*0120*/  I2F.RP R2, R9 ;  /* 0x0000000900027306 */ /* 0x000e700000209400 */
[----:B-1----:R-:W1:Y:S01]  /*0130*/  MUFU.RCP R2, R2 ;  /* 0x0000000200027308 */ /* 0x002e620000001000 */
[----:B0-----:R-:W-:Y:S01]  /*0140*/  IABS R10, R3 ;  /* 0x00000003000a7213 */ /* 0x001fe20000000000 */
[----:B-1----:R-:W-:-:S02]  /*0150*/  VIADD R6, R2, 0xffffffe ;  /* 0x0ffffffe02067836 */ /* 0x002fc40000000000 */
[----:B------:R-:W-:-:S04]  /*0160*/  IMAD.MOV R2, RZ, RZ, -R12 ;  /* 0x000000ffff027224 */ /* 0x000fc800078e0a0c */
[----:B------:R0:W1:Y:S02]  /*0170*/  F2I.FTZ.U32.TRUNC.NTZ R7, R6 ;  /* 0x0000000600077305 */ /* 0x000064000021f000 */
[----:B0-----:R-:W-:Y:S02]  /*0180*/  IMAD.MOV.U32 R6, RZ, RZ, RZ ;  /* 0x000000ffff067224 */ /* 0x001fe400078e00ff */
[----:B-1----:R-:W-:-:S04]  /*0190*/  IMAD.MOV R8, RZ, RZ, -R7 ;  /* 0x000000ffff087224 */ /* 0x002fc800078e0a07 */
[----:B------:R-:W-:Y:S02]  /*01a0*/  IMAD R11, R8, R9, RZ ;  /* 0x00000009080b7224 */ /* 0x000fe400078e02ff */
[----:B------:R-:W-:Y:S02]  /*01b0*/  IMAD.MOV.U32 R8, RZ, RZ, R10 ;  /* 0x000000ffff087224 */ /* 0x000fe400078e000a */
[----:B------:R-:W-:-:S06]  /*01c0*/  IMAD.HI.U32 R7, R7, R11, R6 ;  /* 0x0000000b07077227 */ /* 0x000fcc00078e0006 */
[----:B------:R-:W-:-:S04]  /*01d0*/  IMAD.HI.U32 R7, R7, R8, RZ ;  /* 0x0000000807077227 */ /* 0x000fc800078e00ff */
[----:B------:R-:W-:-:S05]  /*01e0*/  IMAD R2, R7, R2, R8 ;  /* 0x0000000207027224 */ /* 0x000fca00078e0208 */
[----:B------:R-:W-:-:S13]  /*01f0*/  ISETP.GT.U32.AND P1, PT, R9, R2, PT ;  /* 0x000000020900720c */ /* 0x000fda0003f24070 */
[----:B------:R-:W-:Y:S02]  /*0200*/  @!P1 IMAD.IADD R2, R2, 0x1, -R9 ;  /* 0x0000000102029824 */ /* 0x000fe400078e0a09 */
[----:B------:R-:W-:Y:S01]  /*0210*/  @!P1 VIADD R7, R7, 0x1 ;  /* 0x0000000107079836 */ /* 0x000fe20000000000 */
[----:B------:R-:W-:Y:S02]  /*0220*/  ISETP.NE.AND P1, PT, R0, RZ, PT ;  /* 0x000000ff0000720c */ /* 0x000fe40003f25270 */
[----:B------:R-:W-:Y:S02]  /*0230*/  ISETP.GE.U32.AND P0, PT, R2, R9, PT ;  /* 0x000000090200720c */ /* 0x000fe40003f06070 */
[----:B------:R-:W-:-:S04]  /*0240*/  LOP3.LUT R2, R3, R0, RZ, 0x3c, !PT ;  /* 0x0000000003027212 */ /* 0x000fc800078e3cff */
[----:B------:R-:W-:Y:S01]  /*0250*/  ISETP.GE.AND P2, PT, R2, RZ, PT ;  /* 0x000000ff0200720c */ /* 0x000fe20003f46270 */
[----:B------:R-:W-:-:S06]  /*0260*/  VIADD R2, R4, 0xff ;  /* 0x000000ff04027836 */ /* 0x000fcc0000000000 */
[----:B------:R-:W-:-:S04]  /*0270*/  @P0 VIADD R7, R7, 0x1 ;  /* 0x0000000107070836 */ /* 0x000fc80000000000 */
[----:B------:R-:W-:Y:S01]  /*0280*/  IMAD.MOV.U32 R6, RZ, RZ, R7 ;  /* 0x000000ffff067224 */ /* 0x000fe200078e0007 */
[----:B------:R-:W-:-:S03]  /*0290*/  SHF.R.S32.HI R7, RZ, 0x1f, R2 ;  /* 0x0000001fff077819 */ /* 0x000fc60000011402 */
[----:B------:R-:W-:Y:S01]  /*02a0*/  @!P2 IMAD.MOV R6, RZ, RZ, -R6 ;  /* 0x000000ffff06a224 */ /* 0x000fe200078e0a06 */
[----:B------:R-:W-:Y:S02]  /*02b0*/  @!P1 LOP3.LUT R6, RZ, R0, RZ, 0x33, !PT ;  /* 0x00000000ff069212 */ /* 0x000fe400078e33ff */
[----:B------:R-:W-:-:S03]  /*02c0*/  LEA.HI R7, R7, R2, RZ, 0x8 ;  /* 0x0000000207077211 */ /* 0x000fc600078f40ff */
[----:B------:R-:W-:Y:S02]  /*02d0*/  IMAD.SHL.U32 R2, R6, 0x8, RZ ;  /* 0x0000000806027824 */ /* 0x000fe400078e00ff */
[----:B------:R-:W-:-:S03]  /*02e0*/  IMAD.MOV R6, RZ, RZ, -R6 ;  /* 0x000000ffff067224 */ /* 0x000fc600078e0a06 */
[----:B------:R-:W-:Y:S01]  /*02f0*/  LEA.HI.SX32 R7, R7, -R2, 0x18 ;  /* 0x8000000207077211 */ /* 0x000fe200078fc2ff */
[----:B------:R-:W-:Y:S02]  /*0300*/  IMAD R15, R0, R6, R3 ;  /* 0x00000006000f7224 */ /* 0x000fe400078e0203 */
[----:B------:R-:W-:Y:S01]  /*0310*/  IMAD.MOV.U32 R6, RZ, RZ, RZ ;  /* 0x000000ffff067224 */ /* 0x000fe200078e00ff */
[----:B------:R-:W-:Y:S02]  /*0320*/  VIMNMX R8, R7, 0x8, PT ;  /* 0x0000000807087848 */ /* 0x000fe40003fe0100 */
[----:B------:R-:W-:Y:S02]  /*0330*/  IABS R13, R15 ;  /* 0x0000000f000d7213 */ /* 0x000fe40000000000 */
[----:B------:R-:W-:-:S04]  /*0340*/  IABS R11, R8 ;  /* 0x00000008000b7213 */ /* 0x000fc80000000000 */
[----:B------:R-:W0:Y:S08]  /*0350*/  I2F.RP R9, R11 ;  /* 0x0000000b00097306 */ /* 0x000e300000209400 */
[----:B0-----:R-:W0:Y:S02]  /*0360*/  MUFU.RCP R9, R9 ;  /* 0x0000000900097308 */ /* 0x001e240000001000 */
[----:B0-----:R-:W-:-:S06]  /*0370*/  VIADD R7, R9, 0xffffffe ;  /* 0x0ffffffe09077836 */ /* 0x001fcc0000000000 */
[----:B------:R-:W0:Y:S02]  /*0380*/  F2I.FTZ.U32.TRUNC.NTZ R7, R7 ;  /* 0x0000000700077305 */ /* 0x000e24000021f000 */
[----:B0-----:R-:W-:-:S04]  /*0390*/  IMAD.MOV R10, RZ, RZ, -R7 ;  /* 0x000000ffff0a7224 */ /* 0x001fc800078e0a07 */
[----:B------:R-:W-:-:S04]  /*03a0*/  IMAD.MOV.U32 R0, RZ, RZ, R10 ;  /* 0x000000ffff007224 */ /* 0x000fc800078e000a */
[----:B------:R-:W-:Y:S01]  /*03b0*/  IMAD R3, R0, R11, RZ ;  /* 0x0000000b00037224 */ /* 0x000fe200078e02ff */
[----:B------:R-:W-:-:S03]  /*03c0*/  IABS R0, R8 ;  /* 0x0000000800007213 */ /* 0x000fc60000000000 */
[----:B------:R-:W-:-:S04]  /*03d0*/  IMAD.HI.U32 R6, R7, R3, R6 ;  /* 0x0000000307067227 */ /* 0x000fc800078e0006 */
[----:B------:R-:W-:Y:S02]  /*03e0*/  IMAD.MOV R0, RZ, RZ, -R0 ;  /* 0x000000ffff007224 */ /* 0x000fe400078e0a00 */
        /* <DEDUP_REMOVED lines=8> */
[----:B------:R-:W-:Y:S02]  /*0470*/  ISETP.GE.AND P2, PT, R0, RZ, PT ;  /* 0x000000ff0000720c */ /* 0x000fe40003f46270 */
[----:B------:R-:W0:Y:S05]  /*0480*/  LDC R0, c[0x0][0x230] ;  /* 0x00008c00ff007b82 */ /* 0x000e2a0000000800 */
[----:B------:R-:W-:-:S06]  /*0490*/  @P0 VIADD R6, R6, 0x1 ;  /* 0x0000000106060836 */ /* 0x000fcc0000000000 */
[----:B------:R-:W-:Y:S01]  /*04a0*/  @!P2 IMAD.MOV R6, RZ, RZ, -R6 ;  /* 0x000000ffff06a224 */ /* 0x000fe200078e0a06 */
[----:B------:R-:W-:-:S05]  /*04b0*/  @!P1 LOP3.LUT R6, RZ, R8, RZ, 0x33, !PT ;  /* 0x00000008ff069212 */ /* 0x000fca00078e33ff */
[----:B------:R-:W-:Y:S02]  /*04c0*/  IMAD.MOV R3, RZ, RZ, -R6 ;  /* 0x000000ffff037224 */ /* 0x000fe400078e0a06 */
[----:B------:R-:W-:Y:S02]  /*04d0*/  IMAD.SHL.U32 R22, R6, 0x80, RZ ;  /* 0x0000008006167824 */ /* 0x000fe400078e00ff */
[----:B------:R-:W-:Y:S02]  /*04e0*/  IMAD R3, R8, R3, R15 ;  /* 0x0000000308037224 */ /* 0x000fe400078e020f */
[----:B0-----:R-:W-:Y:S02]  /*04f0*/  VIADD R0, R0, 0x1f ;  /* 0x0000001f00007836 */ /* 0x001fe40000000000 */
[----:B------:R-:W-:-:S03]  /*0500*/  IMAD.IADD R3, R2, 0x1, R3 ;  /* 0x0000000102037824 */ /* 0x000fc600078e0203 */
[----:B------:R-:W-:Y:S01]  /*0510*/  ISETP.GT.AND P0, PT, R0, 0x1f, PT ;  /* 0x0000001f0000780c */ /* 0x000fe20003f04270 */
[----:B------:R-:W-:-:S04]  /*0520*/  IMAD R16, R3, 0x100, R16 ;  /* 0x0000010003107824 */ /* 0x000fc800078e0210 */
[C---:B------:R-:W-:Y:S01]  /*0530*/  VIADD R18, R16.reuse, 0x40 ;  /* 0x0000004010127836 */ /* 0x040fe20000000000 */
[----:B------:R0:W-:Y:S01]  /*0540*/  STL [R1+0x8d4], R16 ;  /* 0x0008d41001007387 */ /* 0x0001e20000100800 */
[C---:B------:R-:W-:Y:S02]  /*0550*/  VIADD R19, R16.reuse, 0x80 ;  /* 0x0000008010137836 */ /* 0x040fe40000000000 */
[----:B------:R-:W-:Y:S01]  /*0560*/  VIADD R20, R16, 0xc0 ;  /* 0x000000c010147836 */ /* 0x000fe20000000000 */
[----:B------:R0:W-:Y:S04]  /*0570*/  STL [R1+0x8d0], R22 ;  /* 0x0008d01601007387 */ /* 0x0001e80000100800 */
[----:B------:R0:W-:Y:S04]  /*0580*/  STL [R1+0x8fc], R18 ;  /* 0x0008fc1201007387 */ /* 0x0001e80000100800 */
[----:B------:R0:W-:Y:S04]  /*0590*/  STL [R1+0x914], R19 ;  /* 0x0009141301007387 */ /* 0x0001e80000100800 */
[----:B------:R0:W-:Y:S01]  /*05a0*/  STL [R1+0x918], R20 ;  /* 0x0009181401007387 */ /* 0x0001e20000100800 */
[----:B------:R-:W-:Y:S05]  /*05b0*/  @P0 BRA `(.L_x_0) ;  /* 0x00000020000c0947 */ /* 0x000fea0003800000 */
[----:B------:R-:W-:Y:S01]  /*05c0*/  IMAD.SHL.U32 R0, R14, 0x10, RZ ;  /* 0x000000100e007824 */ /* 0x000fe200078e00ff */
[----:B------:R2:W-:Y:S04]  /*05d0*/  STL [R1+0xc0], RZ ;  /* 0x0000c0ff01007387 */ /* 0x0005e80000100800 */
[----:B------:R2:W-:Y:S04]  /*05e0*/  STL [R1+0x10ec], R0 ;  /* 0x0010ec0001007387 */ /* 0x0005e80000100800 */
[----:B------:R2:W-:Y:S04]  /*05f0*/  STL [R1+0xc4], RZ ;  /* 0x0000c4ff01007387 */ /* 0x0005e80000100800 */
        /* <DEDUP_REMOVED lines=509> */
[----:B------:R2:W-:Y:S01]  /*25d0*/  STL [R1+0xac], RZ ;  /* 0x0000acff01007387 */ /* 0x0005e20000100800 */
[----:B------:R-:W-:Y:S05]  /*25e0*/  BRA `(.L_x_1) ;  /* 0x0000025c00847947 */ /* 0x000fea0003800000 */
.L_x_0:
[----:B------:R-:W-:Y:S01]  /*25f0*/  IABS R8, R4 ;  /* 0x0000000400087213 */ /* 0x000fe20000000000 */
[----:B------:R-:W-:Y:S01]  /*2600*/  IMAD.MOV.U32 R10, RZ, RZ, RZ ;  /* 0x000000ffff0a7224 */ /* 0x000fe200078e00ff */
[----:B------:R-:W-:Y:S01]  /*2610*/  IABS R2, R5 ;  /* 0x0000000500027213 */ /* 0x000fe20000000000 */
[----:B------:R-:W-:Y:S01]  /*2620*/  STL [R1+0x15dc], R5 ;  /* 0x0015dc0501007387 */ /* 0x000fe20000100800 */
[----:B------:R-:W1:Y:S01]  /*2630*/  I2F.RP R9, R8 ;  /* 0x0000000800097306 */ /* 0x000e620000209400 */
[----:B------:R-:W-:Y:S01]  /*2640*/  SHF.R.S32.HI R13, RZ, 0x1f, R0 ;  /* 0x0000001fff0d7819 */ /* 0x000fe20000011400 */
[----:B------:R-:W-:Y:S01]  /*2650*/  ULDC UR5, c[0x0][0x23c] ;  /* 0x00008f0000057ab9 */ /* 0x000fe20000000800 */
[----:B------:R-:W-:Y:S01]  /*2660*/  LEA.HI R21, R21, R22, RZ, 0x1b ;  /* 0x0000001615157211 */ /* 0x000fe200078fd8ff */
[----:B------:R-:W-:Y:S01]  /*2670*/  ULDC.64 UR6, c[0x0][0x218] ;  /* 0x0000860000067ab9 */ /* 0x000fe20000000a00 */
[----:B------:R-:W-:Y:S01]  /*2680*/  LEA.HI R0, R13, R0, RZ, 0x5 ;  /* 0x000000000d007211 */ /* 0x000fe200078f28ff */
[----:B------:R-:W-:Y:S01]  /*2690*/  ULDC.64 UR8, c[0x0][0x210] ;  /* 0x0000840000087ab9 */ /* 0x000fe20000000a00 */
[----:B------:R-:W-:Y:S01]  /*26a0*/  IABS R13, R16 ;  /* 0x00000010000d7213 */ /* 0x000fe20000000000 */
[----:B------:R-:W2:Y:S01]  /*26b0*/  I2F.RP R3, R2 ;  /* 0x0000000200037306 */ /* 0x000ea20000209400 */
[----:B------:R-:W-:Y:S01]  /*26c0*/  VIADD R29, R21, 0x12 ;  /* 0x00000012151d7836 */ /* 0x000fe20000000000 */
[----:B------:R3:W-:Y:S06]  /*26d0*/  STL [R1+0x130], R0 ;  /* 0x0001300001007387 */ /* 0x0007ec0000100800 */
[----:B-1----:R-:W1:Y:S08]  /*26e0*/  MUFU.RCP R9, R9 ;  /* 0x0000000900097308 */ /* 0x002e700000001000 */
[----:B--2---:R-:W2:Y:S01]  /*26f0*/  MUFU.RCP R3, R3 ;  /* 0x0000000300037308 */ /* 0x004ea20000001000 */
[----:B-1----:R-:W-:-:S07]  /*2700*/  VIADD R11, R9, 0xffffffe ;  /* 0x0ffffffe090b7836 */ /* 0x002fce0000000000 */
[----:B------:R-:W1:Y:S01]  /*2710*/  F2I.FTZ.U32.TRUNC.NTZ R11, R11 ;  /* 0x0000000b000b7305 */ /* 0x000e62000021f000 */
[----:B--2---:R-:W-:Y:S01]  /*2720*/  VIADD R6, R3, 0xffffffe ;  /* 0x0ffffffe03067836 */ /* 0x004fe20000000000 */
[----:B------:R-:W-:-:S06]  /*2730*/  IABS R3, R18 ;  /* 0x0000001200037213 */ /* 0x000fcc0000000000 */
[----:B------:R2:W4:Y:S01]  /*2740*/  F2I.FTZ.U32.TRUNC.NTZ R7, R6 ;  /* 0x0000000600077305 */ /* 0x000522000021f000 */
[----:B-1----:R-:W-:Y:S02]  /*2750*/  IMAD.MOV R15, RZ, RZ, -R11 ;  /* 0x000000ffff0f7224 */ /* 0x002fe400078e0a0b */
[----:B--2---:R-:W-:Y:S02]  /*2760*/  IMAD.MOV.U32 R6, RZ, RZ, RZ ;  /* 0x000000ffff067224 */ /* 0x004fe400078e00ff */
[----:B------:R-:W-:-:S04]  /*2770*/  IMAD R9, R15, R8, RZ ;  /* 0x000000080f097224 */ /* 0x000fc800078e02ff */
[----:B------:R-:W-:Y:S01]  /*2780*/  IMAD.HI.U32 R10, R11, R9, R10 ;  /* 0x000000090b0a7227 */ /* 0x000fe200078e000a */
[----:B------:R-:W-:Y:S02]  /*2790*/  IABS R11, R20 ;  /* 0x00000014000b7213 */ /* 0x000fe40000000000 */
[----:B------:R-:W-:Y:S01]  /*27a0*/  IABS R9, R19 ;  /* 0x0000001300097213 */ /* 0x000fe20000000000 */
[----:B----4-:R-:W-:Y:S02]  /*27b0*/  IMAD.MOV R17, RZ, RZ, -R7 ;  /* 0x000000ffff117224 */ /* 0x010fe400078e0a07 */
[----:B------:R-:W-:-:S04]  /*27c0*/  IMAD.HI.U32 R12, R10, R11, RZ ;  /* 0x0000000b0a0c7227 */ /* 0x000fc800078e00ff */
[----:B------:R-:W-:-:S04]  /*27d0*/  IMAD.HI.U32 R14, R10, R9, RZ ;  /* 0x000000090a0e7227 */ /* 0x000fc800078e00ff */
[----:B------:R-:W-:Y:S02]  /*27e0*/  IMAD.MOV R12, RZ, RZ, -R12 ;  /* 0x000000ffff0c7224 */ /* 0x000fe400078e0a0c */
[----:B------:R-:W-:-:S04]  /*27f0*/  IMAD.HI.U32 R15, R10, R3, RZ ;  /* 0x000000030a0f7227 */ /* 0x000fc800078e00ff */
[----:B------:R-:W-:Y:S02]  /*2800*/  IMAD.MOV R14, RZ, RZ, -R14 ;  /* 0x000000ffff0e7224 */ /* 0x000fe400078e0a0e */
[----:B------:R-:W-:Y:S02]  /*2810*/  IMAD R11, R8, R12, R11 ;  /* 0x0000000c080b7224 */ /* 0x000fe400078e020b */
[----:B------:R-:W-:-:S03]  /*2820*/  IMAD.HI.U32 R10, R10, R13, RZ ;  /* 0x0000000d0a0a7227 */ /* 0x000fc600078e00ff */
[C---:B------:R-:W-:Y:S01]  /*2830*/  ISETP.GT.U32.AND P3, PT, R8.reuse, R11, PT ;  /* 0x0000000b0800720c */ /* 0x040fe20003f64070 */
[----:B------:R-:W-:Y:S02]  /*2840*/  IMAD.MOV R15, RZ, RZ, -R15 ;  /* 0x000000ffff0f7224 */ /* 0x000fe400078e0a0f */
[C---:B------:R-:W-:Y:S02]  /*2850*/  IMAD R9, R8.reuse, R14, R9 ;  /* 0x0000000e08097224 */ /* 0x040fe400078e0209 */
[----:B------:R-:W-:Y:S02]  /*2860*/  IMAD R17, R17, R2, RZ ;  /* 0x0000000211117224 */ /* 0x000fe400078e02ff */
[----:B------:R-:W-:Y:S01]  /*2870*/  IMAD.MOV R10, RZ, RZ, -R10 ;  /* 0x000000ffff0a7224 */ /* 0x000fe200078e0a0a */
[C---:B------:R-:W-:Y:S01]  /*2880*/  ISETP.GT.U32.AND P6, PT, R8.reuse, R9, PT ;  /* 0x000000090800720c */ /* 0x040fe20003fc4070 */
[----:B------:R-:W-:Y:S02]  /*2890*/  IMAD R3, R8, R15, R3 ;  /* 0x0000000f08037224 */ /* 0x000fe400078e0203 */
[----:B---3--:R-:W-:-:S03]  /*28a0*/  IMAD.HI.U32 R0, R7, R17, R6 ;  /* 0x0000001107007227 */ /* 0x008fc600078e0006 */
[C---:B------:R-:W-:Y:S01]  /*28b0*/  ISETP.GT.U32.AND P2, PT, R8.reuse, R3, PT ;  /* 0x000000030800720c */ /* 0x040fe20003f44070 */
[C---:B------:R-:W-:Y:S02]  /*28c0*/  IMAD R7, R8.reuse, R10, R13 ;  /* 0x0000000a08077224 */ /* 0x040fe400078e020d */
[--C-:B------:R-:W-:Y:S02]  /*28d0*/  @!P3 IMAD.IADD R11, R11, 0x1, -R8.reuse ;  /* 0x000000010b0bb824 */ /* 0x100fe400078e0a08 */
[----:B------:R-:W-:Y:S01]  /*28e0*/  VIADD R6, R21, 0x7e ;  /* 0x0000007e15067836 */ /* 0x000fe20000000000 */
[C---:B------:R-:W-:Y:S01]  /*28f0*/  ISETP.GT.U32.AND P0, PT, R8.reuse, R7, PT ;  /* 0x000000070800720c */ /* 0x040fe20003f04070 */
[--C-:B------:R-:W-:Y:S01]  /*2900*/  @!P6 IMAD.IADD R9, R9, 0x1, -R8.reuse ;  /* 0x000000010909e824 */ /* 0x100fe200078e0a08 */
[----:B------:R-:W-:Y:S01]  /*2910*/  ISETP.GT.U32.AND P6, PT, R8, R11, PT ;  /* 0x0000000b0800720c */ /* 0x000fe20003fc4070 */
[C---:B------:R-:W-:Y:S01]  /*2920*/  VIADD R12, R21.reuse, 0x7a ;  /* 0x0000007a150c7836 */ /* 0x040fe20000000000 */
[----:B------:R-:W-:Y:S01]  /*2930*/  IABS R23, R6 ;  /* 0x0000000600177213 */ /* 0x000fe20000000000 */
[----:B------:R-:W-:Y:S01]  /*2940*/  VIADD R10, R21, 0x7c ;  /* 0x0000007c150a7836 */ /* 0x000fe20000000000 */
[----:B------:R-:W-:Y:S01]  /*2950*/  ISETP.GE.AND P5, PT, R6, RZ, PT ;  /* 0x000000ff0600720c */ /* 0x000fe20003fa6270 */
[----:B------:R-:W-:Y:S01]  /*2960*/  @!P2 IMAD.IADD R3, R3, 0x1, -R8 ;  /* 0x000000010303a824 */ /* 0x000fe200078e0a08 */
[----:B------:R-:W-:Y:S01]  /*2970*/  ISETP.GT.U32.AND P3, PT, R8, R9, PT ;  /* 0x000000090800720c */ /* 0x000fe20003f64070 */
[----:B------:R-:W-:Y:S01]  /*2980*/  IMAD.HI.U32 R6, R0, R23, RZ ;  /* 0x0000001700067227 */ /* 0x000fe200078e00ff */
[----:B------:R-:W-:-:S02]  /*2990*/  IABS R13, R12 ;  /* 0x0000000c000d7213 */ /* 0x000fc40000000000 */
[----:B------:R-:W-:Y:S01]  /*29a0*/  ISETP.GE.AND P4, PT, R12, RZ, PT ;  /* 0x000000ff0c00720c */ /* 0x000fe20003f86270 */
[--C-:B------:R-:W-:Y:S01]  /*29b0*/  @!P0 IMAD.IADD R7, R7, 0x1, -R8.reuse ;  /* 0x0000000107078824 */ /* 0x100fe200078e0a08 */
[----:B------:R-:W-:Y:S01]  /*29c0*/  ISETP.GT.U32.AND P0, PT, R8, R3, PT ;  /* 0x000000030800720c */ /* 0x000fe20003f04070 */
[----:B------:R-:W-:Y:S01]  /*29d0*/  @!P6 IMAD.IADD R11, R11, 0x1, -R8 ;  /* 0x000000010b0be824 */ /* 0x000fe200078e0a08 */
[----:B------:R-:W-:Y:S01]  /*29e0*/  ISETP.GE.AND P6, PT, R20, RZ, PT ;  /* 0x000000ff1400720c */ /* 0x000fe20003fc6270 */
[----:B------:R-:W-:Y:S01]  /*29f0*/  IMAD.MOV R6, RZ, RZ, -R6 ;  /* 0x000000ffff067224 */ /* 0x000fe200078e0a06 */
[----:B------:R-:W-:Y:S01]  /*2a00*/  ISETP.GT.U32.AND P2, PT, R8, R7, PT ;  /* 0x000000070800720c */ /* 0x000fe20003f44070 */
[----:B------:R-:W-:Y:S01]  /*2a10*/  IMAD.HI.U32 R12, R0, R13, RZ ;  /* 0x0000000d000c7227 */ /* 0x000fe200078e00ff */
[----:B------:R-:W-:Y:S02]  /*2a20*/  IABS R15, R10 ;  /* 0x0000000a000f7213 */ /* 0x000fe40000000000 */
[----:B------:R-:W-:Y:S01]  /*2a30*/  ISETP.GE.AND P1, PT, R10, RZ, PT ;  /* 0x000000ff0a00720c */ /* 0x000fe20003f26270 */
[----:B------:R-:W-:-:S02]  /*2a40*/  IMAD R23, R2, R6, R23 ;  /* 0x0000000602177224 */ /* 0x000fc400078e0217 */
[----:B------:R-:W-:Y:S02]  /*2a50*/  IMAD.MOV R12, RZ, RZ, -R12 ;  /* 0x000000ffff0c7224 */ /* 0x000fe400078e0a0c */
[--C-:B------:R-:W-:Y:S01]  /*2a60*/  @!P0 IMAD.IADD R3, R3, 0x1, -R8.reuse ;  /* 0x0000000103038824 */ /* 0x100fe200078e0a08 */
[----:B------:R-:W-:Y:S01]  /*2a70*/  ISETP.GE.AND P0, PT, R19, RZ, PT ;  /* 0x000000ff1300720c */ /* 0x000fe20003f06270 */
[----:B------:R-:W-:Y:S01]  /*2a80*/  @!P6 IMAD.MOV R11, RZ, RZ, -R11 ;  /* 0x000000ffff0be224 */ /* 0x000fe200078e0a0b */
[C---:B------:R-:W-:Y:S01]  /*2a90*/  ISETP.GT.U32.AND P6, PT, R2.reuse, R23, PT ;  /* 0x000000170200720c */ /* 0x040fe20003fc4070 */
[----:B------:R-:W-:Y:S02]  /*2aa0*/  @!P3 IMAD.IADD R9, R9, 0x1, -R8 ;  /* 0x000000010909b824 */ /* 0x000fe400078e0a08 */
[----:B------:R-:W-:Y:S02]  /*2ab0*/  IMAD R26, R2, R12, R13 ;  /* 0x0000000c021a7224 */ /* 0x000fe400078e020d */
[----:B------:R-:W-:-:S02]  /*2ac0*/  VIADD R6, R21, 0x78 ;  /* 0x0000007815067836 */ /* 0x000fc40000000000 */
[----:B------:R-:W-:Y:S02]  /*2ad0*/  VIADD R12, R21, 0x76 ;  /* 0x00000076150c7836 */ /* 0x000fe40000000000 */
[----:B------:R-:W-:Y:S01]  /*2ae0*/  IMAD.HI.U32 R10, R0, R15, RZ ;  /* 0x0000000f000a7227 */ /* 0x000fe200078e00ff */
[----:B------:R-:W-:Y:S02]  /*2af0*/  IABS R25, R6 ;  /* 0x0000000600197213 */ /* 0x000fe40000000000 */
[----:B------:R-:W-:Y:S01]  /*2b00*/  IABS R13, R12 ;  /* 0x0000000c000d7213 */ /* 0x000fe20000000000 */
[----:B------:R-:W-:Y:S01]  /*2b10*/  @!P0 IMAD.MOV R9, RZ, RZ, -R9 ;  /* 0x000000ffff098224 */ /* 0x000fe200078e0a09 */
[----:B------:R-:W-:Y:S01]  /*2b20*/  ISETP.GE.AND P0, PT, R16, RZ, PT ;  /* 0x000000ff1000720c */ /* 0x000fe20003f06270 */
[----:B------:R-:W-:Y:S01]  /*2b30*/  @!P2 IMAD.IADD R7, R7, 0x1, -R8 ;  /* 0x000000010707a824 */ /* 0x000fe200078e0a08 */
[----:B------:R-:W-:Y:S01]  /*2b40*/  ISETP.GE.AND P2, PT, R18, RZ, PT ;  /* 0x000000ff1200720c */ /* 0x000fe20003f46270 */
[----:B------:R-:W-:Y:S01]  /*2b50*/  IMAD.MOV R10, RZ, RZ, -R10 ;  /* 0x000000ffff0a7224 */ /* 0x000fe200078e0a0a */
[----:B------:R-:W-:Y:S01]  /*2b60*/  ISETP.GE.AND P3, PT, R6, RZ, PT ;  /* 0x000000ff0600720c */ /* 0x000fe20003f66270 */
[----:B------:R-:W-:-:S04]  /*2b70*/  IMAD.HI.U32 R6, R0, R25, RZ ;  /* 0x0000001900067227 */ /* 0x000fc800078e00ff */
[----:B------:R-:W-:-:S04]  /*2b80*/  IMAD.HI.U32 R8, R0, R13, RZ ;  /* 0x0000000d00087227 */ /* 0x000fc800078e00ff */
[----:B------:R-:W-:Y:S02]  /*2b90*/  @!P6 IMAD.IADD R23, R23, 0x1, -R2 ;  /* 0x000000011717e824 */ /* 0x000fe400078e0a02 */
[C---:B------:R-:W-:Y:S02]  /*2ba0*/  IMAD R24, R2.reuse, R10, R15 ;  /* 0x0000000a02187224 */ /* 0x040fe400078e020f */
[----:B------:R-:W-:Y:S01]  /*2bb0*/  IMAD.MOV R6, RZ, RZ, -R6 ;  /* 0x000000ffff067224 */ /* 0x000fe200078e0a06 */
[C---:B------:R-:W-:Y:S01]  /*2bc0*/  ISETP.GT.U32.AND P6, PT, R2.reuse, R23, PT ;  /* 0x000000170200720c */ /* 0x040fe20003fc4070 */
[----:B------:R-:W-:Y:S02]  /*2bd0*/  IMAD.MOV R8, RZ, RZ, -R8 ;  /* 0x000000ffff087224 */ /* 0x000fe400078e0a08 */
[----:B------:R-:W-:Y:S01]  /*2be0*/  @!P0 IMAD.MOV R7, RZ, RZ, -R7 ;  /* 0x000000ffff078224 */ /* 0x000fe200078e0a07 */
[C---:B------:R-:W-:Y:S01]  /*2bf0*/  ISETP.GT.U32.AND P0, PT, R2.reuse, R24, PT ;  /* 0x000000180200720c */ /* 0x040fe20003f04070 */
[----:B------:R-:W-:-:S02]  /*2c00*/  IMAD R25, R2, R6, R25 ;  /* 0x0000000602197224 */ /* 0x000fc400078e0219 */
[----:B------:R-:W-:Y:S01]  /*2c10*/  IMAD R6, R2, R8, R13 ;  /* 0x0000000802067224 */ /* 0x000fe200078e020d */
[----:B------:R-:W-:Y:S01]  /*2c20*/  LOP3.LUT R8, RZ, R4, RZ, 0x33, !PT ;  /* 0x00000004ff087212 */ /* 0x000fe200078e33ff */
[----:B------:R-:W-:Y:S01]  /*2c30*/  @!P2 IMAD.MOV R3, RZ, RZ, -R3 ;  /* 0x000000ffff03a224 */ /* 0x000fe200078e0a03 */
[----:B------:R-:W-:Y:S01]  /*2c40*/  ISETP.NE.AND P2, PT, R4, RZ, PT ;  /* 0x000000ff0400720c */ /* 0x000fe20003f45270 */
[----:B------:R-:W-:Y:S02]  /*2c50*/  VIADD R10, R21, 0x74 ;  /* 0x00000074150a7836 */ /* 0x000fe40000000000 */
[--C-:B------:R-:W-:Y:S01]  /*2c60*/  @!P6 IMAD.IADD R23, R23, 0x1, -R2.reuse ;  /* 0x000000011717e824 */ /* 0x100fe200078e0a02 */
[C---:B------:R-:W-:Y:S01]  /*2c70*/  SEL R11, R8.reuse, R11, !P2 ;  /* 0x0000000b080b7207 */ /* 0x040fe20005000000 */
[C---:B------:R-:W-:Y:S01]  /*2c80*/  VIADD R4, R21.reuse, 0x72 ;  /* 0x0000007215047836 */ /* 0x040fe20000000000 */
[----:B------:R-:W-:Y:S01]  /*2c90*/  SEL R9, R8, R9, !P2 ;  /* 0x0000000908097207 */ /* 0x000fe20005000000 */
[----:B------:R-:W-:Y:S01]  /*2ca0*/  @!P0 IMAD.IADD R24, R24, 0x1, -R2 ;  /* 0x0000000118188824 */ /* 0x000fe200078e0a02 */
[C---:B------:R-:W-:Y:S01]  /*2cb0*/  SEL R5, R8.reuse, R3, !P2 ;  /* 0x0000000308057207 */ /* 0x040fe20005000000 */
[----:B------:R1:W-:Y:S01]  /*2cc0*/  STL [R1+0xd8], R11 ;  /* 0x0000d80b01007387 */ /* 0x0003e20000100800 */
[----:B------:R-:W-:Y:S01]  /*2cd0*/  IABS R14, R10 ;  /* 0x0000000a000e7213 */ /* 0x000fe20000000000 */
[C---:B0-----:R-:W-:Y:S01]  /*2ce0*/  VIADD R16, R21.reuse, 0x70 ;  /* 0x0000007015107836 */ /* 0x041fe20000000000 */
[----:B------:R-:W-:Y:S01]  /*2cf0*/  SEL R3, R8, R7, !P2 ;  /* 0x0000000708037207 */ /* 0x000fe20005000000 */
[----:B------:R0:W-:Y:S01]  /*2d00*/  STL [R1+0xdc], R9 ;  /* 0x0000dc0901007387 */ /* 0x0001e20000100800 */
[C---:B------:R-:W-:Y:S01]  /*2d10*/  ISETP.GT.U32.AND P2, PT, R2.reuse, R26, PT ;  /* 0x0000001a0200720c */ /* 0x040fe20003f44070 */
[----:B------:R-:W-:Y:S01]  /*2d20*/  @!P5 IMAD.MOV R23, RZ, RZ, -R23 ;  /* 0x000000ffff17d224 */ /* 0x000fe200078e0a17 */
[C---:B------:R-:W-:Y:S01]  /*2d30*/  ISETP.GT.U32.AND P6, PT, R2.reuse, R25, PT ;  /* 0x000000190200720c */ /* 0x040fe20003fc4070 */
[----:B------:R-:W-:Y:S01]  /*2d40*/  STL [R1+0xe0], R5 ;  /* 0x0000e00501007387 */ /* 0x000fe20000100800 */
[----:B------:R-:W-:Y:S01]  /*2d50*/  ISETP.GT.U32.AND P0, PT, R2, R6, PT ;  /* 0x000000060200720c */ /* 0x000fe20003f04070 */
[----:B-1----:R-:W-:Y:S01]  /*2d60*/  VIADD R11, R21, 0x6e ;  /* 0x0000006e150b7836 */ /* 0x002fe20000000000 */
[----:B------:R-:W-:Y:S01]  /*2d70*/  IABS R8, R4 ;  /* 0x0000000400087213 */ /* 0x000fe20000000000 */
[----:B------:R1:W-:Y:S01]  /*2d80*/  STL [R1+0xe4], R3 ;  /* 0x0000e40301007387 */ /* 0x0003e20000100800 */
[----:B------:R-:W-:Y:S01]  /*2d90*/  IABS R7, R16 ;  /* 0x0000001000077213 */ /* 0x000fe20000000000 */
[----:B0-----:R-:W-:-:S02]  /*2da0*/  IMAD.HI.U32 R9, R0, R14, RZ ;  /* 0x0000000e00097227 */ /* 0x001fc400078e00ff */
[----:B------:R-:W-:Y:S02]  /*2db0*/  STL [R1+0x15e0], R23 ;  /* 0x0015e01701007387 */ /* 0x000fe40000100800 */
[----:B------:R-:W-:Y:S02]  /*2dc0*/  IMAD.MOV R9, RZ, RZ, -R9 ;  /* 0x000000ffff097224 */ /* 0x000fe400078e0a09 */
[----:B------:R-:W-:Y:S01]  /*2dd0*/  @!P2 IMAD.IADD R26, R26, 0x1, -R2 ;  /* 0x000000011a1aa824 */ /* 0x000fe200078e0a02 */
[C---:B------:R-:W-:Y:S01]  /*2de0*/  ISETP.GT.U32.AND P2, PT, R2.reuse, R24, PT ;  /* 0x000000180200720c */ /* 0x040fe20003f44070 */
[----:B------:R-:W-:Y:S01]  /*2df0*/  IMAD R14, R2, R9, R14 ;  /* 0x00000009020e7224 */ /* 0x000fe200078e020e */
[----:B-1----:R-:W-:Y:S01]  /*2e00*/  IABS R3, R11 ;  /* 0x0000000b00037213 */ /* 0x002fe20000000000 */
[--C-:B------:R-:W-:Y:S02]  /*2e10*/  @!P6 IMAD.IADD R25, R25, 0x1, -R2.reuse ;  /* 0x000000011919e824 */ /* 0x100fe400078e0a02 */
[----:B------:R-:W-:Y:S01]  /*2e20*/  @!P0 IMAD.IADD R6, R6, 0x1, -R2 ;  /* 0x0000000106068824 */ /* 0x000fe200078e0a02 */
[----:B------:R-:W-:Y:S01]  /*2e30*/  ISETP.GT.U32.AND P6, PT, R2, R14, PT ;  /* 0x0000000e0200720c */ /* 0x000fe20003fc4070 */
[----:B------:R-:W-:Y:S01]  /*2e40*/  IMAD.HI.U32 R13, R0, R8, RZ ;  /* 0x00000008000d7227 */ /* 0x000fe200078e00ff */
[----:B------:R-:W-:-:S02]  /*2e50*/  ISETP.GT.U32.AND P0, PT, R2, R26, PT ;  /* 0x0000001a0200720c */ /* 0x000fc40003f04070 */
[----:B------:R-:W-:Y:S01]  /*2e60*/  ISETP.GT.U32.AND P5, PT, R2, R6, PT ;  /* 0x000000060200720c */ /* 0x000fe20003fa4070 */
[----:B------:R-:W-:-:S04]  /*2e70*/  IMAD.HI.U32 R15, R0, R7, RZ ;  /* 0x00000007000f7227 */ /* 0x000fc800078e00ff */
[----:B------:R-:W-:Y:S02]  /*2e80*/  IMAD.MOV R13, RZ, RZ, -R13 ;  /* 0x000000ffff0d7224 */ /* 0x000fe400078e0a0d */
[----:B------:R-:W-:Y:S02]  /*2e90*/  IMAD.MOV R15, RZ, RZ, -R15 ;  /* 0x000000ffff0f7224 */ /* 0x000fe400078e0a0f */
[----:B------:R-:W-:Y:S02]  /*2ea0*/  IMAD R8, R2, R13, R8 ;  /* 0x0000000d02087224 */ /* 0x000fe400078e0208 */
[----:B------:R-:W-:Y:S01]  /*2eb0*/  @!P2 IMAD.IADD R24, R24, 0x1, -R2 ;  /* 0x000000011818a824 */ /* 0x000fe200078e0a02 */
[C---:B------:R-:W-:Y:S01]  /*2ec0*/  ISETP.GT.U32.AND P2, PT, R2.reuse, R25, PT ;  /* 0x000000190200720c */ /* 0x040fe20003f44070 */
[----:B------:R-:W-:Y:S02]  /*2ed0*/  IMAD R7, R2, R15, R7 ;  /* 0x0000000f02077224 */ /* 0x000fe400078e0207 */
[----:B------:R-:W-:-:S04]  /*2ee0*/  IMAD.HI.U32 R9, R0, R3, RZ ;  /* 0x0000000300097227 */ /* 0x000fc800078e00ff */
[----:B------:R-:W-:Y:S02]  /*2ef0*/  @!P6 IMAD.IADD R14, R14, 0x1, -R2 ;  /* 0x000000010e0ee824 */ /* 0x000fe400078e0a02 */
[----:B------:R-:W-:Y:S01]  /*2f00*/  @!P1 IMAD.MOV R24, RZ, RZ, -R24 ;  /* 0x000000ffff189224 */ /* 0x000fe200078e0a18 */
[----:B------:R-:W-:Y:S01]  /*2f10*/  ISETP.GT.U32.AND P1, PT, R2, R8, PT ;  /* 0x000000080200720c */ /* 0x000fe20003f24070 */
[----:B------:R-:W-:Y:S01]  /*2f20*/  @!P0 IMAD.IADD R26, R26, 0x1, -R2 ;  /* 0x000000011a1a8824 */ /* 0x000fe200078e0a02 */
[C---:B------:R-:W-:Y:S01]  /*2f30*/  ISETP.GT.U32.AND P0, PT, R2.reuse, R7, PT ;  /* 0x000000070200720c */ /* 0x040fe20003f04070 */
[----:B------:R-:W-:Y:S01]  /*2f40*/  IMAD.MOV R9, RZ, RZ, -R9 ;  /* 0x000000ffff097224 */ /* 0x000fe200078e0a09 */
[C---:B------:R-:W-:Y:S01]  /*2f50*/  ISETP.GT.U32.AND P6, PT, R2.reuse, R14, PT ;  /* 0x0000000e0200720c */ /* 0x040fe20003fc4070 */
[----:B------:R-:W-:Y:S01]  /*2f60*/  VIADD R13, R21, 0x6c ;  /* 0x0000006c150d7836 */ /* 0x000fe20000000000 */
[----:B------:R-:W-:Y:S01]  /*2f70*/  STL [R1+0x15e4], R24 ;  /* 0x0015e41801007387 */ /* 0x000fe20000100800 */
[----:B------:R-:W-:-:S02]  /*2f80*/  IMAD R3, R2, R9, R3 ;  /* 0x0000000902037224 */ /* 0x000fc400078e0203 */
[----:B------:R-:W-:Y:S01]  /*2f90*/  VIADD R9, R21, 0x6a ;  /* 0x0000006a15097836 */ /* 0x000fe20000000000 */
[----:B------:R-:W-:Y:S01]  /*2fa0*/  IABS R17, R13 ;  /* 0x0000000d00117213 */ /* 0x000fe20000000000 */
[--C-:B------:R-:W-:Y:S01]  /*2fb0*/  @!P5 IMAD.IADD R6, R6, 0x1, -R2.reuse ;  /* 0x000000010606d824 */ /* 0x100fe200078e0a02 */
[----:B------:R-:W-:Y:S01]  /*2fc0*/  ISETP.GT.U32.AND P5, PT, R2, R3, PT ;  /* 0x000000030200720c */ /* 0x000fe20003fa4070 */
[--C-:B------:R-:W-:Y:S01]  /*2fd0*/  @!P1 IMAD.IADD R8, R8, 0x1, -R2.reuse ;  /* 0x0000000108089824 */ /* 0x100fe200078e0a02 */
[----:B------:R-:W-:Y:S01]  /*2fe0*/  IABS R15, R9 ;  /* 0x00000009000f7213 */ /* 0x000fe20000000000 */
[--C-:B------:R-:W-:Y:S01]  /*2ff0*/  @!P2 IMAD.IADD R25, R25, 0x1, -R2.reuse ;  /* 0x000000011919a824 */ /* 0x100fe200078e0a02 */
[----:B------:R-:W-:Y:S01]  /*3000*/  ISETP.GE.AND P2, PT, R12, RZ, PT ;  /* 0x000000ff0c00720c */ /* 0x000fe20003f46270 */
[----:B------:R-:W-:Y:S01]  /*3010*/  @!P0 IMAD.IADD R7, R7, 0x1, -R2 ;  /* 0x0000000107078824 */ /* 0x000fe200078e0a02 */
[----:B------:R-:W-:Y:S01]  /*3020*/  ISETP.GE.AND P1, PT, R4, RZ, PT ;  /* 0x000000ff0400720c */ /* 0x000fe20003f26270 */
[----:B------:R-:W-:Y:S01]  /*3030*/  IMAD.HI.U32 R18, R0, R17, RZ ;  /* 0x0000001100127227 */ /* 0x000fe200078e00ff */
[----:B------:R-:W-:-:S03]  /*3040*/  ISETP.GE.AND P0, PT, R16, RZ, PT ;  /* 0x000000ff1000720c */ /* 0x000fc60003f06270 */
[----:B------:R-:W-:Y:S01]  /*3050*/  @!P6 IMAD.IADD R14, R14, 0x1, -R2 ;  /* 0x000000010e0ee824 */ /* 0x000fe200078e0a02 */
[----:B------:R-:W-:Y:S01]  /*3060*/  ISETP.GE.AND P6, PT, R10, RZ, PT ;  /* 0x000000ff0a00720c */ /* 0x000fe20003fc6270 */
[----:B------:R-:W-:Y:S01]  /*3070*/  @!P4 IMAD.MOV R26, RZ, RZ, -R26 ;  /* 0x000000ffff1ac224 */ /* 0x000fe200078e0a1a */
[C---:B------:R-:W-:Y:S01]  /*3080*/  ISETP.GT.U32.AND P4, PT, R2.reuse, R8, PT ;  /* 0x000000080200720c */ /* 0x040fe20003f84070 */
[----:B------:R-:W-:Y:S01]  /*3090*/  @!P3 IMAD.MOV R25, RZ, RZ, -R25 ;  /* 0x000000ffff19b224 */ /* 0x000fe200078e0a19 */
[----:B------:R-:W-:Y:S01]  /*30a0*/  ISETP.GT.U32.AND P3, PT, R2, R7, PT ;  /* 0x000000070200720c */ /* 0x000fe20003f64070 */
[----:B------:R-:W-:-:S04]  /*30b0*/  IMAD.HI.U32 R12, R0, R15, RZ ;  /* 0x0000000f000c7227 */ /* 0x000fc800078e00ff */
[----:B------:R-:W-:Y:S02]  /*30c0*/  IMAD.MOV R18, RZ, RZ, -R18 ;  /* 0x000000ffff127224 */ /* 0x000fe400078e0a12 */
[----:B------:R-:W-:Y:S02]  /*30d0*/  IMAD.MOV R12, RZ, RZ, -R12 ;  /* 0x000000ffff0c7224 */ /* 0x000fe400078e0a0c */
[C---:B------:R-:W-:Y:S02]  /*30e0*/  IMAD R4, R2.reuse, R18, R17 ;  /* 0x0000001202047224 */ /* 0x040fe400078e0211 */
[----:B------:R-:W-:Y:S02]  /*30f0*/  @!P5 IMAD.IADD R3, R3, 0x1, -R2 ;  /* 0x000000010303d824 */ /* 0x000fe400078e0a02 */
[----:B------:R-:W-:Y:S02]  /*3100*/  IMAD.MOV.U32 R19, RZ, RZ, R6 ;  /* 0x000000ffff137224 */ /* 0x000fe400078e0006 */
[----:B------:R-:W-:Y:S01]  /*3110*/  IMAD.MOV.U32 R5, RZ, RZ, R14 ;  /* 0x000000ffff057224 */ /* 0x000fe200078e000e */
[C---:B------:R-:W-:Y:S01]  /*3120*/  ISETP.GT.U32.AND P5, PT, R2.reuse, R3, PT ;  /* 0x000000030200720c */ /* 0x040fe20003fa4070 */
[----:B------:R-:W-:-:S02]  /*3130*/  IMAD R10, R2, R12, R15 ;  /* 0x0000000c020a7224 */ /* 0x000fc400078e020f */
[----:B------:R-:W-:Y:S02]  /*3140*/  VIADD R12, R21, 0x68 ;  /* 0x00000068150c7836 */ /* 0x000fe40000000000 */
[----:B------:R-:W-:Y:S01]  /*3150*/  @!P2 IMAD.MOV R19, RZ, RZ, -R19 ;  /* 0x000000ffff13a224 */ /* 0x000fe200078e0a13 */
[----:B------:R-:W-:Y:S01]  /*3160*/  ISETP.GT.U32.AND P2, PT, R2, R4, PT ;  /* 0x000000040200720c */ /* 0x000fe20003f44070 */
[----:B------:R-:W-:Y:S01]  /*3170*/  @!P6 IMAD.MOV R5, RZ, RZ, -R5 ;  /* 0x000000ffff05e224 */ /* 0x000fe200078e0a05 */
[----:B------:R-:W-:Y:S01]  /*3180*/  IABS R14, R12 ;  /* 0x0000000c000e7213 */ /* 0x000fe20000000000 */
[--C-:B------:R-:W-:Y:S01]  /*3190*/  @!P4 IMAD.IADD R8, R8, 0x1, -R2.reuse ;  /* 0x000000010808c824 */ /* 0x100fe200078e0a02 */
[----:B------:R-:W-:Y:S01]  /*31a0*/  STL [R1+0x28], R19 ;  /* 0x0000281301007387 */ /* 0x000fe20000100800 */
[----:B------:R-:W-:Y:S01]  /*31b0*/  @!P3 IMAD.IADD R7, R7, 0x1, -R2 ;  /* 0x000000010707b824 */ /* 0x000fe200078e0a02 */
[----:B------:R-:W-:Y:S01]  /*31c0*/  ISETP.GE.AND P6, PT, R11, RZ, PT ;  /* 0x000000ff0b00720c */ /* 0x000fe20003fc6270 */
[----:B------:R-:W-:Y:S01]  /*31d0*/  IMAD.MOV.U32 R15, RZ, RZ, R8 ;  /* 0x000000ffff0f7224 */ /* 0x000fe200078e0008 */
[----:B------:R0:W-:Y:S01]  /*31e0*/  STL [R1+0x58], R5 ;  /* 0x0000580501007387 */ /* 0x0001e20000100800 */
[----:B------:R-:W-:Y:S01]  /*31f0*/  ISETP.GT.U32.AND P4, PT, R2, R10, PT ;  /* 0x0000000a0200720c */ /* 0x000fe20003f84070 */
[----:B------:R-:W-:Y:S01]  /*3200*/  @!P5 IMAD.IADD R3, R3, 0x1, -R2 ;  /* 0x000000010303d824 */ /* 0x000fe200078e0a02 */
[----:B------:R-:W-:Y:S01]  /*3210*/  ISETP.GE.AND P3, PT, R13, RZ, PT ;  /* 0x000000ff0d00720c */ /* 0x000fe20003f66270 */
[----:B------:R-:W-:Y:S01]  /*3220*/  IMAD.HI.U32 R13, R0, R14, RZ ;  /* 0x0000000e000d7227 */ /* 0x000fe200078e00ff */
[----:B------:R-:W-:-:S03]  /*3230*/  ISETP.GE.AND P5, PT, R9, RZ, PT ;  /* 0x000000ff0900720c */ /* 0x000fc60003fa6270 */
[----:B------:R-:W-:Y:S02]  /*3240*/  @!P1 IMAD.MOV R15, RZ, RZ, -R15 ;  /* 0x000000ffff0f9224 */ /* 0x000fe400078e0a0f */
[----:B0-----:R-:W-:Y:S02]  /*3250*/  IMAD.MOV.U32 R5, RZ, RZ, R7 ;  /* 0x000000ffff057224 */ /* 0x001fe400078e0007 */
[----:B------:R-:W-:Y:S01]  /*3260*/  @!P2 IMAD.IADD R4, R4, 0x1, -R2 ;  /* 0x000000010404a824 */ /* 0x000fe200078e0a02 */
[----:B------:R-:W-:Y:S01]  /*3270*/  STL [R1+0x78], R15 ;  /* 0x0000780f01007387 */ /* 0x000fe20000100800 */
[----:B------:R-:W-:Y:S01]  /*3280*/  @!P0 IMAD.MOV R5, RZ, RZ, -R5 ;  /* 0x000000ffff058224 */ /* 0x000fe200078e0a05 */
[----:B------:R-:W-:Y:S01]  /*3290*/  ISETP.GE.AND P2, PT, R12, RZ, PT ;  /* 0x000000ff0c00720c */ /* 0x000fe20003f46270 */
[----:B------:R-:W-:Y:S01]  /*32a0*/  IMAD.MOV R13, RZ, RZ, -R13 ;  /* 0x000000ffff0d7224 */ /* 0x000fe200078e0a0d */
[C---:B------:R-:W-:Y:S01]  /*32b0*/  ISETP.GT.U32.AND P1, PT, R2.reuse, R4, PT ;  /* 0x000000040200720c */ /* 0x040fe20003f24070 */
[----:B------:R-:W-:Y:S01]  /*32c0*/  VIADD R6, R21, 0x66 ;  /* 0x0000006615067836 */ /* 0x000fe20000000000 */
[----:B------:R0:W-:Y:S01]  /*32d0*/  STL [R1+0xac], R5 ;  /* 0x0000ac0501007387 */ /* 0x0001e20000100800 */
[----:B------:R-:W-:-:S02]  /*32e0*/  IMAD R12, R2, R13, R14 ;  /* 0x0000000d020c7224 */ /* 0x000fc400078e020e */
[----:B------:R-:W-:Y:S01]  /*32f0*/  @!P4 IMAD.IADD R10, R10, 0x1, -R2 ;  /* 0x000000010a0ac824 */ /* 0x000fe200078e0a02 */
[----:B------:R-:W-:Y:S01]  /*3300*/  IABS R11, R6 ;  /* 0x00000006000b7213 */ /* 0x000fe20000000000 */
[C---:B------:R-:W-:Y:S01]  /*3310*/  VIADD R13, R21.reuse, 0x64 ;  /* 0x00000064150d7836 */ /* 0x040fe20000000000 */
[----:B------:R-:W-:Y:S01]  /*3320*/  ISETP.GE.AND P0, PT, R6, RZ, PT ;  /* 0x000000ff0600720c */ /* 0x000fe20003f06270 */
[----:B------:R-:W-:Y:S01]  /*3330*/  VIADD R6, R21, 0x60 ;  /* 0x0000006015067836 */ /* 0x000fe20000000000 */
[----:B------:R-:W-:Y:S01]  /*3340*/  ISETP.GT.U32.AND P4, PT, R2, R10, PT ;  /* 0x0000000a0200720c */ /* 0x000fe20003f84070 */
[----:B------:R-:W-:-:S03]  /*3350*/  IMAD.HI.U32 R9, R0, R11, RZ ;  /* 0x0000000b00097227 */ /* 0x000fc600078e00ff */
[----:B------:R-:W-:Y:S01]  /*3360*/  IABS R8, R6 ;  /* 0x0000000600087213 */ /* 0x000fe20000000000 */
[----:B0-----:R-:W-:Y:S02]  /*3370*/  IMAD.MOV.U32 R5, RZ, RZ, R3 ;  /* 0x000000ffff057224 */ /* 0x001fe400078e0003 */
[----:B------:R-:W-:Y:S02]  /*3380*/  IMAD.MOV R9, RZ, RZ, -R9 ;  /* 0x000000ffff097224 */ /* 0x000fe400078e0a09 */
[----:B------:R-:W-:Y:S01]  /*3390*/  @!P6 IMAD.MOV R5, RZ, RZ, -R5 ;  /* 0x000000ffff05e224 */ /* 0x000fe200078e0a05 */
[----:B------:R-:W-:Y:S01]  /*33a0*/  ISETP.GT.U32.AND P6, PT, R2, R12, PT ;  /* 0x0000000c0200720c */ /* 0x000fe20003fc4070 */
[--C-:B------:R-:W-:Y:S01]  /*33b0*/  @!P1 IMAD.IADD R4, R4, 0x1, -R2.reuse ;  /* 0x0000000104049824 */ /* 0x100fe200078e0a02 */
[----:B------:R-:W-:Y:S01]  /*33c0*/  ISETP.GE.AND P1, PT, R13, RZ, PT ;  /* 0x000000ff0d00720c */ /* 0x000fe20003f26270 */
[----:B------:R-:W-:Y:S01]  /*33d0*/  IMAD R11, R2, R9, R11 ;  /* 0x00000009020b7224 */ /* 0x000fe200078e020b */
[----:B------:R0:W-:Y:S01]  /*33e0*/  STL [R1+0xb4], R5 ;  /* 0x0000b40501007387 */ /* 0x0001e20000100800 */
[----:B------:R-:W-:Y:S01]  /*33f0*/  IABS R13, R13 ;  /* 0x0000000d000d7213 */ /* 0x000fe20000000000 */
[----:B------:R-:W-:-:S02]  /*3400*/  @!P4 IMAD.IADD R10, R10, 0x1, -R2 ;  /* 0x000000010a0ac824 */ /* 0x000fc400078e0a02 */
[----:B------:R-:W-:Y:S01]  /*3410*/  ISETP.GT.U32.AND P4, PT, R2, R11, PT ;  /* 0x0000000b0200720c */ /* 0x000fe20003f84070 */
[----:B------:R-:W-:Y:S02]  /*3420*/  VIADD R3, R21, 0x62 ;  /* 0x0000006215037836 */ /* 0x000fe40000000000 */
[----:B------:R-:W-:-:S03]  /*3430*/  IMAD.HI.U32 R7, R0, R13, RZ ;  /* 0x0000000d00077227 */ /* 0x000fc600078e00ff */
[----:B------:R-:W-:Y:S01]  /*3440*/  IABS R9, R3 ;  /* 0x0000000300097213 */ /* 0x000fe20000000000 */
[----:B0-----:R-:W-:Y:S02]  /*3450*/  IMAD.MOV.U32 R5, RZ, RZ, R4 ;  /* 0x000000ffff057224 */ /* 0x001fe400078e0004 */
[----:B------:R-:W-:Y:S01]  /*3460*/  @!P6 IMAD.IADD R12, R12, 0x1, -R2 ;  /* 0x000000010c0ce824 */ /* 0x000fe200078e0a02 */
[----:B------:R-:W-:Y:S01]  /*3470*/  ISETP.GE.AND P6, PT, R3, RZ, PT ;  /* 0x000000ff0300720c */ /* 0x000fe20003fc6270 */
[----:B------:R-:W-:Y:S02]  /*3480*/  @!P3 IMAD.MOV R5, RZ, RZ, -R5 ;  /* 0x000000ffff05b224 */ /* 0x000fe400078e0a05 */
[----:B------:R-:W-:Y:S01]  /*3490*/  IMAD.MOV R7, RZ, RZ, -R7 ;  /* 0x000000ffff077224 */ /* 0x000fe200078e0a07 */
[----:B------:R-:W-:Y:S01]  /*34a0*/  ISETP.GT.U32.AND P3, PT, R2, R12, PT ;  /* 0x0000000c0200720c */ /* 0x000fe20003f64070 */
[----:B------:R-:W-:Y:S01]  /*34b0*/  IMAD.HI.U32 R3, R0, R8, RZ ;  /* 0x0000000800037227 */ /* 0x000fe200078e00ff */
[----:B------:R0:W-:Y:S03]  /*34c0*/  STL [R1+0xc0], R5 ;  /* 0x0000c00501007387 */ /* 0x0001e60000100800 */
[----:B------:R-:W-:-:S02]  /*34d0*/  IMAD R13, R2, R7, R13 ;  /* 0x00000007020d7224 */ /* 0x000fc400078e020d */
[----:B------:R-:W-:Y:S02]  /*34e0*/  @!P4 IMAD.IADD R11, R11, 0x1, -R2 ;  /* 0x000000010b0bc824 */ /* 0x000fe400078e0a02 */
[----:B------:R-:W-:-:S03]  /*34f0*/  IMAD.HI.U32 R4, R0, R9, RZ ;  /* 0x0000000900047227 */ /* 0x000fc600078e00ff */
[----:B------:R-:W-:Y:S01]  /*3500*/  ISETP.GT.U32.AND P4, PT, R2, R11, PT ;  /* 0x0000000b0200720c */ /* 0x000fe20003f84070 */
[----:B0-----:R-:W-:Y:S02]  /*3510*/  IMAD.MOV.U32 R5, RZ, RZ, R10 ;  /* 0x000000ffff057224 */ /* 0x001fe400078e000a */
[----:B------:R-:W-:Y:S01]  /*3520*/  @!P3 IMAD.IADD R12, R12, 0x1, -R2 ;  /* 0x000000010c0cb824 */ /* 0x000fe200078e0a02 */
[----:B------:R-:W-:Y:S01]  /*3530*/  ISETP.GT.U32.AND P3, PT, R2, R13, PT ;  /* 0x0000000d0200720c */ /* 0x000fe20003f64070 */
[----:B------:R-:W-:Y:S01]  /*3540*/  @!P5 IMAD.MOV R5, RZ, RZ, -R5 ;  /* 0x000000ffff05d224 */ /* 0x000fe200078e0a05 */
[----:B------:R-:W-:Y:S01]  /*3550*/  ISETP.GE.AND P5, PT, R6, RZ, PT ;  /* 0x000000ff0600720c */ /* 0x000fe20003fa6270 */
[----:B------:R-:W-:Y:S02]  /*3560*/  IMAD.MOV R6, RZ, RZ, -R3 ;  /* 0x000000ffff067224 */ /* 0x000fe400078e0a03 */
[----:B------:R-:W-:Y:S01]  /*3570*/  IMAD.MOV R4, RZ, RZ, -R4 ;  /* 0x000000ffff047224 */ /* 0x000fe200078e0a04 */
[----:B------:R0:W-:Y:S01]  /*3580*/  STL [R1+0xbc], R5 ;  /* 0x0000bc0501007387 */ /* 0x0001e20000100800 */
[----:B------:R-:W-:-:S02]  /*3590*/  IMAD R8, R2, R6, R8 ;  /* 0x0000000602087224 */ /* 0x000fc400078e0208 */
[C---:B------:R-:W-:Y:S02]  /*35a0*/  IMAD R9, R2.reuse, R4, R9 ;  /* 0x0000000402097224 */ /* 0x040fe400078e0209 */
[----:B------:R-:W-:Y:S02]  /*35b0*/  VIADD R15, R21, 0x5c ;  /* 0x0000005c150f7836 */ /* 0x000fe40000000000 */
[----:B------:R-:W-:Y:S02]  /*35c0*/  @!P3 IMAD.IADD R13, R13, 0x1, -R2 ;  /* 0x000000010d0db824 */ /* 0x000fe400078e0a02 */
[----:B------:R-:W-:Y:S01]  /*35d0*/  VIADD R3, R21, 0x5e ;  /* 0x0000005e15037836 */ /* 0x000fe20000000000 */
[----:B------:R-:W-:Y:S01]  /*35e0*/  IABS R16, R15 ;  /* 0x0000000f00107213 */ /* 0x000fe20000000000 */
[----:B0-----:R-:W-:Y:S01]  /*35f0*/  IMAD.MOV.U32 R5, RZ, RZ, R12 ;  /* 0x000000ffff057224 */ /* 0x001fe200078e000c */
[C---:B------:R-:W-:Y:S01]  /*3600*/  ISETP.GT.U32.AND P3, PT, R2.reuse, R13, PT ;  /* 0x0000000d0200720c */ /* 0x040fe20003f64070 */
[----:B------:R-:W-:Y:S01]  /*3610*/  @!P4 IMAD.IADD R11, R11, 0x1, -R2 ;  /* 0x000000010b0bc824 */ /* 0x000fe200078e0a02 */
[C---:B------:R-:W-:Y:S01]  /*3620*/  ISETP.GT.U32.AND P4, PT, R2.reuse, R9, PT ;  /* 0x000000090200720c */ /* 0x040fe20003f84070 */
[----:B------:R-:W-:Y:S01]  /*3630*/  @!P2 IMAD.MOV R5, RZ, RZ, -R5 ;  /* 0x000000ffff05a224 */ /* 0x000fe200078e0a05 */
[----:B------:R-:W-:Y:S01]  /*3640*/  ISETP.GT.U32.AND P2, PT, R2, R8, PT ;  /* 0x000000080200720c */ /* 0x000fe20003f44070 */
[C---:B------:R-:W-:Y:S01]  /*3650*/  VIADD R6, R21.reuse, 0x5a ;  /* 0x0000005a15067836 */ /* 0x040fe20000000000 */
[----:B------:R-:W-:Y:S01]  /*3660*/  IABS R7, R3 ;  /* 0x0000000300077213 */ /* 0x000fe20000000000 */
[----:B------:R-:W-:Y:S01]  /*3670*/  IMAD.MOV.U32 R12, RZ, RZ, R16 ;  /* 0x000000ffff0c7224 */ /* 0x000fe200078e0010 */
[----:B------:R0:W-:Y:S01]  /*3680*/  STL [R1+0xb8], R5 ;  /* 0x0000b80501007387 */ /* 0x0001e20000100800 */
[----:B------:R-:W-:Y:S01]  /*3690*/  VIADD R4, R21, 0x58 ;  /* 0x0000005815047836 */ /* 0x000fe20000000000 */
[----:B------:R-:W-:Y:S01]  /*36a0*/  IABS R14, R6 ;  /* 0x00000006000e7213 */ /* 0x000fe20000000000 */
[----:B------:R-:W-:-:S03]  /*36b0*/  IMAD.HI.U32 R16, R0, R7, RZ ;  /* 0x0000000700107227 */ /* 0x000fc600078e00ff */
[----:B------:R-:W-:Y:S01]  /*36c0*/  IABS R10, R4 ;  /* 0x00000004000a7213 */ /* 0x000fe20000000000 */
[----:B------:R-:W-:Y:S02]  /*36d0*/  IMAD.MOV R16, RZ, RZ, -R16 ;  /* 0x000000ffff107224 */ /* 0x000fe400078e0a10 */
[--C-:B------:R-:W-:Y:S02]  /*36e0*/  @!P2 IMAD.IADD R8, R8, 0x1, -R2.reuse ;  /* 0x000000010808a824 */ /* 0x100fe400078e0a02 */
[----:B0-----:R-:W-:Y:S02]  /*36f0*/  IMAD.MOV.U32 R5, RZ, RZ, R11 ;  /* 0x000000ffff057224 */ /* 0x001fe400078e000b */
[--C-:B------:R-:W-:Y:S01]  /*3700*/  @!P4 IMAD.IADD R9, R9, 0x1, -R2.reuse ;  /* 0x000000010909c824 */ /* 0x100fe200078e0a02 */
[C---:B------:R-:W-:Y:S01]  /*3710*/  ISETP.GT.U32.AND P2, PT, R2.reuse, R8, PT ;  /* 0x000000080200720c */ /* 0x040fe20003f44070 */
[----:B------:R-:W-:Y:S01]  /*3720*/  @!P0 IMAD.MOV R5, RZ, RZ, -R5 ;  /* 0x000000ffff058224 */ /* 0x000fe200078e0a05 */
[----:B------:R-:W-:Y:S01]  /*3730*/  ISETP.GE.AND P0, PT, R3, RZ, PT ;  /* 0x000000ff0300720c */ /* 0x000fe20003f06270 */
[----:B------:R-:W-:Y:S01]  /*3740*/  @!P3 IMAD.IADD R13, R13, 0x1, -R2 ;  /* 0x000000010d0db824 */ /* 0x000fe200078e0a02 */
[C---:B------:R-:W-:Y:S01]  /*3750*/  ISETP.GT.U32.AND P4, PT, R2.reuse, R9, PT ;  /* 0x000000090200720c */ /* 0x040fe20003f84070 */
[----:B------:R-:W-:Y:S01]  /*3760*/  IMAD R3, R2, R16, R7 ;  /* 0x0000001002037224 */ /* 0x000fe200078e0207 */
[----:B------:R0:W-:Y:S01]  /*3770*/  STL [R1+0xb0], R5 ;  /* 0x0000b00501007387 */ /* 0x0001e20000100800 */
[----:B------:R-:W-:-:S03]  /*3780*/  IMAD.HI.U32 R7, R0, R14, RZ ;  /* 0x0000000e00077227 */ /* 0x000fc600078e00ff */
[----:B------:R-:W-:Y:S01]  /*3790*/  ISETP.GT.U32.AND P3, PT, R2, R3, PT ;  /* 0x000000030200720c */ /* 0x000fe20003f64070 */
[----:B------:R-:W-:-:S04]  /*37a0*/  IMAD.HI.U32 R16, R0, R12, RZ ;  /* 0x0000000c00107227 */ /* 0x000fc800078e00ff */
[----:B------:R-:W-:-:S04]  /*37b0*/  IMAD.HI.U32 R11, R0, R10, RZ ;  /* 0x0000000a000b7227 */ /* 0x000fc800078e00ff */
[----:B0-----:R-:W-:Y:S02]  /*37c0*/  IMAD.MOV.U32 R5, RZ, RZ, R13 ;  /* 0x000000ffff057224 */ /* 0x001fe400078e000d */
[----:B------:R-:W-:Y:S02]  /*37d0*/  IMAD.MOV R7, RZ, RZ, -R7 ;  /* 0x000000ffff077224 */ /* 0x000fe400078e0a07 */
[----:B------:R-:W-:Y:S02]  /*37e0*/  @!P1 IMAD.MOV R5, RZ, RZ, -R5 ;  /* 0x000000ffff059224 */ /* 0x000fe400078e0a05 */
[----:B------:R-:W-:Y:S02]  /*37f0*/  IMAD.MOV R16, RZ, RZ, -R16 ;  /* 0x000000ffff107224 */ /* 0x000fe400078e0a10 */
[----:B------:R-:W-:Y:S01]  /*3800*/  IMAD.MOV R11, RZ, RZ, -R11 ;  /* 0x000000ffff0b7224 */ /* 0x000fe200078e0a0b */
[----:B------:R0:W-:Y:S01]  /*3810*/  STL [R1+0x80], R5 ;  /* 0x0000800501007387 */ /* 0x0001e20000100800 */
[----:B------:R-:W-:-:S02]  /*3820*/  IMAD R14, R2, R7, R14 ;  /* 0x00000007020e7224 */ /* 0x000fc400078e020e */
[----:B------:R-:W-:Y:S02]  /*3830*/  @!P2 IMAD.IADD R8, R8, 0x1, -R2 ;  /* 0x000000010808a824 */ /* 0x000fe400078e0a02 */
[C---:B------:R-:W-:Y:S01]  /*3840*/  IMAD R12, R2.reuse, R16, R12 ;  /* 0x00000010020c7224 */ /* 0x040fe200078e020c */
[C---:B------:R-:W-:Y:S01]  /*3850*/  ISETP.GT.U32.AND P2, PT, R2.reuse, R14, PT ;  /* 0x0000000e0200720c */ /* 0x040fe20003f44070 */
[C---:B------:R-:W-:Y:S02]  /*3860*/  IMAD R10, R2.reuse, R11, R10 ;  /* 0x0000000b020a7224 */ /* 0x040fe400078e020a */
[----:B------:R-:W-:Y:S01]  /*3870*/  @!P4 IMAD.IADD R9, R9, 0x1, -R2 ;  /* 0x000000010909c824 */ /* 0x000fe200078e0a02 */
[----:B------:R-:W-:Y:S01]  /*3880*/  ISETP.GT.U32.AND P1, PT, R2, R12, PT ;  /* 0x0000000c0200720c */ /* 0x000fe20003f24070 */
[----:B0-----:R-:W-:Y:S01]  /*3890*/  IMAD.MOV.U32 R5, RZ, RZ, R8 ;  /* 0x000000ffff057224 */ /* 0x001fe200078e0008 */
[----:B------:R-:W-:Y:S01]  /*38a0*/  ISETP.GE.AND P4, PT, R15, RZ, PT ;  /* 0x000000ff0f00720c */ /* 0x000fe20003f86270 */
[----:B------:R-:W-:-:S02]  /*38b0*/  @!P3 IMAD.IADD R3, R3, 0x1, -R2 ;  /* 0x000000010303b824 */ /* 0x000fc400078e0a02 */
[----:B------:R-:W-:Y:S01]  /*38c0*/  @!P5 IMAD.MOV R5, RZ, RZ, -R5 ;  /* 0x000000ffff05d224 */ /* 0x000fe200078e0a05 */
[----:B------:R-:W-:Y:S01]  /*38d0*/  ISETP.GT.U32.AND P5, PT, R2, R10, PT ;  /* 0x0000000a0200720c */ /* 0x000fe20003fa4070 */
[----:B------:R-:W-:Y:S01]  /*38e0*/  @!P6 IMAD.MOV R9, RZ, RZ, -R9 ;  /* 0x000000ffff09e224 */ /* 0x000fe200078e0a09 */
[----:B------:R-:W-:Y:S01]  /*38f0*/  ISETP.GE.AND P6, PT, R6, RZ, PT ;  /* 0x000000ff0600720c */ /* 0x000fe20003fc6270 */
[C---:B------:R-:W-:Y:S01]  /*3900*/  VIADD R6, R21.reuse, 0x54 ;  /* 0x0000005415067836 */ /* 0x040fe20000000000 */
[----:B------:R-:W-:Y:S01]  /*3910*/  ISETP.GT.U32.AND P3, PT, R2, R3, PT ;  /* 0x000000030200720c */ /* 0x000fe20003f64070 */
[----:B------:R-:W-:Y:S01]  /*3920*/  VIADD R7, R21, 0x56 ;  /* 0x0000005615077836 */ /* 0x000fe20000000000 */
[----:B------:R0:W-:Y:S01]  /*3930*/  STL [R1+0x84], R9 ;  /* 0x0000840901007387 */ /* 0x0001e20000100800 */
[--C-:B------:R-:W-:Y:S02]  /*3940*/  @!P2 IMAD.IADD R14, R14, 0x1, -R2.reuse ;  /* 0x000000010e0ea824 */ /* 0x100fe400078e0a02 */
[--C-:B------:R-:W-:Y:S01]  /*3950*/  @!P1 IMAD.IADD R12, R12, 0x1, -R2.reuse ;  /* 0x000000010c0c9824 */ /* 0x100fe200078e0a02 */
[----:B------:R-:W-:Y:S01]  /*3960*/  IABS R13, R7 ;  /* 0x00000007000d7213 */ /* 0x000fe20000000000 */
[----:B------:R1:W-:Y:S01]  /*3970*/  STL [R1+0x88], R5 ;  /* 0x0000880501007387 */ /* 0x0003e20000100800 */
[----:B------:R-:W-:Y:S01]  /*3980*/  ISETP.GE.AND P1, PT, R7, RZ, PT ;  /* 0x000000ff0700720c */ /* 0x000fe20003f26270 */
[----:B------:R-:W-:Y:S01]  /*3990*/  @!P5 IMAD.IADD R10, R10, 0x1, -R2 ;  /* 0x000000010a0ad824 */ /* 0x000fe200078e0a02 */
[----:B------:R-:W-:Y:S01]  /*39a0*/  ISETP.GT.U32.AND P5, PT, R2, R14, PT ;  /* 0x0000000e0200720c */ /* 0x000fe20003fa4070 */
[----:B------:R-:W-:Y:S01]  /*39b0*/  IMAD.HI.U32 R8, R0, R13, RZ ;  /* 0x0000000d00087227 */ /* 0x000fe200078e00ff */
[----:B0-----:R-:W-:-:S02]  /*39c0*/  IABS R9, R6 ;  /* 0x0000000600097213 */ /* 0x001fc40000000000 */
[----:B------:R-:W-:Y:S01]  /*39d0*/  ISETP.GT.U32.AND P2, PT, R2, R12, PT ;  /* 0x0000000c0200720c */ /* 0x000fe20003f44070 */
[----:B------:R-:W-:Y:S01]  /*39e0*/  @!P3 IMAD.IADD R3, R3, 0x1, -R2 ;  /* 0x000000010303b824 */ /* 0x000fe200078e0a02 */
[----:B------:R-:W-:Y:S01]  /*39f0*/  ISETP.GE.AND P3, PT, R4, RZ, PT ;  /* 0x000000ff0400720c */ /* 0x000fe20003f66270 */
[----:B------:R-:W-:-:S04]  /*3a00*/  IMAD.HI.U32 R7, R0, R9, RZ ;  /* 0x0000000900077227 */ /* 0x000fc800078e00ff */
[----:B------:R-:W-:Y:S02]  /*3a10*/  IMAD.MOV R7, RZ, RZ, -R7 ;  /* 0x000000ffff077224 */ /* 0x000fe400078e0a07 */
[----:B------:R-:W-:Y:S02]  /*3a20*/  IMAD.MOV R8, RZ, RZ, -R8 ;  /* 0x000000ffff087224 */ /* 0x000fe400078e0a08 */
[----:B-1----:R-:W-:Y:S02]  /*3a30*/  IMAD.MOV.U32 R5, RZ, RZ, R3 ;  /* 0x000000ffff057224 */ /* 0x002fe400078e0003 */
[C---:B------:R-:W-:Y:S02]  /*3a40*/  IMAD R9, R2.reuse, R7, R9 ;  /* 0x0000000702097224 */ /* 0x040fe400078e0209 */
[C---:B------:R-:W-:Y:S02]  /*3a50*/  IMAD R13, R2.reuse, R8, R13 ;  /* 0x00000008020d7224 */ /* 0x040fe400078e020d */
[----:B------:R-:W-:Y:S01]  /*3a60*/  @!P0 IMAD.MOV R5, RZ, RZ, -R5 ;  /* 0x000000ffff058224 */ /* 0x000fe200078e0a05 */
[----:B------:R-:W-:Y:S01]  /*3a70*/  ISETP.GT.U32.AND P0, PT, R2, R10, PT ;  /* 0x0000000a0200720c */ /* 0x000fe20003f04070 */
[--C-:B------:R-:W-:Y:S01]  /*3a80*/  @!P5 IMAD.IADD R14, R14, 0x1, -R2.reuse ;  /* 0x000000010e0ed824 */ /* 0x100fe200078e0a02 */
[----:B------:R-:W-:Y:S01]  /*3a90*/  ISETP.GT.U32.AND P5, PT, R2, R9, PT ;  /* 0x000000090200720c */ /* 0x000fe20003fa4070 */
[----:B------:R-:W-:Y:S01]  /*3aa0*/  @!P2 IMAD.IADD R12, R12, 0x1, -R2 ;  /* 0x000000010c0ca824 */ /* 0x000fe200078e0a02 */
[----:B------:R-:W-:Y:S01]  /*3ab0*/  ISETP.GT.U32.AND P2, PT, R2, R13, PT ;  /* 0x0000000d0200720c */ /* 0x000fe20003f44070 */
[C---:B------:R-:W-:Y:S01]  /*3ac0*/  VIADD R3, R21.reuse, 0x50 ;  /* 0x0000005015037836 */ /* 0x040fe20000000000 */
[----:B------:R0:W-:Y:S01]  /*3ad0*/  STL [R1+0x94], R5 ;  /* 0x0000940501007387 */ /* 0x0001e20000100800 */
[----:B------:R-:W-:-:S02]  /*3ae0*/  VIADD R11, R21, 0x4e ;  /* 0x0000004e150b7836 */ /* 0x000fc40000000000 */
[----:B------:R-:W-:Y:S01]  /*3af0*/  VIADD R4, R21, 0x52 ;  /* 0x0000005215047836 */ /* 0x000fe20000000000 */
[----:B------:R-:W-:Y:S01]  /*3b00*/  IABS R7, R3 ;  /* 0x0000000300077213 */ /* 0x000fe20000000000 */
[----:B------:R-:W-:Y:S01]  /*3b10*/  @!P6 IMAD.MOV R14, RZ, RZ, -R14 ;  /* 0x000000ffff0ee224 */ /* 0x000fe200078e0a0e */
[----:B------:R-:W-:Y:S01]  /*3b20*/  IABS R15, R11 ;  /* 0x0000000b000f7213 */ /* 0x000fe20000000000 */
[--C-:B------:R-:W-:Y:S01]  /*3b30*/  @!P0 IMAD.IADD R10, R10, 0x1, -R2.reuse ;  /* 0x000000010a0a8824 */ /* 0x100fe200078e0a02 */
[----:B------:R-:W-:Y:S01]  /*3b40*/  ISETP.GE.AND P0, PT, R6, RZ, PT ;  /* 0x000000ff0600720c */ /* 0x000fe20003f06270 */
[----:B------:R-:W-:Y:S01]  /*3b50*/  @!P5 IMAD.IADD R9, R9, 0x1, -R2 ;  /* 0x000000010909d824 */ /* 0x000fe200078e0a02 */
[----:B------:R-:W-:Y:S01]  /*3b60*/  IABS R8, R4 ;  /* 0x0000000400087213 */ /* 0x000fe20000000000 */
[----:B0-----:R-:W-:Y:S02]  /*3b70*/  IMAD.MOV.U32 R5, RZ, RZ, R12 ;  /* 0x000000ffff057224 */ /* 0x001fe400078e000c */
[----:B------:R-:W-:Y:S01]  /*3b80*/  IMAD.MOV.U32 R6, RZ, RZ, R15 ;  /* 0x000000ffff067224 */ /* 0x000fe200078e000f */
[----:B------:R-:W-:Y:S01]  /*3b90*/  ISETP.GT.U32.AND P5, PT, R2, R9, PT ;  /* 0x000000090200720c */ /* 0x000fe20003fa4070 */
[----:B------:R-:W-:-:S04]  /*3ba0*/  IMAD.HI.U32 R16, R0, R7, RZ ;  /* 0x0000000700107227 */ /* 0x000fc800078e00ff */
[----:B------:R-:W-:Y:S01]  /*3bb0*/  @!P2 IMAD.IADD R13, R13, 0x1, -R2 ;  /* 0x000000010d0da824 */ /* 0x000fe200078e0a02 */
[----:B------:R-:W-:Y:S01]  /*3bc0*/  ISETP.GE.AND P2, PT, R4, RZ, PT ;  /* 0x000000ff0400720c */ /* 0x000fe20003f46270 */
[----:B------:R-:W-:Y:S02]  /*3bd0*/  @!P4 IMAD.MOV R5, RZ, RZ, -R5 ;  /* 0x000000ffff05c224 */ /* 0x000fe400078e0a05 */
[----:B------:R-:W-:Y:S01]  /*3be0*/  IMAD.HI.U32 R4, R0, R6, RZ ;  /* 0x0000000600047227 */ /* 0x000fe200078e00ff */
[C---:B------:R-:W-:Y:S02]  /*3bf0*/  ISETP.GT.U32.AND P4, PT, R2.reuse, R13, PT ;  /* 0x0000000d0200720c */ /* 0x040fe40003f84070 */
[----:B------:R0:W-:Y:S01]  /*3c00*/  STL [R1+0x9c], R5 ;  /* 0x00009c0501007387 */ /* 0x0001e20000100800 */
[----:B------:R-:W-:Y:S02]  /*3c10*/  IMAD.MOV R12, RZ, RZ, -R16 ;  /* 0x000000ffff0c7224 */ /* 0x000fe400078e0a10 */
[----:B------:R-:W-:Y:S01]  /*3c20*/  IMAD.MOV R4, RZ, RZ, -R4 ;  /* 0x000000ffff047224 */ /* 0x000fe200078e0a04 */
[----:B------:R1:W-:Y:S01]  /*3c30*/  STL [R1+0xa0], R14 ;  /* 0x0000a00e01007387 */ /* 0x0003e20000100800 */
[----:B------:R-:W-:-:S02]  /*3c40*/  IMAD R7, R2, R12, R7 ;  /* 0x0000000c02077224 */ /* 0x000fc400078e0207 */
[----:B------:R-:W-:-:S04]  /*3c50*/  IMAD.HI.U32 R15, R0, R8, RZ ;  /* 0x00000008000f7227 */ /* 0x000fc800078e00ff */
[----:B0-----:R-:W-:Y:S02]  /*3c60*/  IMAD.MOV.U32 R5, RZ, RZ, R10 ;  /* 0x000000ffff057224 */ /* 0x001fe400078e000a */
[C---:B------:R-:W-:Y:S02]  /*3c70*/  IMAD R6, R2.reuse, R4, R6 ;  /* 0x0000000402067224 */ /* 0x040fe400078e0206 */
[----:B------:R-:W-:Y:S01]  /*3c80*/  @!P3 IMAD.MOV R5, RZ, RZ, -R5 ;  /* 0x000000ffff05b224 */ /* 0x000fe200078e0a05 */
[C---:B------:R-:W-:Y:S01]  /*3c90*/  ISETP.GT.U32.AND P3, PT, R2.reuse, R7, PT ;  /* 0x000000070200720c */ /* 0x040fe20003f64070 */
[----:B------:R-:W-:Y:S02]  /*3ca0*/  IMAD.MOV R15, RZ, RZ, -R15 ;  /* 0x000000ffff0f7224 */ /* 0x000fe400078e0a0f */
[----:B------:R-:W-:Y:S01]  /*3cb0*/  @!P5 IMAD.IADD R9, R9, 0x1, -R2 ;  /* 0x000000010909d824 */ /* 0x000fe200078e0a02 */
[C---:B------:R-:W-:Y:S01]  /*3cc0*/  ISETP.GT.U32.AND P5, PT, R2.reuse, R6, PT ;  /* 0x000000060200720c */ /* 0x040fe20003fa4070 */
[----:B------:R-:W-:Y:S01]  /*3cd0*/  IMAD R8, R2, R15, R8 ;  /* 0x0000000f02087224 */ /* 0x000fe200078e0208 */
[----:B------:R0:W-:Y:S01]  /*3ce0*/  STL [R1+0xa4], R5 ;  /* 0x0000a40501007387 */ /* 0x0001e20000100800 */
[----:B------:R-:W-:-:S02]  /*3cf0*/  VIADD R10, R21, 0x4a ;  /* 0x0000004a150a7836 */ /* 0x000fc40000000000 */
[--C-:B------:R-:W-:Y:S01]  /*3d00*/  @!P4 IMAD.IADD R13, R13, 0x1, -R2.reuse ;  /* 0x000000010d0dc824 */ /* 0x100fe200078e0a02 */
[----:B------:R-:W-:Y:S01]  /*3d10*/  ISETP.GT.U32.AND P6, PT, R2, R8, PT ;  /* 0x000000080200720c */ /* 0x000fe20003fc4070 */
[----:B------:R-:W-:Y:S01]  /*3d20*/  VIADD R16, R21, 0x4c ;  /* 0x0000004c15107836 */ /* 0x000fe20000000000 */
[----:B------:R-:W-:Y:S01]  /*3d30*/  ISETP.GE.AND P4, PT, R3, RZ, PT ;  /* 0x000000ff0300720c */ /* 0x000fe20003f86270 */
[--C-:B------:R-:W-:Y:S01]  /*3d40*/  @!P3 IMAD.IADD R7, R7, 0x1, -R2.reuse ;  /* 0x000000010707b824 */ /* 0x100fe200078e0a02 */
[----:B------:R-:W-:Y:S01]  /*3d50*/  IABS R3, R10 ;  /* 0x0000000a00037213 */ /* 0x000fe20000000000 */
[----:B------:R-:W-:Y:S01]  /*3d60*/  VIADD R24, R21, 0xe ;  /* 0x0000000e15187836 */ /* 0x000fe20000000000 */
[----:B------:R-:W-:Y:S01]  /*3d70*/  IABS R4, R16 ;  /* 0x0000001000047213 */ /* 0x000fe20000000000 */
[----:B------:R-:W-:Y:S01]  /*3d80*/  @!P5 IMAD.IADD R6, R6, 0x1, -R2 ;  /* 0x000000010606d824 */ /* 0x000fe200078e0a02 */
[----:B------:R-:W-:Y:S01]  /*3d90*/  ISETP.GT.U32.AND P5, PT, R2, R7, PT ;  /* 0x000000070200720c */ /* 0x000fe20003fa4070 */
[----:B-1----:R-:W-:-:S04]  /*3da0*/  IMAD.HI.U32 R14, R0, R3, RZ ;  /* 0x00000003000e7227 */ /* 0x002fc800078e00ff */
[----:B------:R-:W-:Y:S02]  /*3db0*/  IMAD.MOV R14, RZ, RZ, -R14 ;  /* 0x000000ffff0e7224 */ /* 0x000fe400078e0a0e */
[----:B------:R-:W-:Y:S01]  /*3dc0*/  @!P6 IMAD.IADD R8, R8, 0x1, -R2 ;  /* 0x000000010808e824 */ /* 0x000fe200078e0a02 */
[----:B------:R-:W-:Y:S01]  /*3dd0*/  ISETP.GE.AND P6, PT, R11, RZ, PT ;  /* 0x000000ff0b00720c */ /* 0x000fe20003fc6270 */
[----:B0-----:R-:W-:Y:S02]  /*3de0*/  IMAD.MOV.U32 R5, RZ, RZ, R13 ;  /* 0x000000ffff057224 */ /* 0x001fe400078e000d */
[C---:B------:R-:W-:Y:S01]  /*3df0*/  IMAD R3, R2.reuse, R14, R3 ;  /* 0x0000000e02037224 */ /* 0x040fe200078e0203 */
[C---:B------:R-:W-:Y:S01]  /*3e00*/  ISETP.GT.U32.AND P3, PT, R2.reuse, R8, PT ;  /* 0x000000080200720c */ /* 0x040fe20003f64070 */
[----:B------:R-:W-:Y:S01]  /*3e10*/  @!P1 IMAD.MOV R5, RZ, RZ, -R5 ;  /* 0x000000ffff059224 */ /* 0x000fe200078e0a05 */
[----:B------:R-:W-:Y:S01]  /*3e20*/  ISETP.GT.U32.AND P1, PT, R2, R6, PT ;  /* 0x000000060200720c */ /* 0x000fe20003f24070 */
[----:B------:R-:W-:-:S03]  /*3e30*/  IMAD.HI.U32 R12, R0, R4, RZ ;  /* 0x00000004000c7227 */ /* 0x000fc600078e00ff */
[----:B------:R0:W-:Y:S01]  /*3e40*/  STL [R1+0xa8], R5 ;  /* 0x0000a80501007387 */ /* 0x0001e20000100800 */
[----:B------:R-:W-:Y:S02]  /*3e50*/  VIADD R11, R21, 0x48 ;  /* 0x00000048150b7836 */ /* 0x000fe40000000000 */
[----:B------:R-:W-:Y:S01]  /*3e60*/  @!P5 IMAD.IADD R7, R7, 0x1, -R2 ;  /* 0x000000010707d824 */ /* 0x000fe200078e0a02 */
[----:B------:R-:W-:Y:S01]  /*3e70*/  ISETP.GT.U32.AND P5, PT, R2, R3, PT ;  /* 0x000000030200720c */ /* 0x000fe20003fa4070 */
[----:B------:R-:W-:Y:S01]  /*3e80*/  IMAD.MOV R12, RZ, RZ, -R12 ;  /* 0x000000ffff0c7224 */ /* 0x000fe200078e0a0c */
[----:B------:R-:W-:Y:S01]  /*3e90*/  IABS R13, R11 ;  /* 0x0000000b000d7213 */ /* 0x000fe20000000000 */
[----:B------:R-:W-:Y:S02]  /*3ea0*/  @!P3 IMAD.IADD R8, R8, 0x1, -R2 ;  /* 0x000000010808b824 */ /* 0x000fe400078e0a02 */
[----:B------:R-:W-:Y:S02]  /*3eb0*/  IMAD R4, R2, R12, R4 ;  /* 0x0000000c02047224 */ /* 0x000fe400078e0204 */
[----:B------:R-:W-:-:S02]  /*3ec0*/  VIADD R12, R21, 0x46 ;  /* 0x00000046150c7836 */ /* 0x000fc40000000000 */
[----:B------:R-:W-:Y:S01]  /*3ed0*/  IMAD.HI.U32 R17, R0, R13, RZ ;  /* 0x0000000d00117227 */ /* 0x000fe200078e00ff */
[----:B------:R-:W-:Y:S02]  /*3ee0*/  ISETP.GT.U32.AND P3, PT, R2, R4, PT ;  /* 0x000000040200720c */ /* 0x000fe40003f64070 */
[----:B------:R-:W-:Y:S01]  /*3ef0*/  IABS R15, R12 ;  /* 0x0000000c000f7213 */ /* 0x000fe20000000000 */
[--C-:B------:R-:W-:Y:S01]  /*3f00*/  @!P1 IMAD.IADD R6, R6, 0x1, -R2.reuse ;  /* 0x0000000106069824 */ /* 0x100fe200078e0a02 */
[----:B------:R-:W-:Y:S01]  /*3f10*/  ISETP.GE.AND P1, PT, R16, RZ, PT ;  /* 0x000000ff1000720c */ /* 0x000fe20003f26270 */
[----:B------:R-:W-:Y:S02]  /*3f20*/  IMAD.MOV R16, RZ, RZ, -R17 ;  /* 0x000000ffff107224 */ /* 0x000fe400078e0a11 */
[----:B------:R-:W-:Y:S02]  /*3f30*/  @!P5 IMAD.IADD R3, R3, 0x1, -R2 ;  /* 0x000000010303d824 */ /* 0x000fe400078e0a02 */
[----:B------:R-:W-:-:S02]  /*3f40*/  IMAD R13, R2, R16, R13 ;  /* 0x00000010020d7224 */ /* 0x000fc400078e020d */
[----:B0-----:R-:W-:Y:S01]  /*3f50*/  IMAD.MOV.U32 R5, RZ, RZ, R9 ;  /* 0x000000ffff057224 */ /* 0x001fe200078e0009 */
[----:B------:R-:W-:Y:S01]  /*3f60*/  ISETP.GT.U32.AND P5, PT, R2, R3, PT ;  /* 0x000000030200720c */ /* 0x000fe20003fa4070 */
[----:B------:R-:W-:Y:S02]  /*3f70*/  VIADD R14, R21, 0x44 ;  /* 0x00000044150e7836 */ /* 0x000fe40000000000 */
[----:B------:R-:W-:-:S03]  /*3f80*/  IMAD.HI.U32 R18, R0, R15, RZ ;  /* 0x0000000f00127227 */ /* 0x000fc600078e00ff */
[----:B------:R-:W-:Y:S01]  /*3f90*/  IABS R17, R14 ;  /* 0x0000000e00117213 */ /* 0x000fe20000000000 */
[----:B------:R-:W-:Y:S02]  /*3fa0*/  @!P0 IMAD.MOV R5, RZ, RZ, -R5 ;  /* 0x000000ffff058224 */ /* 0x000fe400078e0a05 */
[----:B------:R-:W-:Y:S01]  /*3fb0*/  @!P2 IMAD.MOV R8, RZ, RZ, -R8 ;  /* 0x000000ffff08a224 */ /* 0x000fe200078e0a08 */
[----:B------:R-:W-:Y:S01]  /*3fc0*/  ISETP.GT.U32.AND P2, PT, R2, R13, PT ;  /* 0x0000000d0200720c */ /* 0x000fe20003f44070 */
[----:B------:R-:W-:Y:S01]  /*3fd0*/  IMAD.MOV R18, RZ, RZ, -R18 ;  /* 0x000000ffff127224 */ /* 0x000fe200078e0a12 */
[----:B------:R0:W-:Y:S01]  /*3fe0*/  STL [R1+0x98], R5 ;  /* 0x0000980501007387 */ /* 0x0001e20000100800 */
[--C-:B------:R-:W-:Y:S01]  /*3ff0*/  @!P3 IMAD.IADD R4, R4, 0x1, -R2.reuse ;  /* 0x000000010404b824 */ /* 0x100fe200078e0a02 */
[----:B------:R-:W-:Y:S01]  /*4000*/  ISETP.GE.AND P3, PT, R10, RZ, PT ;  /* 0x000000ff0a00720c */ /* 0x000fe20003f66270 */
[C---:B------:R-:W-:Y:S01]  /*4010*/  IMAD R15, R2.reuse, R18, R15 ;  /* 0x00000012020f7224 */ /* 0x040fe200078e020f */
[----:B------:R-:W-:Y:S01]  /*4020*/  STL [R1+0x90], R8 ;  /* 0x0000900801007387 */ /* 0x000fe20000100800 */
[----:B------:R-:W-:Y:S01]  /*4030*/  @!P4 IMAD.MOV R7, RZ, RZ, -R7 ;  /* 0x000000ffff07c224 */ /* 0x000fe200078e0a07 */
[C---:B------:R-:W-:Y:S01]  /*4040*/  ISETP.GT.U32.AND P0, PT, R2.reuse, R4, PT ;  /* 0x000000040200720c */ /* 0x040fe20003f04070 */
[----:B------:R-:W-:Y:S01]  /*4050*/  @!P5 IMAD.IADD R3, R3, 0x1, -R2 ;  /* 0x000000010303d824 */ /* 0x000fe200078e0a02 */
[----:B------:R-:W-:Y:S01]  /*4060*/  ISETP.GT.U32.AND P5, PT, R2, R15, PT ;  /* 0x0000000f0200720c */ /* 0x000fe20003fa4070 */
[----:B------:R-:W-:Y:S01]  /*4070*/  VIADD R16, R21, 0x28 ;  /* 0x0000002815107836 */ /* 0x000fe20000000000 */
[----:B------:R1:W-:Y:S01]  /*4080*/  STL [R1+0x8c], R7 ;  /* 0x00008c0701007387 */ /* 0x0003e20000100800 */
[----:B0-----:R-:W-:Y:S01]  /*4090*/  IMAD.MOV.U32 R5, RZ, RZ, R6 ;  /* 0x000000ffff057224 */ /* 0x001fe200078e0006 */
[----:B------:R-:W-:Y:S01]  /*40a0*/  ISETP.GE.AND P4, PT, R11, RZ, PT ;  /* 0x000000ff0b00720c */ /* 0x000fe20003f86270 */
[----:B------:R-:W-:-:S04]  /*40b0*/  IMAD.HI.U32 R6, R0, R17, RZ ;  /* 0x0000001100067227 */ /* 0x000fc800078e00ff */
[----:B------:R-:W-:Y:S01]  /*40c0*/  @!P6 IMAD.MOV R5, RZ, RZ, -R5 ;  /* 0x000000ffff05e224 */ /* 0x000fe200078e0a05 */
[----:B------:R-:W-:Y:S01]  /*40d0*/  ISETP.GE.AND P6, PT, R12, RZ, PT ;  /* 0x000000ff0c00720c */ /* 0x000fe20003fc6270 */
[----:B------:R-:W-:Y:S02]  /*40e0*/  IMAD.MOV R6, RZ, RZ, -R6 ;  /* 0x000000ffff067224 */ /* 0x000fe400078e0a06 */
[--C-:B------:R-:W-:Y:S01]  /*40f0*/  @!P2 IMAD.IADD R13, R13, 0x1, -R2.reuse ;  /* 0x000000010d0da824 */ /* 0x100fe200078e0a02 */
[----:B------:R0:W-:Y:S01]  /*4100*/  STL [R1+0x7c], R5 ;  /* 0x00007c0501007387 */ /* 0x0001e20000100800 */
[----:B------:R-:W-:Y:S02]  /*4110*/  IMAD R6, R2, R6, R17 ;  /* 0x0000000602067224 */ /* 0x000fe400078e0211 */
[--C-:B------:R-:W-:Y:S01]  /*4120*/  @!P0 IMAD.IADD R4, R4, 0x1, -R2.reuse ;  /* 0x0000000104048824 */ /* 0x100fe200078e0a02 */
[----:B------:R-:W-:Y:S01]  /*4130*/  ISETP.GT.U32.AND P2, PT, R2, R13, PT ;  /* 0x0000000d0200720c */ /* 0x000fe20003f44070 */
[----:B------:R-:W-:Y:S01]  /*4140*/  @!P5 IMAD.IADD R15, R15, 0x1, -R2 ;  /* 0x000000010f0fd824 */ /* 0x000fe200078e0a02 */
[----:B------:R-:W-:Y:S01]  /*4150*/  ISETP.GE.AND P0, PT, R14, RZ, PT ;  /* 0x000000ff0e00720c */ /* 0x000fe20003f06270 */
[----:B-1----:R-:W-:-:S02]  /*4160*/  VIADD R7, R21, 0x42 ;  /* 0x0000004215077836 */ /* 0x002fc40000000000 */
[----:B------:R-:W-:Y:S01]  /*4170*/  IMAD.MOV.U32 R8, RZ, RZ, R4 ;  /* 0x000000ffff087224 */ /* 0x000fe200078e0004 */
[C---:B------:R-:W-:Y:S01]  /*4180*/  ISETP.GT.U32.AND P5, PT, R2.reuse, R15, PT ;  /* 0x0000000f0200720c */ /* 0x040fe20003fa4070 */
[----:B0-----:R-:W-:Y:S01]  /*4190*/  IMAD.MOV.U32 R5, RZ, RZ, R3 ;  /* 0x000000ffff057224 */ /* 0x001fe200078e0003 */
[----:B------:R-:W-:Y:S01]  /*41a0*/  IABS R9, R7 ;  /* 0x0000000700097213 */ /* 0x000fe20000000000 */
[----:B------:R-:W-:Y:S01]  /*41b0*/  @!P1 IMAD.MOV R8, RZ, RZ, -R8 ;  /* 0x000000ffff089224 */ /* 0x000fe200078e0a08 */
[----:B------:R-:W-:Y:S01]  /*41c0*/  ISETP.GE.AND P1, PT, R7, RZ, PT ;  /* 0x000000ff0700720c */ /* 0x000fe20003f26270 */
[----:B------:R-:W-:Y:S01]  /*41d0*/  @!P3 IMAD.MOV R5, RZ, RZ, -R5 ;  /* 0x000000ffff05b224 */ /* 0x000fe200078e0a05 */
[----:B------:R-:W-:Y:S01]  /*41e0*/  ISETP.GT.U32.AND P3, PT, R2, R6, PT ;  /* 0x000000060200720c */ /* 0x000fe20003f64070 */
[----:B------:R-:W-:Y:S01]  /*41f0*/  @!P2 IMAD.IADD R13, R13, 0x1, -R2 ;  /* 0x000000010d0da824 */ /* 0x000fe200078e0a02 */
[----:B------:R-:W-:Y:S01]  /*4200*/  STL [R1+0x74], R8 ;  /* 0x0000740801007387 */ /* 0x000fe20000100800 */
[----:B------:R-:W-:-:S02]  /*4210*/  VIADD R4, R21, 0x40 ;  /* 0x0000004015047836 */ /* 0x000fc40000000000 */
[----:B------:R-:W-:Y:S01]  /*4220*/  IMAD.HI.U32 R3, R0, R9, RZ ;  /* 0x0000000900037227 */ /* 0x000fe200078e00ff */
[----:B------:R0:W-:Y:S02]  /*4230*/  STL [R1+0x64], R5 ;  /* 0x0000640501007387 */ /* 0x0001e40000100800 */
[----:B------:R-:W-:Y:S01]  /*4240*/  IABS R7, R4 ;  /* 0x0000000400077213 */ /* 0x000fe20000000000 */
[----:B------:R-:W-:Y:S01]  /*4250*/  VIADD R11, R21, 0x3e ;  /* 0x0000003e150b7836 */ /* 0x000fe20000000000 */
[----:B------:R-:W-:Y:S01]  /*4260*/  ISETP.GE.AND P2, PT, R4, RZ, PT ;  /* 0x000000ff0400720c */ /* 0x000fe20003f46270 */
[----:B------:R-:W-:Y:S02]  /*4270*/  IMAD.MOV R3, RZ, RZ, -R3 ;  /* 0x000000ffff037224 */ /* 0x000fe400078e0a03 */
[--C-:B------:R-:W-:Y:S01]  /*4280*/  @!P3 IMAD.IADD R6, R6, 0x1, -R2.reuse ;  /* 0x000000010606b824 */ /* 0x100fe200078e0a02 */
[----:B------:R-:W-:Y:S01]  /*4290*/  IABS R4, R11 ;  /* 0x0000000b00047213 */ /* 0x000fe20000000000 */
[----:B------:R-:W-:Y:S01]  /*42a0*/  @!P5 IMAD.IADD R15, R15, 0x1, -R2 ;  /* 0x000000010f0fd824 */ /* 0x000fe200078e0a02 */
[----:B------:R-:W-:Y:S01]  /*42b0*/  ISETP.GE.AND P5, PT, R11, RZ, PT ;  /* 0x000000ff0b00720c */ /* 0x000fe20003fa6270 */
[----:B0-----:R-:W-:Y:S01]  /*42c0*/  IMAD.MOV.U32 R5, RZ, RZ, R13 ;  /* 0x000000ffff057224 */ /* 0x001fe200078e000d */
[C---:B------:R-:W-:Y:S01]  /*42d0*/  ISETP.GT.U32.AND P3, PT, R2.reuse, R6, PT ;  /* 0x000000060200720c */ /* 0x040fe20003f64070 */
[----:B------:R-:W-:-:S02]  /*42e0*/  IMAD R9, R2, R3, R9 ;  /* 0x0000000302097224 */ /* 0x000fc400078e0209 */
[----:B------:R-:W-:Y:S02]  /*42f0*/  @!P4 IMAD.MOV R5, RZ, RZ, -R5 ;  /* 0x000000ffff05c224 */ /* 0x000fe400078e0a05 */
[----:B------:R-:W-:Y:S01]  /*4300*/  IMAD.HI.U32 R10, R0, R7, RZ ;  /* 0x00000007000a7227 */ /* 0x000fe200078e00ff */
[----:B------:R-:W-:Y:S02]  /*4310*/  ISETP.GT.U32.AND P4, PT, R2, R9, PT ;  /* 0x000000090200720c */ /* 0x000fe40003f84070 */
[----:B------:R0:W-:Y:S01]  /*4320*/  STL [R1+0x54], R5 ;  /* 0x0000540501007387 */ /* 0x0001e20000100800 */
[----:B------:R-:W-:-:S04]  /*4330*/  IMAD.HI.U32 R12, R0, R4, RZ ;  /* 0x00000004000c7227 */ /* 0x000fc800078e00ff */
[----:B------:R-:W-:Y:S02]  /*4340*/  IMAD.MOV R10, RZ, RZ, -R10 ;  /* 0x000000ffff0a7224 */ /* 0x000fe400078e0a0a */
[----:B------:R-:W-:Y:S02]  /*4350*/  IMAD.MOV R12, RZ, RZ, -R12 ;  /* 0x000000ffff0c7224 */ /* 0x000fe400078e0a0c */
[----:B------:R-:W-:Y:S02]  /*4360*/  IMAD R7, R2, R10, R7 ;  /* 0x0000000a02077224 */ /* 0x000fe400078e0207 */
[----:B0-----:R-:W-:Y:S02]  /*4370*/  IMAD.MOV.U32 R5, RZ, RZ, R15 ;  /* 0x000000ffff057224 */ /* 0x001fe400078e000f */
[----:B------:R-:W-:Y:S01]  /*4380*/  @!P3 IMAD.IADD R6, R6, 0x1, -R2 ;  /* 0x000000010606b824 */ /* 0x000fe200078e0a02 */
[----:B------:R-:W-:Y:S01]  /*4390*/  ISETP.GT.U32.AND P3, PT, R2, R7, PT ;  /* 0x000000070200720c */ /* 0x000fe20003f64070 */
[----:B------:R-:W-:-:S02]  /*43a0*/  @!P6 IMAD.MOV R5, RZ, RZ, -R5 ;  /* 0x000000ffff05e224 */ /* 0x000fc400078e0a05 */
[C---:B------:R-:W-:Y:S02]  /*43b0*/  IMAD R4, R2.reuse, R12, R4 ;  /* 0x0000000c02047224 */ /* 0x040fe400078e0204 */
[----:B------:R-:W-:Y:S01]  /*43c0*/  VIADD R8, R21, 0x3c ;  /* 0x0000003c15087836 */ /* 0x000fe20000000000 */
[----:B------:R0:W-:Y:S01]  /*43d0*/  STL [R1+0x40], R5 ;  /* 0x0000400501007387 */ /* 0x0001e20000100800 */
[--C-:B------:R-:W-:Y:S02]  /*43e0*/  @!P4 IMAD.IADD R9, R9, 0x1, -R2.reuse ;  /* 0x000000010909c824 */ /* 0x100fe400078e0a02 */
[C---:B------:R-:W-:Y:S01]  /*43f0*/  VIADD R11, R21.reuse, 0x3a ;  /* 0x0000003a150b7836 */ /* 0x040fe20000000000 */
[----:B------:R-:W-:Y:S01]  /*4400*/  IABS R3, R8 ;  /* 0x0000000800037213 */ /* 0x000fe20000000000 */
[----:B------:R-:W-:Y:S01]  /*4410*/  VIADD R17, R21, 0x22 ;  /* 0x0000002215117836 */ /* 0x000fe20000000000 */
[----:B------:R-:W-:Y:S01]  /*4420*/  ISETP.GT.U32.AND P4, PT, R2, R9, PT ;  /* 0x000000090200720c */ /* 0x000fe20003f84070 */
[----:B------:R-:W-:Y:S01]  /*4430*/  @!P3 IMAD.IADD R7, R7, 0x1, -R2 ;  /* 0x000000010707b824 */ /* 0x000fe200078e0a02 */
[----:B------:R-:W-:Y:S01]  /*4440*/  ISETP.GE.AND P6, PT, R8, RZ, PT ;  /* 0x000000ff0800720c */ /* 0x000fe20003fc6270 */
[----:B------:R-:W-:Y:S01]  /*4450*/  IMAD.HI.U32 R8, R0, R3, RZ ;  /* 0x0000000300087227 */ /* 0x000fe200078e00ff */
[----:B------:R-:W-:-:S02]  /*4460*/  IABS R15, R11 ;  /* 0x0000000b000f7213 */ /* 0x000fc40000000000 */
[C---:B------:R-:W-:Y:S01]  /*4470*/  ISETP.GT.U32.AND P3, PT, R2.reuse, R7, PT ;  /* 0x000000070200720c */ /* 0x040fe20003f64070 */
[----:B0-----:R-:W-:Y:S02]  /*4480*/  IMAD.MOV.U32 R5, RZ, RZ, R6 ;  /* 0x000000ffff057224 */ /* 0x001fe400078e0006 */
[----:B------:R-:W-:Y:S02]  /*4490*/  IMAD.MOV R6, RZ, RZ, -R8 ;  /* 0x000000ffff067224 */ /* 0x000fe400078e0a08 */
[----:B------:R-:W-:Y:S01]  /*44a0*/  @!P0 IMAD.MOV R5, RZ, RZ, -R5 ;  /* 0x000000ffff058224 */ /* 0x000fe200078e0a05 */
[C---:B------:R-:W-:Y:S01]  /*44b0*/  ISETP.GT.U32.AND P0, PT, R2.reuse, R4, PT ;  /* 0x000000040200720c */ /* 0x040fe20003f04070 */
[----:B------:R-:W-:Y:S02]  /*44c0*/  VIADD R8, R21, 0x38 ;  /* 0x0000003815087836 */ /* 0x000fe40000000000 */
[----:B------:R-:W-:Y:S01]  /*44d0*/  IMAD R6, R2, R6, R3 ;  /* 0x0000000602067224 */ /* 0x000fe200078e0203 */
[----:B------:R0:W-:Y:S01]  /*44e0*/  STL [R1+0x6c], R5 ;  /* 0x00006c0501007387 */ /* 0x0001e20000100800 */
[----:B------:R-:W-:Y:S01]  /*44f0*/  @!P4 IMAD.IADD R9, R9, 0x1, -R2 ;  /* 0x000000010909c824 */ /* 0x000fe200078e0a02 */
[----:B------:R-:W-:Y:S01]  /*4500*/  IABS R14, R8 ;  /* 0x00000008000e7213 */ /* 0x000fe20000000000 */
[----:B------:R-:W-:Y:S01]  /*4510*/  IMAD.HI.U32 R10, R0, R15, RZ ;  /* 0x0000000f000a7227 */ /* 0x000fe200078e00ff */
[----:B------:R-:W-:-:S03]  /*4520*/  ISETP.GT.U32.AND P4, PT, R2, R6, PT ;  /* 0x000000060200720c */ /* 0x000fc60003f84070 */
[----:B------:R-:W-:Y:S02]  /*4530*/  IMAD.MOV R10, RZ, RZ, -R10 ;  /* 0x000000ffff0a7224 */ /* 0x000fe400078e0a0a */
[----:B------:R-:W-:Y:S02]  /*4540*/  @!P0 IMAD.IADD R4, R4, 0x1, -R2 ;  /* 0x0000000104048824 */ /* 0x000fe400078e0a02 */
[----:B0-----:R-:W-:Y:S02]  /*4550*/  IMAD.MOV.U32 R5, RZ, RZ, R9 ;  /* 0x000000ffff057224 */ /* 0x001fe400078e0009 */
[----:B------:R-:W-:Y:S01]  /*4560*/  IMAD.HI.U32 R9, R0, R14, RZ ;  /* 0x0000000e00097227 */ /* 0x000fe200078e00ff */
[----:B------:R-:W-:-:S03]  /*4570*/  ISETP.GT.U32.AND P0, PT, R2, R4, PT ;  /* 0x000000040200720c */ /* 0x000fc60003f04070 */
[----:B------:R-:W-:Y:S02]  /*4580*/  IMAD.MOV R9, RZ, RZ, -R9 ;  /* 0x000000ffff097224 */ /* 0x000fe400078e0a09 */
[----:B------:R-:W-:Y:S01]  /*4590*/  @!P3 IMAD.IADD R7, R7, 0x1, -R2 ;  /* 0x000000010707b824 */ /* 0x000fe200078e0a02 */
[----:B------:R-:W-:Y:S01]  /*45a0*/  ISETP.GE.AND P3, PT, R8, RZ, PT ;  /* 0x000000ff0800720c */ /* 0x000fe20003f66270 */
[C---:B------:R-:W-:Y:S02]  /*45b0*/  IMAD R15, R2.reuse, R10, R15 ;  /* 0x0000000a020f7224 */ /* 0x040fe400078e020f */
[----:B------:R-:W-:Y:S02]  /*45c0*/  VIADD R3, R21, 0x36 ;  /* 0x0000003615037836 */ /* 0x000fe40000000000 */
[----:B------:R-:W-:Y:S02]  /*45d0*/  IMAD R14, R2, R9, R14 ;  /* 0x00000009020e7224 */ /* 0x000fe400078e020e */
[--C-:B------:R-:W-:Y:S01]  /*45e0*/  @!P0 IMAD.IADD R4, R4, 0x1, -R2.reuse ;  /* 0x0000000104048824 */ /* 0x100fe200078e0a02 */
[----:B------:R-:W-:Y:S01]  /*45f0*/  ISETP.GT.U32.AND P0, PT, R2, R15, PT ;  /* 0x0000000f0200720c */ /* 0x000fe20003f04070 */
[----:B------:R-:W-:Y:S01]  /*4600*/  IMAD.MOV.U32 R12, RZ, RZ, R7 ;  /* 0x000000ffff0c7224 */ /* 0x000fe200078e0007 */
[----:B------:R-:W-:Y:S01]  /*4610*/  IABS R13, R3 ;  /* 0x00000003000d7213 */ /* 0x000fe20000000000 */
[----:B------:R-:W-:-:S02]  /*4620*/  @!P4 IMAD.IADD R6, R6, 0x1, -R2 ;  /* 0x000000010606c824 */ /* 0x000fc400078e0a02 */
[----:B------:R-:W-:Y:S01]  /*4630*/  @!P2 IMAD.MOV R12, RZ, RZ, -R12 ;  /* 0x000000ffff0ca224 */ /* 0x000fe200078e0a0c */
[----:B------:R-:W-:Y:S01]  /*4640*/  ISETP.GT.U32.AND P2, PT, R2, R14, PT ;  /* 0x0000000e0200720c */ /* 0x000fe20003f44070 */
[----:B------:R-:W-:Y:S01]  /*4650*/  @!P1 IMAD.MOV R5, RZ, RZ, -R5 ;  /* 0x000000ffff059224 */ /* 0x000fe200078e0a05 */
[----:B------:R-:W-:Y:S01]  /*4660*/  ISETP.GE.AND P1, PT, R11, RZ, PT ;  /* 0x000000ff0b00720c */ /* 0x000fe20003f26270 */
[----:B------:R-:W-:Y:S01]  /*4670*/  IMAD.HI.U32 R11, R0, R13, RZ ;  /* 0x0000000d000b7227 */ /* 0x000fe200078e00ff */
[C---:B------:R-:W-:Y:S02]  /*4680*/  ISETP.GT.U32.AND P4, PT, R2.reuse, R6, PT ;  /* 0x000000060200720c */ /* 0x040fe40003f84070 */
[----:B------:R0:W-:Y:S01]  /*4690*/  STL [R1+0x68], R5 ;  /* 0x0000680501007387 */ /* 0x0001e20000100800 */
[----:B------:R-:W-:Y:S02]  /*46a0*/  VIADD R7, R21, 0x34 ;  /* 0x0000003415077836 */ /* 0x000fe40000000000 */
[----:B------:R-:W-:Y:S01]  /*46b0*/  IMAD.MOV R8, RZ, RZ, -R11 ;  /* 0x000000ffff087224 */ /* 0x000fe200078e0a0b */
[----:B------:R1:W-:Y:S01]  /*46c0*/  STL [R1+0x3c], R12 ;  /* 0x00003c0c01007387 */ /* 0x0003e20000100800 */
[----:B------:R-:W-:Y:S01]  /*46d0*/  @!P0 IMAD.IADD R15, R15, 0x1, -R2 ;  /* 0x000000010f0f8824 */ /* 0x000fe200078e0a02 */
[----:B------:R-:W-:Y:S01]  /*46e0*/  ISETP.GE.AND P0, PT, R7, RZ, PT ;  /* 0x000000ff0700720c */ /* 0x000fe20003f06270 */
[----:B------:R-:W-:-:S02]  /*46f0*/  IMAD R13, R2, R8, R13 ;  /* 0x00000008020d7224 */ /* 0x000fc400078e020d */
[----:B------:R-:W-:Y:S01]  /*4700*/  @!P2 IMAD.IADD R14, R14, 0x1, -R2 ;  /* 0x000000010e0ea824 */ /* 0x000fe200078e0a02 */
[----:B------:R-:W-:Y:S01]  /*4710*/  ISETP.GT.U32.AND P2, PT, R2, R15, PT ;  /* 0x0000000f0200720c */ /* 0x000fe20003f44070 */
[----:B0-----:R-:W-:Y:S01]  /*4720*/  IMAD.MOV.U32 R5, RZ, RZ, R4 ;  /* 0x000000ffff057224 */ /* 0x001fe200078e0004 */
[----:B------:R-:W-:Y:S01]  /*4730*/  IABS R4, R7 ;  /* 0x0000000700047213 */ /* 0x000fe20000000000 */
[----:B------:R-:W-:Y:S01]  /*4740*/  @!P4 IMAD.IADD R6, R6, 0x1, -R2 ;  /* 0x000000010606c824 */ /* 0x000fe200078e0a02 */
[----:B------:R-:W-:Y:S01]  /*4750*/  ISETP.GT.U32.AND P4, PT, R2, R13, PT ;  /* 0x0000000d0200720c */ /* 0x000fe20003f84070 */
[----:B------:R-:W-:Y:S01]  /*4760*/  @!P5 IMAD.MOV R5, RZ, RZ, -R5 ;  /* 0x000000ffff05d224 */ /* 0x000fe200078e0a05 */
[----:B------:R-:W-:Y:S01]  /*4770*/  ISETP.GE.AND P5, PT, R3, RZ, PT ;  /* 0x000000ff0300720c */ /* 0x000fe20003fa6270 */
[----:B------:R-:W-:-:S03]  /*4780*/  IMAD.HI.U32 R7, R0, R4, RZ ;  /* 0x0000000400077227 */ /* 0x000fc600078e00ff */
[----:B------:R0:W-:Y:S01]  /*4790*/  STL [R1+0x34], R5 ;  /* 0x0000340501007387 */ /* 0x0001e20000100800 */
[----:B------:R-:W-:Y:S02]  /*47a0*/  IMAD.MOV R7, RZ, RZ, -R7 ;  /* 0x000000ffff077224 */ /* 0x000fe400078e0a07 */
[----:B-1----:R-:W-:Y:S02]  /*47b0*/  VIADD R12, R21, 0x32 ;  /* 0x00000032150c7836 */ /* 0x002fe40000000000 */
[C---:B------:R-:W-:Y:S02]  /*47c0*/  IMAD R4, R2.reuse, R7, R4 ;  /* 0x0000000702047224 */ /* 0x040fe400078e0204 */
[--C-:B------:R-:W-:Y:S01]  /*47d0*/  @!P2 IMAD.IADD R15, R15, 0x1, -R2.reuse ;  /* 0x000000010f0fa824 */ /* 0x100fe200078e0a02 */
[----:B------:R-:W-:Y:S01]  /*47e0*/  IABS R3, R12 ;  /* 0x0000000c00037213 */ /* 0x000fe20000000000 */
[----:B------:R-:W-:Y:S01]  /*47f0*/  @!P4 IMAD.IADD R13, R13, 0x1, -R2 ;  /* 0x000000010d0dc824 */ /* 0x000fe200078e0a02 */
[----:B------:R-:W-:Y:S01]  /*4800*/  ISETP.GT.U32.AND P2, PT, R2, R4, PT ;  /* 0x000000040200720c */ /* 0x000fe20003f44070 */
[----:B0-----:R-:W-:-:S02]  /*4810*/  IMAD.MOV.U32 R5, RZ, RZ, R6 ;  /* 0x000000ffff057224 */ /* 0x001fc400078e0006 */
[----:B------:R-:W-:Y:S01]  /*4820*/  VIADD R10, R21, 0x30 ;  /* 0x00000030150a7836 */ /* 0x000fe20000000000 */
[C---:B------:R-:W-:Y:S01]  /*4830*/  ISETP.GT.U32.AND P4, PT, R2.reuse, R13, PT ;  /* 0x0000000d0200720c */ /* 0x040fe20003f84070 */
[----:B------:R-:W-:Y:S01]  /*4840*/  @!P6 IMAD.MOV R5, RZ, RZ, -R5 ;  /* 0x000000ffff05e224 */ /* 0x000fe200078e0a05 */
[----:B------:R-:W-:Y:S01]  /*4850*/  ISETP.GT.U32.AND P6, PT, R2, R14, PT ;  /* 0x0000000e0200720c */ /* 0x000fe20003fc4070 */
[----:B------:R-:W-:Y:S01]  /*4860*/  IMAD.HI.U32 R6, R0, R3, RZ ;  /* 0x0000000300067227 */ /* 0x000fe200078e00ff */
[----:B------:R-:W-:Y:S02]  /*4870*/  IABS R8, R10 ;  /* 0x0000000a00087213 */ /* 0x000fe40000000000 */
[----:B------:R0:W-:Y:S01]  /*4880*/  STL [R1+0x5c], R5 ;  /* 0x00005c0501007387 */ /* 0x0001e20000100800 */
[----:B------:R-:W-:Y:S02]  /*4890*/  IMAD.MOV R6, RZ, RZ, -R6 ;  /* 0x000000ffff067224 */ /* 0x000fe400078e0a06 */
[----:B------:R-:W-:Y:S01]  /*48a0*/  @!P2 IMAD.IADD R4, R4, 0x1, -R2 ;  /* 0x000000010404a824 */ /* 0x000fe200078e0a02 */
[----:B------:R-:W-:Y:S01]  /*48b0*/  ISETP.GE.AND P2, PT, R10, RZ, PT ;  /* 0x000000ff0a00720c */ /* 0x000fe20003f46270 */
[----:B------:R-:W-:-:S02]  /*48c0*/  IMAD R3, R2, R6, R3 ;  /* 0x0000000602037224 */ /* 0x000fc400078e0203 */
[C---:B------:R-:W-:Y:S02]  /*48d0*/  VIADD R11, R21.reuse, 0x2c ;  /* 0x0000002c150b7836 */ /* 0x040fe40000000000 */
[----:B------:R-:W-:Y:S02]  /*48e0*/  VIADD R7, R21, 0x2e ;  /* 0x0000002e15077836 */ /* 0x000fe40000000000 */
[----:B0-----:R-:W-:Y:S02]  /*48f0*/  IMAD.MOV.U32 R5, RZ, RZ, R15 ;  /* 0x000000ffff057224 */ /* 0x001fe400078e000f */
[----:B------:R-:W-:Y:S01]  /*4900*/  IMAD.HI.U32 R6, R0, R8, RZ ;  /* 0x0000000800067227 */ /* 0x000fe200078e00ff */
[----:B------:R-:W-:-:S03]  /*4910*/  IABS R9, R7 ;  /* 0x0000000700097213 */ /* 0x000fc60000000000 */
[----:B------:R-:W-:Y:S01]  /*4920*/  @!P1 IMAD.MOV R5, RZ, RZ, -R5 ;  /* 0x000000ffff059224 */ /* 0x000fe200078e0a05 */
[----:B------:R-:W-:Y:S01]  /*4930*/  ISETP.GT.U32.AND P1, PT, R2, R4, PT ;  /* 0x000000040200720c */ /* 0x000fe20003f24070 */
[--C-:B------:R-:W-:Y:S01]  /*4940*/  @!P4 IMAD.IADD R13, R13, 0x1, -R2.reuse ;  /* 0x000000010d0dc824 */ /* 0x100fe200078e0a02 */
[----:B------:R-:W-:Y:S01]  /*4950*/  ISETP.GE.AND P4, PT, R12, RZ, PT ;  /* 0x000000ff0c00720c */ /* 0x000fe20003f86270 */
[----:B------:R-:W-:Y:S01]  /*4960*/  @!P6 IMAD.IADD R14, R14, 0x1, -R2 ;  /* 0x000000010e0ee824 */ /* 0x000fe200078e0a02 */
[C---:B------:R-:W-:Y:S01]  /*4970*/  ISETP.GT.U32.AND P6, PT, R2.reuse, R3, PT ;  /* 0x000000030200720c */ /* 0x040fe20003fc4070 */
[----:B------:R-:W-:Y:S01]  /*4980*/  IMAD.MOV R6, RZ, RZ, -R6 ;  /* 0x000000ffff067224 */ /* 0x000fe200078e0a06 */
[----:B------:R-:W-:Y:S01]  /*4990*/  IABS R12, R11 ;  /* 0x0000000b000c7213 */ /* 0x000fe20000000000 */
[----:B------:R-:W-:Y:S01]  /*49a0*/  @!P3 IMAD.MOV R14, RZ, RZ, -R14 ;  /* 0x000000ffff0eb224 */ /* 0x000fe200078e0a0e */
[----:B------:R0:W-:Y:S01]  /*49b0*/  STL [R1+0x2c], R5 ;  /* 0x00002c0501007387 */ /* 0x0001e20000100800 */
[----:B------:R-:W-:-:S02]  /*49c0*/  IMAD R8, R2, R6, R8 ;  /* 0x0000000602087224 */ /* 0x000fc400078e0208 */
[----:B------:R-:W-:Y:S01]  /*49d0*/  IMAD.MOV.U32 R10, RZ, RZ, R12 ;  /* 0x000000ffff0a7224 */ /* 0x000fe200078e000c */
[----:B------:R-:W-:Y:S01]  /*49e0*/  STL [R1+0x24], R14 ;  /* 0x0000240e01007387 */ /* 0x000fe20000100800 */
[----:B------:R-:W-:Y:S01]  /*49f0*/  IMAD.HI.U32 R12, R0, R9, RZ ;  /* 0x00000009000c7227 */ /* 0x000fe200078e00ff */
[----:B------:R-:W-:-:S03]  /*4a00*/  ISETP.GT.U32.AND P3, PT, R2, R8, PT ;  /* 0x000000080200720c */ /* 0x000fc60003f64070 */
[----:B------:R-:W-:Y:S02]  /*4a10*/  IMAD.MOV R12, RZ, RZ, -R12 ;  /* 0x000000ffff0c7224 */ /* 0x000fe400078e0a0c */
[--C-:B------:R-:W-:Y:S01]  /*4a20*/  @!P1 IMAD.IADD R4, R4, 0x1, -R2.reuse ;  /* 0x0000000104049824 */ /* 0x100fe200078e0a02 */
[----:B------:R-:W-:Y:S01]  /*4a30*/  ISETP.GE.AND P1, PT, R11, RZ, PT ;  /* 0x000000ff0b00720c */ /* 0x000fe20003f26270 */
[----:B------:R-:W-:Y:S02]  /*4a40*/  @!P6 IMAD.IADD R3, R3, 0x1, -R2 ;  /* 0x000000010303e824 */ /* 0x000fe400078e0a02 */
[----:B0-----:R-:W-:Y:S02]  /*4a50*/  IMAD.MOV.U32 R5, RZ, RZ, R13 ;  /* 0x000000ffff057224 */ /* 0x001fe400078e000d */
[C---:B------:R-:W-:Y:S01]  /*4a60*/  IMAD R9, R2.reuse, R12, R9 ;  /* 0x0000000c02097224 */ /* 0x040fe200078e0209 */
[----:B------:R-:W-:Y:S01]  /*4a70*/  ISETP.GT.U32.AND P6, PT, R2, R3, PT ;  /* 0x000000030200720c */ /* 0x000fe20003fc4070 */
[----:B------:R-:W-:-:S02]  /*4a80*/  IMAD.MOV.U32 R13, RZ, RZ, R4 ;  /* 0x000000ffff0d7224 */ /* 0x000fc400078e0004 */
[----:B------:R-:W-:Y:S02]  /*4a90*/  @!P3 IMAD.IADD R8, R8, 0x1, -R2 ;  /* 0x000000010808b824 */ /* 0x000fe400078e0a02 */
[----:B------:R-:W-:Y:S01]  /*4aa0*/  @!P0 IMAD.MOV R13, RZ, RZ, -R13 ;  /* 0x000000ffff0d8224 */ /* 0x000fe200078e0a0d */
[C---:B------:R-:W-:Y:S01]  /*4ab0*/  ISETP.GT.U32.AND P0, PT, R2.reuse, R9, PT ;  /* 0x000000090200720c */ /* 0x040fe20003f04070 */
[----:B------:R-:W-:Y:S01]  /*4ac0*/  VIADD R12, R21, 0x2a ;  /* 0x0000002a150c7836 */ /* 0x000fe20000000000 */
[----:B------:R-:W-:Y:S01]  /*4ad0*/  ISETP.GT.U32.AND P3, PT, R2, R8, PT ;  /* 0x000000080200720c */ /* 0x000fe20003f64070 */
[----:B------:R-:W-:-:S04]  /*4ae0*/  IMAD.HI.U32 R6, R0, R10, RZ ;  /* 0x0000000a00067227 */ /* 0x000fc800078e00ff */
[----:B------:R-:W-:Y:S01]  /*4af0*/  @!P6 IMAD.IADD R3, R3, 0x1, -R2 ;  /* 0x000000010303e824 */ /* 0x000fe200078e0a02 */
[----:B------:R-:W-:Y:S01]  /*4b00*/  ISETP.GE.AND P6, PT, R12, RZ, PT ;  /* 0x000000ff0c00720c */ /* 0x000fe20003fc6270 */
[----:B------:R-:W-:Y:S01]  /*4b10*/  IMAD.MOV R6, RZ, RZ, -R6 ;  /* 0x000000ffff067224 */ /* 0x000fe200078e0a06 */
[----:B------:R-:W-:Y:S01]  /*4b20*/  IABS R12, R12 ;  /* 0x0000000c000c7213 */ /* 0x000fe20000000000 */
[----:B------:R-:W-:Y:S01]  /*4b30*/  @!P5 IMAD.MOV R5, RZ, RZ, -R5 ;  /* 0x000000ffff05d224 */ /* 0x000fe200078e0a05 */
[----:B------:R-:W-:Y:S01]  /*4b40*/  ISETP.GE.AND P5, PT, R7, RZ, PT ;  /* 0x000000ff0700720c */ /* 0x000fe20003fa6270 */
[----:B------:R-:W-:Y:S02]  /*4b50*/  @!P0 IMAD.IADD R9, R9, 0x1, -R2 ;  /* 0x0000000109098824 */ /* 0x000fe400078e0a02 */
[C---:B------:R-:W-:Y:S01]  /*4b60*/  IMAD R10, R2.reuse, R6, R10 ;  /* 0x00000006020a7224 */ /* 0x040fe200078e020a */
[----:B------:R0:W-:Y:S01]  /*4b70*/  STL [R1+0x44], R5 ;  /* 0x0000440501007387 */ /* 0x0001e20000100800 */
[C---:B------:R-:W-:Y:S01]  /*4b80*/  VIADD R7, R21.reuse, 0x26 ;  /* 0x0000002615077836 */ /* 0x040fe20000000000 */
[----:B------:R-:W-:Y:S01]  /*4b90*/  ISETP.GT.U32.AND P0, PT, R2, R9, PT ;  /* 0x000000090200720c */ /* 0x000fe20003f04070 */
[----:B------:R-:W-:Y:S01]  /*4ba0*/  IMAD.HI.U32 R6, R0, R12, RZ ;  /* 0x0000000c00067227 */ /* 0x000fe200078e00ff */
[----:B------:R1:W-:Y:S03]  /*4bb0*/  STL [R1+0x48], R13 ;  /* 0x0000480d01007387 */ /* 0x0003e60000100800 */
[----:B------:R-:W-:Y:S01]  /*4bc0*/  @!P3 IMAD.IADD R8, R8, 0x1, -R2 ;  /* 0x000000010808b824 */ /* 0x000fe200078e0a02 */
[----:B------:R-:W-:Y:S01]  /*4bd0*/  ISETP.GT.U32.AND P3, PT, R2, R10, PT ;  /* 0x0000000a0200720c */ /* 0x000fe20003f64070 */
[----:B------:R-:W-:-:S02]  /*4be0*/  VIADD R11, R21, 0x24 ;  /* 0x00000024150b7836 */ /* 0x000fc40000000000 */
[----:B0-----:R-:W-:Y:S01]  /*4bf0*/  IMAD.MOV.U32 R5, RZ, RZ, R3 ;  /* 0x000000ffff057224 */ /* 0x001fe200078e0003 */
[----:B------:R-:W-:Y:S01]  /*4c00*/  IABS R3, R7 ;  /* 0x0000000700037213 */ /* 0x000fe20000000000 */
[----:B------:R-:W-:Y:S01]  /*4c10*/  IMAD.MOV R6, RZ, RZ, -R6 ;  /* 0x000000ffff067224 */ /* 0x000fe200078e0a06 */
[----:B------:R-:W-:Y:S01]  /*4c20*/  IABS R4, R11 ;  /* 0x0000000b00047213 */ /* 0x000fe20000000000 */
[----:B------:R-:W-:Y:S01]  /*4c30*/  @!P4 IMAD.MOV R5, RZ, RZ, -R5 ;  /* 0x000000ffff05c224 */ /* 0x000fe200078e0a05 */
[----:B------:R-:W-:Y:S01]  /*4c40*/  ISETP.GE.AND P4, PT, R16, RZ, PT ;  /* 0x000000ff1000720c */ /* 0x000fe20003f86270 */
[----:B------:R-:W-:Y:S01]  /*4c50*/  IMAD R12, R2, R6, R12 ;  /* 0x00000006020c7224 */ /* 0x000fe200078e020c */
[----:B------:R-:W-:Y:S01]  /*4c60*/  IABS R16, R16 ;  /* 0x0000001000107213 */ /* 0x000fe20000000000 */
[----:B------:R-:W-:Y:S01]  /*4c70*/  IMAD.HI.U32 R14, R0, R3, RZ ;  /* 0x00000003000e7227 */ /* 0x000fe200078e00ff */
[----:B------:R0:W-:Y:S01]  /*4c80*/  STL [R1+0x4c], R5 ;  /* 0x00004c0501007387 */ /* 0x0001e20000100800 */
[----:B------:R-:W-:-:S02]  /*4c90*/  IABS R6, R17 ;  /* 0x0000001100067213 */ /* 0x000fc40000000000 */
[----:B------:R-:W-:Y:S01]  /*4ca0*/  @!P0 IMAD.IADD R9, R9, 0x1, -R2 ;  /* 0x0000000109098824 */ /* 0x000fe200078e0a02 */
[----:B------:R-:W-:Y:S01]  /*4cb0*/  ISETP.GT.U32.AND P0, PT, R2, R12, PT ;  /* 0x0000000c0200720c */ /* 0x000fe20003f04070 */
[----:B------:R-:W-:Y:S02]  /*4cc0*/  IMAD.MOV R14, RZ, RZ, -R14 ;  /* 0x000000ffff0e7224 */ /* 0x000fe400078e0a0e */
[----:B-1----:R-:W-:-:S04]  /*4cd0*/  IMAD.HI.U32 R13, R0, R4, RZ ;  /* 0x00000004000d7227 */ /* 0x002fc800078e00ff */
[----:B------:R-:W-:-:S04]  /*4ce0*/  IMAD.HI.U32 R15, R0, R16, RZ ;  /* 0x00000010000f7227 */ /* 0x000fc800078e00ff */
[----:B------:R-:W-:Y:S02]  /*4cf0*/  @!P3 IMAD.IADD R10, R10, 0x1, -R2 ;  /* 0x000000010a0ab824 */ /* 0x000fe400078e0a02 */
[C---:B------:R-:W-:Y:S02]  /*4d00*/  IMAD R3, R2.reuse, R14, R3 ;  /* 0x0000000e02037224 */ /* 0x040fe400078e0203 */
[----:B------:R-:W-:Y:S01]  /*4d10*/  IMAD.MOV R13, RZ, RZ, -R13 ;  /* 0x000000ffff0d7224 */ /* 0x000fe200078e0a0d */
[C---:B------:R-:W-:Y:S01]  /*4d20*/  ISETP.GT.U32.AND P3, PT, R2.reuse, R10, PT ;  /* 0x0000000a0200720c */ /* 0x040fe20003f64070 */
[----:B0-----:R-:W-:Y:S02]  /*4d30*/  IMAD.MOV.U32 R5, RZ, RZ, R9 ;  /* 0x000000ffff057224 */ /* 0x001fe400078e0009 */
[----:B------:R-:W-:Y:S02]  /*4d40*/  IMAD.MOV R15, RZ, RZ, -R15 ;  /* 0x000000ffff0f7224 */ /* 0x000fe400078e0a0f */
[----:B------:R-:W-:-:S02]  /*4d50*/  IMAD R4, R2, R13, R4 ;  /* 0x0000000d02047224 */ /* 0x000fc400078e0204 */
[----:B------:R-:W-:Y:S01]  /*4d60*/  @!P5 IMAD.MOV R5, RZ, RZ, -R5 ;  /* 0x000000ffff05d224 */ /* 0x000fe200078e0a05 */
[C---:B------:R-:W-:Y:S01]  /*4d70*/  ISETP.GT.U32.AND P5, PT, R2.reuse, R3, PT ;  /* 0x000000030200720c */ /* 0x040fe20003fa4070 */
[----:B------:R-:W-:Y:S02]  /*4d80*/  IMAD R16, R2, R15, R16 ;  /* 0x0000000f02107224 */ /* 0x000fe400078e0210 */
[----:B------:R-:W-:Y:S02]  /*4d90*/  IMAD.MOV.U32 R18, RZ, RZ, R8 ;  /* 0x000000ffff127224 */ /* 0x000fe400078e0008 */
[----:B------:R-:W-:Y:S01]  /*4da0*/  @!P0 IMAD.IADD R12, R12, 0x1, -R2 ;  /* 0x000000010c0c8824 */ /* 0x000fe200078e0a02 */
[----:B------:R-:W-:Y:S01]  /*4db0*/  ISETP.GT.U32.AND P0, PT, R2, R4, PT ;  /* 0x000000040200720c */ /* 0x000fe20003f04070 */
[----:B------:R-:W-:-:S04]  /*4dc0*/  IMAD.HI.U32 R8, R0, R6, RZ ;  /* 0x0000000600087227 */ /* 0x000fc800078e00ff */
[----:B------:R-:W-:Y:S01]  /*4dd0*/  @!P2 IMAD.MOV R18, RZ, RZ, -R18 ;  /* 0x000000ffff12a224 */ /* 0x000fe200078e0a12 */
[----:B------:R-:W-:Y:S01]  /*4de0*/  ISETP.GT.U32.AND P2, PT, R2, R16, PT ;  /* 0x000000100200720c */ /* 0x000fe20003f44070 */
[----:B------:R-:W-:Y:S02]  /*4df0*/  IMAD.MOV R9, RZ, RZ, -R8 ;  /* 0x000000ffff097224 */ /* 0x000fe400078e0a08 */
[----:B------:R-:W-:Y:S01]  /*4e00*/  VIADD R8, R21, 0x20 ;  /* 0x0000002015087836 */ /* 0x000fe20000000000 */
[----:B------:R-:W-:Y:S01]  /*4e10*/  STL [R1+0x1c], R18 ;  /* 0x00001c1201007387 */ /* 0x000fe20000100800 */
[--C-:B------:R-:W-:Y:S01]  /*4e20*/  @!P3 IMAD.IADD R10, R10, 0x1, -R2.reuse ;  /* 0x000000010a0ab824 */ /* 0x100fe200078e0a02 */
[----:B------:R-:W-:Y:S01]  /*4e30*/  ISETP.GE.AND P3, PT, R7, RZ, PT ;  /* 0x000000ff0700720c */ /* 0x000fe20003f66270 */
[--C-:B------:R-:W-:Y:S01]  /*4e40*/  @!P5 IMAD.IADD R3, R3, 0x1, -R2.reuse ;  /* 0x000000010303d824 */ /* 0x100fe200078e0a02 */
[----:B------:R-:W-:Y:S01]  /*4e50*/  IABS R7, R8 ;  /* 0x0000000800077213 */ /* 0x000fe20000000000 */
[----:B------:R-:W-:Y:S01]  /*4e60*/  @!P0 IMAD.IADD R4, R4, 0x1, -R2 ;  /* 0x0000000104048824 */ /* 0x000fe200078e0a02 */
[----:B------:R0:W-:Y:S01]  /*4e70*/  STL [R1+0x18], R5 ;  /* 0x0000180501007387 */ /* 0x0001e20000100800 */
[C---:B------:R-:W-:Y:S01]  /*4e80*/  IMAD R6, R2.reuse, R9, R6 ;  /* 0x0000000902067224 */ /* 0x040fe200078e0206 */
[----:B------:R-:W-:Y:S01]  /*4e90*/  ISETP.GT.U32.AND P0, PT, R2, R3, PT ;  /* 0x000000030200720c */ /* 0x000fe20003f04070 */
[----:B------:R-:W-:-:S04]  /*4ea0*/  IMAD.HI.U32 R14, R0, R7, RZ ;  /* 0x00000007000e7227 */ /* 0x000fc800078e00ff */
[----:B------:R-:W-:Y:S01]  /*4eb0*/  @!P2 IMAD.IADD R16, R16, 0x1, -R2 ;  /* 0x000000011010a824 */ /* 0x000fe200078e0a02 */
[C---:B------:R-:W-:Y:S01]  /*4ec0*/  ISETP.GT.U32.AND P2, PT, R2.reuse, R12, PT ;  /* 0x0000000c0200720c */ /* 0x040fe20003f44070 */
[----:B------:R-:W-:Y:S02]  /*4ed0*/  IMAD.MOV R14, RZ, RZ, -R14 ;  /* 0x000000ffff0e7224 */ /* 0x000fe400078e0a0e */
[----:B0-----:R-:W-:Y:S01]  /*4ee0*/  IMAD.MOV.U32 R5, RZ, RZ, R10 ;  /* 0x000000ffff057224 */ /* 0x001fe200078e000a */
[C---:B------:R-:W-:Y:S01]  /*4ef0*/  ISETP.GT.U32.AND P5, PT, R2.reuse, R16, PT ;  /* 0x000000100200720c */ /* 0x040fe20003fa4070 */
[C---:B------:R-:W-:Y:S02]  /*4f00*/  IMAD R7, R2.reuse, R14, R7 ;  /* 0x0000000e02077224 */ /* 0x040fe400078e0207 */
[----:B------:R-:W-:Y:S01]  /*4f10*/  @!P1 IMAD.MOV R5, RZ, RZ, -R5 ;  /* 0x000000ffff059224 */ /* 0x000fe200078e0a05 */
[C---:B------:R-:W-:Y:S01]  /*4f20*/  ISETP.GT.U32.AND P1, PT, R2.reuse, R4, PT ;  /* 0x000000040200720c */ /* 0x040fe20003f24070 */
[--C-:B------:R-:W-:Y:S01]  /*4f30*/  @!P0 IMAD.IADD R3, R3, 0x1, -R2.reuse ;  /* 0x0000000103038824 */ /* 0x100fe200078e0a02 */
[----:B------:R-:W-:Y:S01]  /*4f40*/  ISETP.GT.U32.AND P0, PT, R2, R7, PT ;  /* 0x000000070200720c */ /* 0x000fe20003f04070 */
[C---:B------:R-:W-:Y:S01]  /*4f50*/  VIADD R9, R21.reuse, 0x1e ;  /* 0x0000001e15097836 */ /* 0x040fe20000000000 */
[----:B------:R0:W-:Y:S01]  /*4f60*/  STL [R1+0x14], R5 ;  /* 0x0000140501007387 */ /* 0x0001e20000100800 */
[----:B------:R-:W-:Y:S01]  /*4f70*/  @!P2 IMAD.IADD R12, R12, 0x1, -R2 ;  /* 0x000000010c0ca824 */ /* 0x000fe200078e0a02 */
[----:B------:R-:W-:Y:S01]  /*4f80*/  ISETP.GT.U32.AND P2, PT, R2, R6, PT ;  /* 0x000000060200720c */ /* 0x000fe20003f44070 */
[----:B------:R-:W-:Y:S01]  /*4f90*/  VIADD R13, R21, 0x1c ;  /* 0x0000001c150d7836 */ /* 0x000fe20000000000 */
[----:B------:R-:W-:Y:S01]  /*4fa0*/  IABS R15, R9 ;  /* 0x00000009000f7213 */ /* 0x000fe20000000000 */
[----:B------:R-:W-:-:S02]  /*4fb0*/  IMAD.MOV.U32 R19, RZ, RZ, R12 ;  /* 0x000000ffff137224 */ /* 0x000fc400078e000c */
[----:B------:R-:W-:Y:S01]  /*4fc0*/  @!P3 IMAD.MOV R3, RZ, RZ, -R3 ;  /* 0x000000ffff03b224 */ /* 0x000fe200078e0a03 */
[----:B------:R-:W-:Y:S01]  /*4fd0*/  IABS R14, R13 ;  /* 0x0000000d000e7213 */ /* 0x000fe20000000000 */
[----:B------:R-:W-:Y:S01]  /*4fe0*/  IMAD.HI.U32 R18, R0, R15, RZ ;  /* 0x0000000f00127227 */ /* 0x000fe200078e00ff */
[----:B------:R-:W-:-:S03]  /*4ff0*/  ISETP.GE.AND P3, PT, R9, RZ, PT ;  /* 0x000000ff0900720c */ /* 0x000fc60003f66270 */
[--C-:B------:R-:W-:Y:S01]  /*5000*/  @!P1 IMAD.IADD R4, R4, 0x1, -R2.reuse ;  /* 0x0000000104049824 */ /* 0x100fe200078e0a02 */
[----:B------:R-:W-:Y:S01]  /*5010*/  ISETP.GE.AND P1, PT, R17, RZ, PT ;  /* 0x000000ff1100720c */ /* 0x000fe20003f26270 */
[----:B------:R-:W-:Y:S02]  /*5020*/  @!P0 IMAD.IADD R7, R7, 0x1, -R2 ;  /* 0x0000000107078824 */ /* 0x000fe400078e0a02 */
[----:B------:R-:W-:Y:S02]  /*5030*/  IMAD.MOV R17, RZ, RZ, -R18 ;  /* 0x000000ffff117224 */ /* 0x000fe400078e0a12 */
[----:B------:R-:W-:Y:S01]  /*5040*/  @!P2 IMAD.IADD R6, R6, 0x1, -R2 ;  /* 0x000000010606a824 */ /* 0x000fe200078e0a02 */
[----:B------:R-:W-:Y:S01]  /*5050*/  ISETP.GE.AND P2, PT, R8, RZ, PT ;  /* 0x000000ff0800720c */ /* 0x000fe20003f46270 */
[----:B------:R-:W-:Y:S01]  /*5060*/  @!P6 IMAD.MOV R19, RZ, RZ, -R19 ;  /* 0x000000ffff13e224 */ /* 0x000fe200078e0a13 */
[C---:B------:R-:W-:Y:S01]  /*5070*/  ISETP.GT.U32.AND P6, PT, R2.reuse, R7, PT ;  /* 0x000000070200720c */ /* 0x040fe20003fc4070 */
[C---:B------:R-:W-:Y:S01]  /*5080*/  IMAD R8, R2.reuse, R17, R15 ;  /* 0x0000001102087224 */ /* 0x040fe200078e020f */
[----:B------:R-:W-:Y:S01]  /*5090*/  ISETP.GT.U32.AND P0, PT, R2, R6, PT ;  /* 0x000000060200720c */ /* 0x000fe20003f04070 */
[----:B------:R-:W-:Y:S01]  /*50a0*/  IMAD.HI.U32 R15, R0, R14, RZ ;  /* 0x0000000e000f7227 */ /* 0x000fe200078e00ff */
[----:B------:R-:W-:Y:S03]  /*50b0*/  STL [R1+0x10], R19 ;  /* 0x0000101301007387 */ /* 0x000fe60000100800 */
[----:B------:R-:W-:-:S02]  /*50c0*/  IMAD.MOV R15, RZ, RZ, -R15 ;  /* 0x000000ffff0f7224 */ /* 0x000fc400078e0a0f */
[----:B------:R-:W-:Y:S02]  /*50d0*/  VIADD R10, R21, 0x1a ;  /* 0x0000001a150a7836 */ /* 0x000fe40000000000 */
[----:B------:R-:W-:Y:S01]  /*50e0*/  IMAD R9, R2, R15, R14 ;  /* 0x0000000f02097224 */ /* 0x000fe200078e020e */
[----:B------:R-:W-:Y:S01]  /*50f0*/  IABS R14, R29 ;  /* 0x0000001d000e7213 */ /* 0x000fe20000000000 */
[--C-:B------:R-:W-:Y:S02]  /*5100*/  @!P6 IMAD.IADD R7, R7, 0x1, -R2.reuse ;  /* 0x000000010707e824 */ /* 0x100fe400078e0a02 */
[--C-:B------:R-:W-:Y:S01]  /*5110*/  @!P5 IMAD.IADD R16, R16, 0x1, -R2.reuse ;  /* 0x000000011010d824 */ /* 0x100fe200078e0a02 */
[----:B------:R-:W-:Y:S01]  /*5120*/  ISETP.GT.U32.AND P6, PT, R2, R9, PT ;  /* 0x000000090200720c */ /* 0x000fe20003fc4070 */
[----:B------:R-:W-:Y:S01]  /*5130*/  @!P0 IMAD.IADD R6, R6, 0x1, -R2 ;  /* 0x0000000106068824 */ /* 0x000fe200078e0a02 */
[----:B------:R-:W-:Y:S01]  /*5140*/  ISETP.GE.AND P5, PT, R11, RZ, PT ;  /* 0x000000ff0b00720c */ /* 0x000fe20003fa6270 */
[----:B0-----:R-:W-:Y:S01]  /*5150*/  IMAD.MOV.U32 R5, RZ, RZ, R16 ;  /* 0x000000ffff057224 */ /* 0x001fe200078e0010 */
[----:B------:R-:W-:Y:S01]  /*5160*/  IABS R11, R10 ;  /* 0x0000000a000b7213 */ /* 0x000fe20000000000 */
[----:B------:R-:W-:Y:S01]  /*5170*/  @!P1 IMAD.MOV R6, RZ, RZ, -R6 ;  /* 0x000000ffff069224 */ /* 0x000fe200078e0a06 */
[----:B------:R-:W-:Y:S01]  /*5180*/  ISETP.GE.AND P0, PT, R10, RZ, PT ;  /* 0x000000ff0a00720c */ /* 0x000fe20003f06270 */
[----:B------:R-:W-:Y:S01]  /*5190*/  @!P4 IMAD.MOV R5, RZ, RZ, -R5 ;  /* 0x000000ffff05c224 */ /* 0x000fe200078e0a05 */
[----:B------:R-:W-:Y:S01]  /*51a0*/  ISETP.GT.U32.AND P4, PT, R2, R8, PT ;  /* 0x000000080200720c */ /* 0x000fe20003f84070 */
[----:B------:R-:W-:-:S03]  /*51b0*/  IMAD.HI.U32 R12, R0, R11, RZ ;  /* 0x0000000b000c7227 */ /* 0x000fc600078e00ff */
[----:B------:R-:W-:Y:S01]  /*51c0*/  STL [R1+0x8], R5 ;  /* 0x0000080501007387 */ /* 0x000fe20000100800 */
[----:B------:R-:W-:Y:S02]  /*51d0*/  @!P6 IMAD.IADD R9, R9, 0x1, -R2 ;  /* 0x000000010909e824 */ /* 0x000fe400078e0a02 */
[----:B------:R-:W-:Y:S01]  /*51e0*/  IMAD.MOV R12, RZ, RZ, -R12 ;  /* 0x000000ffff0c7224 */ /* 0x000fe200078e0a0c */
[----:B------:R0:W-:Y:S01]  /*51f0*/  STL [R1+0x157c], R3 ;  /* 0x00157c0301007387 */ /* 0x0001e20000100800 */
[----:B------:R-:W-:Y:S01]  /*5200*/  @!P5 IMAD.MOV R4, RZ, RZ, -R4 ;  /* 0x000000ffff04d224 */ /* 0x000fe200078e0a04 */
[C---:B------:R-:W-:Y:S01]  /*5210*/  ISETP.GT.U32.AND P6, PT, R2.reuse, R9, PT ;  /* 0x000000090200720c */ /* 0x040fe20003fc4070 */
[----:B------:R-:W-:Y:S01]  /*5220*/  IMAD R10, R2, R12, R11 ;  /* 0x0000000c020a7224 */ /* 0x000fe200078e020b */
[----:B------:R-:W-:Y:S01]  /*5230*/  ISETP.GE.AND P5, PT, R13, RZ, PT ;  /* 0x000000ff0d00720c */ /* 0x000fe20003fa6270 */
[----:B------:R-:W-:Y:S01]  /*5240*/  VIADD R11, R21, 0x18 ;  /* 0x00000018150b7836 */ /* 0x000fe20000000000 */
[----:B------:R1:W-:Y:S01]  /*5250*/  STL [R1+0x1580], R4 ;  /* 0x0015800401007387 */ /* 0x0003e20000100800 */
[----:B------:R-:W-:-:S02]  /*5260*/  @!P4 IMAD.IADD R8, R8, 0x1, -R2 ;  /* 0x000000010808c824 */ /* 0x000fc400078e0a02 */
[----:B------:R-:W-:Y:S01]  /*5270*/  VIADD R13, R21, 0x14 ;  /* 0x00000014150d7836 */ /* 0x000fe20000000000 */
[----:B------:R-:W-:Y:S01]  /*5280*/  ISETP.GE.AND P1, PT, R11, RZ, PT ;  /* 0x000000ff0b00720c */ /* 0x000fe20003f26270 */
[----:B0-----:R-:W-:Y:S01]  /*5290*/  VIADD R3, R21, 0x10 ;  /* 0x0000001015037836 */ /* 0x001fe20000000000 */
[----:B------:R-:W-:Y:S01]  /*52a0*/  IABS R11, R11 ;  /* 0x0000000b000b7213 */ /* 0x000fe20000000000 */
[----:B------:R-:W-:Y:S01]  /*52b0*/  IMAD.HI.U32 R17, R0, R14, RZ ;  /* 0x0000000e00117227 */ /* 0x000fe200078e00ff */
[C---:B------:R-:W-:Y:S01]  /*52c0*/  ISETP.GT.U32.AND P4, PT, R2.reuse, R8, PT ;  /* 0x000000080200720c */ /* 0x040fe20003f84070 */
[----:B------:R0:W-:Y:S01]  /*52d0*/  STL [R1+0x1584], R6 ;  /* 0x0015840601007387 */ /* 0x0001e20000100800 */
[----:B------:R-:W-:Y:S01]  /*52e0*/  IABS R15, R3 ;  /* 0x00000003000f7213 */ /* 0x000fe20000000000 */
[----:B------:R-:W-:Y:S01]  /*52f0*/  @!P6 IMAD.IADD R9, R9, 0x1, -R2 ;  /* 0x000000010909e824 */ /* 0x000fe200078e0a02 */
[----:B------:R-:W-:Y:S01]  /*5300*/  ISETP.GT.U32.AND P6, PT, R2, R10, PT ;  /* 0x0000000a0200720c */ /* 0x000fe20003fc4070 */
[----:B------:R-:W-:Y:S01]  /*5310*/  IMAD.HI.U32 R16, R0, R11, RZ ;  /* 0x0000000b00107227 */ /* 0x000fe200078e00ff */
[----:B-1----:R-:W1:Y:S03]  /*5320*/  S2R R4, SR_TID.X ;  /* 0x0000000000047919 */ /* 0x002e660000002100 */
[----:B------:R-:W-:-:S02]  /*5330*/  IMAD.MOV R16, RZ, RZ, -R16 ;  /* 0x000000ffff107224 */ /* 0x000fc400078e0a10 */
[----:B------:R-:W-:Y:S02]  /*5340*/  VIADD R12, R21, 0x16 ;  /* 0x00000016150c7836 */ /* 0x000fe40000000000 */
[----:B------:R-:W-:Y:S02]  /*5350*/  IMAD R11, R2, R16, R11 ;  /* 0x00000010020b7224 */ /* 0x000fe400078e020b */
[--C-:B------:R-:W-:Y:S01]  /*5360*/  @!P4 IMAD.IADD R8, R8, 0x1, -R2.reuse ;  /* 0x000000010808c824 */ /* 0x100fe200078e0a02 */
[----:B------:R-:W-:Y:S01]  /*5370*/  ISETP.GE.AND P4, PT, R13, RZ, PT ;  /* 0x000000ff0d00720c */ /* 0x000fe20003f86270 */
[----:B------:R-:W-:Y:S01]  /*5380*/  @!P6 IMAD.IADD R10, R10, 0x1, -R2 ;  /* 0x000000010a0ae824 */ /* 0x000fe200078e0a02 */
[----:B------:R-:W-:Y:S01]  /*5390*/  ISETP.GT.U32.AND P6, PT, R2, R11, PT ;  /* 0x0000000b0200720c */ /* 0x000fe20003fc4070 */
[----:B------:R-:W-:Y:S01]  /*53a0*/  @!P3 IMAD.MOV R8, RZ, RZ, -R8 ;  /* 0x000000ffff08b224 */ /* 0x000fe200078e0a08 */
[----:B------:R-:W-:Y:S01]  /*53b0*/  IABS R13, R13 ;  /* 0x0000000d000d7213 */ /* 0x000fe20000000000 */
[----:B------:R-:W-:-:S02]  /*53c0*/  IMAD.MOV R17, RZ, RZ, -R17 ;  /* 0x000000ffff117224 */ /* 0x000fc400078e0a11 */
[----:B------:R-:W-:-:S04]  /*53d0*/  IMAD.HI.U32 R16, R0, R15, RZ ;  /* 0x0000000f00107227 */ /* 0x000fc800078e00ff */
[----:B------:R-:W-:-:S04]  /*53e0*/  IMAD.HI.U32 R18, R0, R13, RZ ;  /* 0x0000000d00127227 */ /* 0x000fc800078e00ff */
[----:B------:R-:W-:Y:S01]  /*53f0*/  @!P6 IMAD.IADD R11, R11, 0x1, -R2 ;  /* 0x000000010b0be824 */ /* 0x000fe200078e0a02 */
[C---:B------:R-:W-:Y:S01]  /*5400*/  ISETP.GT.U32.AND P6, PT, R2.reuse, R10, PT ;  /* 0x0000000a0200720c */ /* 0x040fe20003fc4070 */
[----:B------:R-:W-:Y:S02]  /*5410*/  IMAD.MOV R18, RZ, RZ, -R18 ;  /* 0x000000ffff127224 */ /* 0x000fe400078e0a12 */
[----:B------:R-:W-:Y:S01]  /*5420*/  @!P2 IMAD.MOV R7, RZ, RZ, -R7 ;  /* 0x000000ffff07a224 */ /* 0x000fe200078e0a07 */
[C---:B------:R-:W-:Y:S01]  /*5430*/  ISETP.GT.U32.AND P3, PT, R2.reuse, R11, PT ;  /* 0x0000000b0200720c */ /* 0x040fe20003f64070 */
[----:B------:R-:W-:Y:S01]  /*5440*/  IMAD R13, R2, R18, R13 ;  /* 0x00000012020d7224 */ /* 0x000fe200078e020d */
[----:B------:R-:W-:Y:S01]  /*5450*/  ISETP.GE.AND P2, PT, R12, RZ, PT ;  /* 0x000000ff0c00720c */ /* 0x000fe20003f46270 */
[----:B------:R-:W-:Y:S01]  /*5460*/  IMAD R14, R2, R17, R14 ;  /* 0x00000011020e7224 */ /* 0x000fe200078e020e */
[----:B------:R-:W-:Y:S01]  /*5470*/  IABS R12, R12 ;  /* 0x0000000c000c7213 */ /* 0x000fe20000000000 */
[----:B------:R-:W-:Y:S01]  /*5480*/  IMAD.MOV R16, RZ, RZ, -R16 ;  /* 0x000000ffff107224 */ /* 0x000fe200078e0a10 */
[----:B------:R-:W-:Y:S01]  /*5490*/  IABS R17, R24 ;  /* 0x0000001800117213 */ /* 0x000fe20000000000 */
[----:B------:R-:W-:Y:S01]  /*54a0*/  VIADD R23, R21, 0xc ;  /* 0x0000000c15177836 */ /* 0x000fe20000000000 */
[----:B------:R2:W-:Y:S01]  /*54b0*/  STL [R1+0x1588], R7 ;  /* 0x0015880701007387 */ /* 0x0005e20000100800 */
[----:B------:R-:W-:Y:S01]  /*54c0*/  @!P6 IMAD.IADD R10, R10, 0x1, -R2 ;  /* 0x000000010a0ae824 */ /* 0x000fe200078e0a02 */
[----:B------:R-:W-:Y:S01]  /*54d0*/  ISETP.GT.U32.AND P6, PT, R2, R13, PT ;  /* 0x0000000d0200720c */ /* 0x000fe20003fc4070 */
[----:B------:R-:W-:Y:S01]  /*54e0*/  IMAD.HI.U32 R19, R0, R12, RZ ;  /* 0x0000000c00137227 */ /* 0x000fe200078e00ff */
[----:B------:R3:W-:Y:S01]  /*54f0*/  STL [R1+0x158c], R8 ;  /* 0x00158c0801007387 */ /* 0x0007e20000100800 */
[----:B-1----:R-:W-:-:S02]  /*5500*/  LOP3.LUT R4, R4, 0x20, RZ, 0xc0, !PT ;  /* 0x0000002004047812 */ /* 0x002fc400078ec0ff */
[----:B------:R-:W-:Y:S01]  /*5510*/  @!P3 IMAD.IADD R11, R11, 0x1, -R2 ;  /* 0x000000010b0bb824 */ /* 0x000fe200078e0a02 */
[C---:B------:R-:W-:Y:S01]  /*5520*/  ISETP.GT.U32.AND P3, PT, R2.reuse, R14, PT ;  /* 0x0000000e0200720c */ /* 0x040fe20003f64070 */
[----:B------:R-:W-:Y:S01]  /*5530*/  IMAD R15, R2, R16, R15 ;  /* 0x00000010020f7224 */ /* 0x000fe200078e020f */
[----:B------:R-:W-:Y:S01]  /*5540*/  SHF.R.U32.HI R4, RZ, 0x1, R4 ;  /* 0x00000001ff047819 */ /* 0x000fe20000011604 */
[----:B------:R-:W-:Y:S02]  /*5550*/  IMAD.MOV.U32 R16, RZ, RZ, R17 ;  /* 0x000000ffff107224 */ /* 0x000fe400078e0011 */
[----:B------:R-:W-:Y:S02]  /*5560*/  IMAD.MOV R19, RZ, RZ, -R19 ;  /* 0x000000ffff137224 */ /* 0x000fe400078e0a13 */
[----:B------:R-:W-:-:S04]  /*5570*/  IMAD.HI.U32 R17, R0, R16, RZ ;  /* 0x0000001000117227 */ /* 0x000fc800078e00ff */
[C---:B------:R-:W-:Y:S01]  /*5580*/  IMAD R12, R2.reuse, R19, R12 ;  /* 0x00000013020c7224 */ /* 0x040fe200078e020c */
[----:B------:R-:W-:Y:S01]  /*5590*/  IABS R19, R23 ;  /* 0x0000001700137213 */ /* 0x000fe20000000000 */
[--C-:B------:R-:W-:Y:S02]  /*55a0*/  @!P6 IMAD.IADD R13, R13, 0x1, -R2.reuse ;  /* 0x000000010d0de824 */ /* 0x100fe400078e0a02 */
[----:B------:R-:W-:Y:S02]  /*55b0*/  IMAD.MOV R17, RZ, RZ, -R17 ;  /* 0x000000ffff117224 */ /* 0x000fe400078e0a11 */
[----:B------:R-:W-:Y:S01]  /*55c0*/  @!P5 IMAD.MOV R9, RZ, RZ, -R9 ;  /* 0x000000ffff09d224 */ /* 0x000fe200078e0a09 */
[----:B------:R-:W-:Y:S01]  /*55d0*/  ISETP.GT.U32.AND P5, PT, R2, R12, PT ;  /* 0x0000000c0200720c */ /* 0x000fe20003fa4070 */
[----:B------:R-:W-:Y:S01]  /*55e0*/  @!P3 IMAD.IADD R14, R14, 0x1, -R2 ;  /* 0x000000010e0eb824 */ /* 0x000fe200078e0a02 */
[C---:B------:R-:W-:Y:S01]  /*55f0*/  ISETP.GT.U32.AND P3, PT, R2.reuse, R13, PT ;  /* 0x0000000d0200720c */ /* 0x040fe20003f64070 */
[----:B------:R-:W-:Y:S01]  /*5600*/  IMAD R16, R2, R17, R16 ;  /* 0x0000001102107224 */ /* 0x000fe200078e0210 */
[----:B------:R1:W-:Y:S01]  /*5610*/  STL [R1+0x1590], R9 ;  /* 0x0015900901007387 */ /* 0x0003e20000100800 */
[----:B------:R-:W-:-:S04]  /*5620*/  IMAD.HI.U32 R17, R0, R19, RZ ;  /* 0x0000001300117227 */ /* 0x000fc800078e00ff */
[----:B------:R-:W-:Y:S02]  /*5630*/  IMAD.MOV R17, RZ, RZ, -R17 ;  /* 0x000000ffff117224 */ /* 0x000fe400078e0a11 */
[C---:B------:R-:W-:Y:S02]  /*5640*/  VIADD R5, R21.reuse, 0xa ;  /* 0x0000000a15057836 */ /* 0x040fe40000000000 */
[----:B------:R-:W-:Y:S02]  /*5650*/  IMAD R17, R2, R17, R19 ;  /* 0x0000001102117224 */ /* 0x000fe400078e0213 */
[----:B0-----:R-:W-:Y:S01]  /*5660*/  VIADD R6, R21, 0x8 ;  /* 0x0000000815067836 */ /* 0x001fe20000000000 */
[----:B------:R-:W-:Y:S01]  /*5670*/  IABS R20, R5 ;  /* 0x0000000500147213 */ /* 0x000fe20000000000 */
[--C-:B------:R-:W-:Y:S01]  /*5680*/  @!P5 IMAD.IADD R12, R12, 0x1, -R2.reuse ;  /* 0x000000010c0cd824 */ /* 0x100fe200078e0a02 */
[C---:B------:R-:W-:Y:S01]  /*5690*/  ISETP.GT.U32.AND P5, PT, R2.reuse, R15, PT ;  /* 0x0000000f0200720c */ /* 0x040fe20003fa4070 */
[----:B------:R-:W-:Y:S01]  /*56a0*/  @!P3 IMAD.IADD R13, R13, 0x1, -R2 ;  /* 0x000000010d0db824 */ /* 0x000fe200078e0a02 */
[----:B------:R-:W-:Y:S01]  /*56b0*/  ISETP.GT.U32.AND P3, PT, R2, R17, PT ;  /* 0x000000110200720c */ /* 0x000fe20003f64070 */
[----:B------:R-:W-:Y:S01]  /*56c0*/  @!P0 IMAD.MOV R10, RZ, RZ, -R10 ;  /* 0x000000ffff0a8224 */ /* 0x000fe200078e0a0a */
[----:B------:R-:W-:Y:S01]  /*56d0*/  IABS R22, R6 ;  /* 0x0000000600167213 */ /* 0x000fe20000000000 */
[----:B------:R-:W-:Y:S01]  /*56e0*/  IMAD.HI.U32 R18, R0, R20, RZ ;  /* 0x0000001400127227 */ /* 0x000fe200078e00ff */
[----:B------:R-:W-:-:S02]  /*56f0*/  ISETP.GT.U32.AND P0, PT, R2, R14, PT ;  /* 0x0000000e0200720c */ /* 0x000fc40003f04070 */
[----:B------:R-:W-:Y:S01]  /*5700*/  ISETP.GT.U32.AND P6, PT, R2, R12, PT ;  /* 0x0000000c0200720c */ /* 0x000fe20003fc4070 */
[----:B------:R-:W-:Y:S01]  /*5710*/  IMAD.HI.U32 R27, R0, R22, RZ ;  /* 0x00000016001b7227 */ /* 0x000fe200078e00ff */
[----:B------:R0:W-:Y:S03]  /*5720*/  STL [R1+0x1594], R10 ;  /* 0x0015940a01007387 */ /* 0x0001e60000100800 */
[----:B------:R-:W-:Y:S02]  /*5730*/  IMAD.MOV R18, RZ, RZ, -R18 ;  /* 0x000000ffff127224 */ /* 0x000fe400078e0a12 */
[----:B------:R-:W-:Y:S02]  /*5740*/  IMAD.MOV R27, RZ, RZ, -R27 ;  /* 0x000000ffff1b7224 */ /* 0x000fe400078e0a1b */
[----:B--2---:R-:W-:Y:S02]  /*5750*/  VIADD R7, R21, 0x2 ;  /* 0x0000000215077836 */ /* 0x004fe40000000000 */
[----:B------:R-:W-:-:S02]  /*5760*/  @!P5 IMAD.IADD R15, R15, 0x1, -R2 ;  /* 0x000000010f0fd824 */ /* 0x000fc400078e0a02 */
[----:B------:R-:W-:Y:S01]  /*5770*/  @!P3 IMAD.IADD R17, R17, 0x1, -R2 ;  /* 0x000000011111b824 */ /* 0x000fe200078e0a02 */
[----:B------:R-:W-:Y:S01]  /*5780*/  ISETP.GE.AND P3, PT, R3, RZ, PT ;  /* 0x000000ff0300720c */ /* 0x000fe20003f66270 */
[C---:B---3--:R-:W-:Y:S01]  /*5790*/  VIADD R8, R21.reuse, 0x6 ;  /* 0x0000000615087836 */ /* 0x048fe20000000000 */
[----:B------:R-:W2:Y:S01]  /*57a0*/  S2R R3, SR_TID.X ;  /* 0x0000000000037919 */ /* 0x000ea20000002100 */
[C---:B------:R-:W-:Y:S01]  /*57b0*/  IMAD R18, R2.reuse, R18, R20 ;  /* 0x0000001202127224 */ /* 0x040fe200078e0214 */
[C---:B------:R-:W-:Y:S01]  /*57c0*/  ISETP.GT.U32.AND P5, PT, R2.reuse, R15, PT ;  /* 0x0000000f0200720c */ /* 0x040fe20003fa4070 */
[----:B------:R-:W-:Y:S01]  /*57d0*/  IMAD R27, R2, R27, R22 ;  /* 0x0000001b021b7224 */ /* 0x000fe200078e0216 */
[----:B------:R-:W-:Y:S01]  /*57e0*/  IABS R22, R7 ;  /* 0x0000000700167213 */ /* 0x000fe20000000000 */
[--C-:B------:R-:W-:Y:S01]  /*57f0*/  @!P0 IMAD.IADD R14, R14, 0x1, -R2.reuse ;  /* 0x000000010e0e8824 */ /* 0x100fe200078e0a02 */
[----:B------:R-:W-:Y:S01]  /*5800*/  IABS R19, R8 ;  /* 0x0000000800137213 */ /* 0x000fe20000000000 */
[----:B-1----:R-:W-:Y:S01]  /*5810*/  VIADD R9, R21, 0x4 ;  /* 0x0000000415097836 */ /* 0x002fe20000000000 */
[----:B------:R-:W-:Y:S01]  /*5820*/  ISETP.GT.U32.AND P0, PT, R2, R18, PT ;  /* 0x000000120200720c */ /* 0x000fe20003f04070 */
[----:B------:R-:W-:Y:S01]  /*5830*/  @!P6 IMAD.IADD R12, R12, 0x1, -R2 ;  /* 0x000000010c0ce824 */ /* 0x000fe200078e0a02 */
[----:B------:R-:W-:Y:S01]  /*5840*/  ISETP.GT.U32.AND P6, PT, R2, R16, PT ;  /* 0x000000100200720c */ /* 0x000fe20003fc4070 */
[----:B0-----:R-:W-:Y:S01]  /*5850*/  IMAD.MOV.U32 R10, RZ, RZ, R22 ;  /* 0x000000ffff0a7224 */ /* 0x001fe200078e0016 */
[----:B------:R-:W-:Y:S01]  /*5860*/  IABS R20, R9 ;  /* 0x0000000900147213 */ /* 0x000fe20000000000 */
[----:B------:R-:W-:-:S04]  /*5870*/  IMAD.HI.U32 R22, R0, R19, RZ ;  /* 0x0000001300167227 */ /* 0x000fc800078e00ff */
[----:B------:R-:W-:Y:S02]  /*5880*/  IMAD.MOV R22, RZ, RZ, -R22 ;  /* 0x000000ffff167224 */ /* 0x000fe400078e0a16 */
[----:B------:R-:W-:Y:S01]  /*5890*/  @!P5 IMAD.IADD R15, R15, 0x1, -R2 ;  /* 0x000000010f0fd824 */ /* 0x000fe200078e0a02 */
[C---:B------:R-:W-:Y:S01]  /*58a0*/  ISETP.GT.U32.AND P5, PT, R2.reuse, R27, PT ;  /* 0x0000001b0200720c */ /* 0x040fe20003fa4070 */
[----:B------:R-:W-:Y:S02]  /*58b0*/  IMAD R19, R2, R22, R19 ;  /* 0x0000001602137224 */ /* 0x000fe400078e0213 */
[----:B------:R-:W-:-:S04]  /*58c0*/  IMAD.HI.U32 R28, R0, R20, RZ ;  /* 0x00000014001c7227 */ /* 0x000fc800078e00ff */
[--C-:B------:R-:W-:Y:S01]  /*58d0*/  @!P0 IMAD.IADD R18, R18, 0x1, -R2.reuse ;  /* 0x0000000112128824 */ /* 0x100fe200078e0a02 */
[----:B------:R-:W-:Y:S01]  /*58e0*/  ISETP.GT.U32.AND P0, PT, R2, R19, PT ;  /* 0x000000130200720c */ /* 0x000fe20003f04070 */
[----:B------:R-:W-:Y:S01]  /*58f0*/  @!P6 IMAD.IADD R16, R16, 0x1, -R2 ;  /* 0x000000011010e824 */ /* 0x000fe200078e0a02 */
[----:B------:R-:W-:Y:S01]  /*5900*/  ISETP.GE.AND P6, PT, R29, RZ, PT ;  /* 0x000000ff1d00720c */ /* 0x000fe20003fc6270 */
[----:B------:R-:W-:Y:S02]  /*5910*/  IMAD.MOV R28, RZ, RZ, -R28 ;  /* 0x000000ffff1c7224 */ /* 0x000fe400078e0a1c */
[----:B------:R-:W-:Y:S01]  /*5920*/  @!P2 IMAD.MOV R12, RZ, RZ, -R12 ;  /* 0x000000ffff0ca224 */ /* 0x000fe200078e0a0c */
[----:B------:R-:W-:Y:S01]  /*5930*/  ISETP.GT.U32.AND P2, PT, R2, R18, PT ;  /* 0x000000120200720c */ /* 0x000fe20003f44070 */
[----:B------:R-:W-:-:S04]  /*5940*/  IMAD.HI.U32 R29, R0, R10, RZ ;  /* 0x0000000a001d7227 */ /* 0x000fc800078e00ff */
[----:B------:R-:W-:Y:S01]  /*5950*/  @!P1 IMAD.MOV R11, RZ, RZ, -R11 ;  /* 0x000000ffff0b9224 */ /* 0x000fe200078e0a0b */
[C---:B------:R-:W-:Y:S01]  /*5960*/  ISETP.GT.U32.AND P1, PT, R2.reuse, R17, PT ;  /* 0x000000110200720c */ /* 0x040fe20003f24070 */
[C---:B------:R-:W-:Y:S01]  /*5970*/  IMAD R20, R2.reuse, R28, R20 ;  /* 0x0000001c02147224 */ /* 0x040fe200078e0214 */
[----:B------:R-:W-:Y:S01]  /*5980*/  IABS R28, R21 ;  /* 0x00000015001c7213 */ /* 0x000fe20000000000 */
[----:B------:R-:W-:Y:S01]  /*5990*/  IMAD.MOV R22, RZ, RZ, -R29 ;  /* 0x000000ffff167224 */ /* 0x000fe200078e0a1d */
[----:B--2---:R-:W-:Y:S01]  /*59a0*/  LOP3.LUT R29, R3, 0x3, RZ, 0xc0, !PT ;  /* 0x00000003031d7812 */ /* 0x004fe200078ec0ff */
[----:B------:R-:W-:Y:S01]  /*59b0*/  @!P5 IMAD.IADD R27, R27, 0x1, -R2 ;  /* 0x000000011b1bd824 */ /* 0x000fe200078e0a02 */
[----:B------:R-:W-:Y:S01]  /*59c0*/  ISETP.GE.AND P5, PT, R21, RZ, PT ;  /* 0x000000ff1500720c */ /* 0x000fe20003fa6270 */
[----:B------:R-:W-:Y:S01]  /*59d0*/  @!P3 IMAD.MOV R15, RZ, RZ, -R15 ;  /* 0x000000ffff0fb224 */ /* 0x000fe200078e0a0f */
[C---:B------:R-:W-:Y:S01]  /*59e0*/  ISETP.GT.U32.AND P3, PT, R2.reuse, R20, PT ;  /* 0x000000140200720c */ /* 0x040fe20003f64070 */
[----:B------:R-:W-:Y:S01]  /*59f0*/  IMAD R21, R2, R22, R10 ;  /* 0x0000001602157224 */ /* 0x000fe200078e020a */
[----:B------:R-:W-:Y:S01]  /*5a00*/  STL [R1+0x1598], R11 ;  /* 0x0015980b01007387 */ /* 0x000fe20000100800 */
[----:B------:R-:W-:Y:S01]  /*5a10*/  IMAD.HI.U32 R22, R0, R28, RZ ;  /* 0x0000001c00167227 */ /* 0x000fe200078e00ff */
[----:B------:R-:W-:-:S02]  /*5a20*/  SHF.R.U32.HI R0, RZ, 0x2, R3 ;  /* 0x00000002ff007819 */ /* 0x000fc40000011603 */
[----:B------:R-:W-:Y:S01]  /*5a30*/  STL [R1+0x159c], R12 ;  /* 0x00159c0c01007387 */ /* 0x000fe20000100800 */
[--C-:B------:R-:W-:Y:S01]  /*5a40*/  @!P0 IMAD.IADD R19, R19, 0x1, -R2.reuse ;  /* 0x0000000113138824 */ /* 0x100fe200078e0a02 */
[----:B------:R-:W-:Y:S01]  /*5a50*/  ISETP.GT.U32.AND P0, PT, R2, R16, PT ;  /* 0x000000100200720c */ /* 0x000fe20003f04070 */
[----:B------:R-:W-:Y:S01]  /*5a60*/  IMAD.SHL.U32 R10, R29, 0x400, RZ ;  /* 0x000004001d0a7824 */ /* 0x000fe200078e00ff */
[----:B------:R-:W-:Y:S01]  /*5a70*/  SGXT.U32 R0, R0, 0x3 ;  /* 0x000000030000781a */ /* 0x000fe20000000000 */
[----:B------:R-:W-:Y:S01]  /*5a80*/  @!P2 IMAD.IADD R18, R18, 0x1, -R2 ;  /* 0x000000011212a824 */ /* 0x000fe200078e0a02 */
[----:B------:R-:W-:Y:S01]  /*5a90*/  ISETP.GE.AND P2, PT, R23, RZ, PT ;  /* 0x000000ff1700720c */ /* 0x000fe20003f46270 */
[----:B------:R-:W-:Y:S01]  /*5aa0*/  @!P6 IMAD.MOV R14, RZ, RZ, -R14 ;  /* 0x000000ffff0ee224 */ /* 0x000fe200078e0a0e */
[----:B------:R-:W-:Y:S01]  /*5ab0*/  ISETP.GT.U32.AND P6, PT, R2, R19, PT ;  /* 0x000000130200720c */ /* 0x000fe20003fc4070 */
[--C-:B------:R-:W-:Y:S01]  /*5ac0*/  @!P1 IMAD.IADD R17, R17, 0x1, -R2.reuse ;  /* 0x0000000111119824 */ /* 0x100fe200078e0a02 */
[----:B------:R-:W-:Y:S01]  /*5ad0*/  ISETP.GE.AND P1, PT, R24, RZ, PT ;  /* 0x000000ff1800720c */ /* 0x000fe20003f26270 */
[----:B------:R-:W-:Y:S01]  /*5ae0*/  @!P3 IMAD.IADD R20, R20, 0x1, -R2 ;  /* 0x000000011414b824 */ /* 0x000fe200078e0a02 */
[----:B------:R-:W-:Y:S01]  /*5af0*/  LOP3.LUT R4, R4, R10, R0, 0xfe, !PT ;  /* 0x0000000a04047212 */ /* 0x000fe200078efe00 */
[----:B------:R-:W-:Y:S01]  /*5b00*/  IMAD.MOV R22, RZ, RZ, -R22 ;  /* 0x000000ffff167224 */ /* 0x000fe200078e0a16 */
[----:B------:R-:W-:Y:S01]  /*5b10*/  SHF.R.S32.HI R0, RZ, 0x2, R3 ;  /* 0x00000002ff007819 */ /* 0x000fe20000011403 */
[----:B------:R-:W-:Y:S01]  /*5b20*/  @!P4 IMAD.MOV R13, RZ, RZ, -R13 ;  /* 0x000000ffff0dc224 */ /* 0x000fe200078e0a0d */
[----:B------:R-:W-:Y:S01]  /*5b30*/  ISETP.GE.AND P3, PT, R6, RZ, PT ;  /* 0x000000ff0600720c */ /* 0x000fe20003f66270 */
[----:B------:R-:W-:Y:S01]  /*5b40*/  IMAD.SHL.U32 R6, R29, 0x20, RZ ;  /* 0x000000201d067824 */ /* 0x000fe200078e00ff */
[----:B------:R-:W-:Y:S01]  /*5b50*/  SGXT R0, R0, 0x1 ;  /* 0x000000010000781a */ /* 0x000fe20000000200 */
[----:B------:R-:W-:Y:S01]  /*5b60*/  @!P0 IMAD.IADD R16, R16, 0x1, -R2 ;  /* 0x0000000110108824 */ /* 0x000fe200078e0a02 */
[C---:B------:R-:W-:Y:S01]  /*5b70*/  ISETP.GT.U32.AND P0, PT, R2.reuse, R21, PT ;  /* 0x000000150200720c */ /* 0x040fe20003f04070 */
[----:B------:R-:W-:Y:S01]  /*5b80*/  IMAD R22, R2, R22, R28 ;  /* 0x0000001602167224 */ /* 0x000fe200078e021c */
[----:B------:R-:W-:Y:S01]  /*5b90*/  LOP3.LUT R0, R6, 0x90, R0, 0xf8, !PT ;  /* 0x0000009006007812 */ /* 0x000fe200078ef800 */
[----:B------:R-:W-:Y:S01]  /*5ba0*/  IMAD.SHL.U32 R28, R3, 0x2, RZ ;  /* 0x00000002031c7824 */ /* 0x000fe200078e00ff */
[----:B------:R-:W-:Y:S01]  /*5bb0*/  STL [R1+0x15a0], R13 ;  /* 0x0015a00d01007387 */ /* 0x000fe20000100800 */
[----:B------:R-:W-:Y:S01]  /*5bc0*/  @!P2 IMAD.MOV R17, RZ, RZ, -R17 ;  /* 0x000000ffff11a224 */ /* 0x000fe200078e0a11 */
[----:B------:R-:W-:Y:S01]  /*5bd0*/  ISETP.GE.AND P2, PT, R8, RZ, PT ;  /* 0x000000ff0800720c */ /* 0x000fe20003f46270 */
[----:B------:R-:W-:Y:S01]  /*5be0*/  @!P6 IMAD.IADD R19, R19, 0x1, -R2 ;  /* 0x000000011313e824 */ /* 0x000fe200078e0a02 */
[----:B------:R-:W-:Y:S01]  /*5bf0*/  STL [R1+0x15a4], R14 ;  /* 0x0015a40e01007387 */ /* 0x000fe20000100800 */
[----:B------:R-:W-:Y:S01]  /*5c00*/  @!P1 IMAD.MOV R16, RZ, RZ, -R16 ;  /* 0x000000ffff109224 */ /* 0x000fe200078e0a10 */
[----:B------:R-:W-:Y:S01]  /*5c10*/  ISETP.GE.AND P6, PT, R5, RZ, PT ;  /* 0x000000ff0500720c */ /* 0x000fe20003fc6270 */
[----:B------:R-:W-:Y:S01]  /*5c20*/  IMAD.SHL.U32 R8, R3, 0x10, RZ ;  /* 0x0000001003087824 */ /* 0x000fe200078e00ff */
[----:B------:R-:W-:Y:S01]  /*5c30*/  STL [R1+0x15a8], R15 ;  /* 0x0015a80f01007387 */ /* 0x000fe20000100800 */
[----:B------:R-:W-:-:S02]  /*5c40*/  LOP3.LUT R28, R0, 0x10, R28, 0x78, !PT ;  /* 0x00000010001c7812 */ /* 0x000fc400078e781c */
[----:B------:R-:W-:Y:S01]  /*5c50*/  LOP3.LUT R0, R4, R6, RZ, 0xfc, !PT ;  /* 0x0000000604007212 */ /* 0x000fe200078efcff */
[----:B------:R-:W2:Y:S01]  /*5c60*/  LDL.LU R24, [R1+0x15e4] ;  /* 0x0015e40001187983 */ /* 0x000ea20000300800 */
[----:B------:R-:W-:Y:S02]  /*5c70*/  LOP3.LUT R29, R8, 0x100, RZ, 0xc0, !PT ;  /* 0x00000100081d7812 */ /* 0x000fe400078ec0ff */
[----:B------:R-:W-:Y:S01]  /*5c80*/  ISETP.GT.U32.AND P4, PT, R2, R27, PT ;  /* 0x0000001b0200720c */ /* 0x000fe20003f84070 */
[----:B------:R-:W3:Y:S04]  /*5c90*/  LDL.LU R23, [R1+0x15e0] ;  /* 0x0015e00001177983 */ /* 0x000ee80000300800 */
[----:B------:R-:W4:Y:S04]  /*5ca0*/  LDL.LU R5, [R1+0x15dc] ;  /* 0x0015dc0001057983 */ /* 0x000f280000300800 */
[----:B------:R-:W-:Y:S04]  /*5cb0*/  STL [R1+0x15ac], R16 ;  /* 0x0015ac1001007387 */ /* 0x000fe80000100800 */
[----:B------:R-:W-:Y:S01]  /*5cc0*/  STL [R1+0x15b0], R17 ;  /* 0x0015b01101007387 */ /* 0x000fe20000100800 */
[----:B------:R-:W-:-:S03]  /*5cd0*/  LOP3.LUT R3, R3, 0x1f, RZ, 0xc0, !PT ;  /* 0x0000001f03037812 */ /* 0x000fc600078ec0ff */
[----:B------:R-:W-:Y:S01]  /*5ce0*/  STL [R1+0x10ec], R8 ;  /* 0x0010ec0801007387 */ /* 0x000fe20000100800 */
[----:B------:R-:W-:-:S03]  /*5cf0*/  @!P0 IMAD.IADD R21, R21, 0x1, -R2 ;  /* 0x0000000115158824 */ /* 0x000fc600078e0a02 */
[----:B------:R0:W-:Y:S01]  /*5d00*/  STL [R1+0x14ec], R0 ;  /* 0x0014ec0001007387 */ /* 0x0001e20000100800 */
[----:B------:R-:W-:Y:S01]  /*5d10*/  ISETP.GT.U32.AND P0, PT, R2, R20, PT ;  /* 0x000000140200720c */ /* 0x000fe20003f04070 */
[----:B------:R-:W-:Y:S01]  /*5d20*/  @!P6 IMAD.MOV R18, RZ, RZ, -R18 ;  /* 0x000000ffff12e224 */ /* 0x000fe200078e0a12 */
[----:B0-----:R-:W-:Y:S02]  /*5d30*/  IADD3 R0, R28, UR4, R29 ;  /* 0x000000041c007c10 */ /* 0x001fe4000fffe01d */
[----:B------:R-:W-:-:S03]  /*5d40*/  ISETP.GT.U32.AND P1, PT, R2, R21, PT ;  /* 0x000000150200720c */ /* 0x000fc60003f24070 */
[----:B------:R0:W-:Y:S04]  /*5d50*/  STL [R1+0x8cc], R0 ;  /* 0x0008cc0001007387 */ /* 0x0001e80000100800 */
[----:B------:R-:W-:Y:S01]  /*5d60*/  STL [R1+0x15b4], R18 ;  /* 0x0015b41201007387 */ /* 0x000fe20000100800 */
[----:B0-----:R-:W-:-:S05]  /*5d70*/  IMAD R0, R3, UR5, RZ ;  /* 0x0000000503007c24 */ /* 0x001fca000f8e02ff */
[----:B------:R-:W-:Y:S04]  /*5d80*/  STL [R1+0xd4], R0 ;  /* 0x0000d40001007387 */ /* 0x000fe80000100800 */
[----:B------:R-:W5:Y:S01]  /*5d90*/  LDL.LU R12, [R1+0x28] ;  /* 0x00002800010c7983 */ /* 0x000f620000300800 */
[--C-:B------:R-:W-:Y:S01]  /*5da0*/  @!P0 IMAD.IADD R20, R20, 0x1, -R2.reuse ;  /* 0x0000000114148824 */ /* 0x100fe200078e0a02 */
[----:B------:R-:W-:Y:S02]  /*5db0*/  ISETP.GE.AND P0, PT, R9, RZ, PT ;  /* 0x000000ff0900720c */ /* 0x000fe40003f06270 */
[----:B------:R-:W5:Y:S04]  /*5dc0*/  LDL.LU R11, [R1+0x58] ;  /* 0x00005800010b7983 */ /* 0x000f680000300800 */
[----:B------:R-:W5:Y:S01]  /*5dd0*/  LDL.LU R10, [R1+0x78] ;  /* 0x00007800010a7983 */ /* 0x000f620000300800 */
[----:B------:R-:W-:-:S03]  /*5de0*/  @!P1 IMAD.IADD R21, R21, 0x1, -R2 ;  /* 0x0000000115159824 */ /* 0x000fc600078e0a02 */
[----:B------:R-:W5:Y:S01]  /*5df0*/  LDL.LU R9, [R1+0xac] ;  /* 0x0000ac0001097983 */ /* 0x000f620000300800 */
[----:B------:R-:W-:-:S03]  /*5e00*/  ISETP.GE.AND P1, PT, R7, RZ, PT ;  /* 0x000000ff0700720c */ /* 0x000fc60003f26270 */
[----:B------:R-:W5:Y:S04]  /*5e10*/  LDL.LU R8, [R1+0xb4] ;  /* 0x0000b40001087983 */ /* 0x000f680000300800 */
[----:B------:R-:W5:Y:S04]  /*5e20*/  LDL.LU R7, [R1+0xc0] ;  /* 0x0000c00001077983 */ /* 0x000f680000300800 */
[----:B------:R-:W5:Y:S04]  /*5e30*/  LDL.LU R6, [R1+0xbc] ;  /* 0x0000bc0001067983 */ /* 0x000f680000300800 */
[----:B------:R-:W5:Y:S01]  /*5e40*/  LDL.LU R4, [R1+0xb8] ;  /* 0x0000b80001047983 */ /* 0x000f620000300800 */
[--C-:B------:R-:W-:Y:S01]  /*5e50*/  @!P4 IMAD.IADD R27, R27, 0x1, -R2.reuse ;  /* 0x000000011b1bc824 */ /* 0x100fe200078e0a02 */
[----:B------:R-:W-:Y:S01]  /*5e60*/  ISETP.GT.U32.AND P4, PT, R2, R22, PT ;  /* 0x000000160200720c */ /* 0x000fe20003f84070 */
[----:B------:R-:W-:Y:S01]  /*5e70*/  @!P2 IMAD.MOV R19, RZ, RZ, -R19 ;  /* 0x000000ffff13a224 */ /* 0x000fe200078e0a13 */
[----:B------:R-:W5:Y:S11]  /*5e80*/  LDL.LU R3, [R1+0xb0] ;  /* 0x0000b00001037983 */ /* 0x000f760000300800 */
[----:B------:R-:W-:-:S05]  /*5e90*/  @!P4 IMAD.IADD R22, R22, 0x1, -R2 ;  /* 0x000000011616c824 */ /* 0x000fca00078e0a02 */
[----:B------:R-:W-:Y:S01]  /*5ea0*/  ISETP.GT.U32.AND P4, PT, R2, R22, PT ;  /* 0x000000160200720c */ /* 0x000fe20003f84070 */
[----:B------:R-:W-:Y:S02]  /*5eb0*/  @!P3 IMAD.MOV R27, RZ, RZ, -R27 ;  /* 0x000000ffff1bb224 */ /* 0x000fe400078e0a1b */
[----:B------:R-:W-:Y:S02]  /*5ec0*/  @!P0 IMAD.MOV R20, RZ, RZ, -R20 ;  /* 0x000000ffff148224 */ /* 0x000fe400078e0a14 */
[----:B------:R-:W-:-:S08]  /*5ed0*/  @!P1 IMAD.MOV R21, RZ, RZ, -R21 ;  /* 0x000000ffff159224 */ /* 0x000fd000078e0a15 */
[----:B------:R-:W-:Y:S01]  /*5ee0*/  @!P4 IMAD.IADD R22, R22, 0x1, -R2 ;  /* 0x000000011616c824 */ /* 0x000fe200078e0a02 */
[----:B------:R-:W-:Y:S01]  /*5ef0*/  IADD3 R2, P6, R0, UR6, RZ ;  /* 0x0000000600027c10 */ /* 0x000fe2000ffde0ff */
[----:B------:R-:W-:Y:S02]  /*5f00*/  ULDC UR6, c[0x0][0x240] ;  /* 0x0000900000067ab9 */ /* 0x000fe40000000800 */
[----:B------:R-:W-:Y:S02]  /*5f10*/  @!P5 IMAD.MOV R22, RZ, RZ, -R22 ;  /* 0x000000ffff16d224 */ /* 0x000fe400078e0a16 */
[----:B------:R3:W-:Y:S04]  /*5f20*/  STL [R1+0x1504], R2 ;  /* 0x0015040201007387 */ /* 0x0007e80000100800 */
[----:B------:R-:W-:Y:S04]  /*5f30*/  STL [R1+0x15b8], R27 ;  /* 0x0015b81b01007387 */ /* 0x000fe80000100800 */
[----:B------:R-:W-:Y:S04]  /*5f40*/  STL [R1+0x15bc], R19 ;  /* 0x0015bc1301007387 */ /* 0x000fe80000100800 */
[----:B------:R-:W-:Y:S04]  /*5f50*/  STL [R1+0x15c0], R20 ;  /* 0x0015c01401007387 */ /* 0x000fe80000100800 */
[----:B------:R-:W-:Y:S04]  /*5f60*/  STL [R1+0x15c4], R21 ;  /* 0x0015c41501007387 */ /* 0x000fe80000100800 */
[----:B------:R-:W-:Y:S01]  /*5f70*/  STL [R1+0x15c8], R22 ;  /* 0x0015c81601007387 */ /* 0x000fe20000100800 */
[----:B----4-:R-:W-:-:S02]  /*5f80*/  ISETP.NE.AND P4, PT, R5, RZ, PT ;  /* 0x000000ff0500720c */ /* 0x010fc40003f85270 */
[----:B------:R-:W-:-:S04]  /*5f90*/  LOP3.LUT R5, RZ, R5, RZ, 0x33, !PT ;  /* 0x00000005ff057212 */ /* 0x000fc800078e33ff */
[C---:B---3--:R-:W-:Y:S02]  /*5fa0*/  SEL R2, R5.reuse, R23, !P4 ;  /* 0x0000001705027207 */ /* 0x048fe40006000000 */
[C---:B------:R-:W-:Y:S02]  /*5fb0*/  SEL R29, R5.reuse, R26, !P4 ;  /* 0x0000001a051d7207 */ /* 0x040fe40006000000 */
[C---:B--2---:R-:W-:Y:S01]  /*5fc0*/  SEL R0, R5.reuse, R24, !P4 ;  /* 0x0000001805007207 */ /* 0x044fe20006000000 */
[----:B------:R5:W-:Y:S01]  /*5fd0*/  STL [R1+0x4], R2 ;  /* 0x0000040201007387 */ /* 0x000be20000100800 */
[----:B------:R-:W-:-:S03]  /*5fe0*/  SEL R28, R5, R25, !P4 ;  /* 0x00000019051c7207 */ /* 0x000fc60006000000 */
[----:B------:R-:W-:Y:S04]  /*5ff0*/  STL [R1+0x15cc], R29 ;  /* 0x0015cc1d01007387 */ /* 0x000fe80000100800 */
[----:B------:R0:W-:Y:S04]  /*6000*/  STL [R1], R0 ;  /* 0x0000000001007387 */ /* 0x0001e80000100800 */
[----:B------:R-:W-:Y:S01]  /*6010*/  STL [R1+0x15d0], R28 ;  /* 0x0015d01c01007387 */ /* 0x000fe20000100800 */
[C---:B-----5:R-:W-:Y:S02]  /*6020*/  SEL R2, R5.reuse, R12, !P4 ;  /* 0x0000000c05027207 */ /* 0x060fe40006000000 */
[----:B------:R-:W-:-:S03]  /*6030*/  SEL R11, R5, R11, !P4 ;  /* 0x0000000b050b7207 */ /* 0x000fc60006000000 */
[----:B------:R1:W-:Y:S01]  /*6040*/  STL [R1+0xc], R2 ;  /* 0x00000c0201007387 */ /* 0x0003e20000100800 */
[----:B0-----:R-:W-:-:S03]  /*6050*/  SEL R0, R5, R10, !P4 ;  /* 0x0000000a05007207 */ /* 0x001fc60006000000 */
[----:B------:R-:W-:Y:S01]  /*6060*/  STL [R1+0x20], R11 ;  /* 0x0000200b01007387 */ /* 0x000fe20000100800 */
[----:B-1----:R-:W-:-:S03]  /*6070*/  SEL R2, R5, R9, !P4 ;  /* 0x0000000905027207 */ /* 0x002fc60006000000 */
[----:B------:R0:W-:Y:S01]  /*6080*/  STL [R1+0x28], R0 ;  /* 0x0000280001007387 */ /* 0x0001e20000100800 */
[----:B------:R-:W-:-:S03]  /*6090*/  SEL R8, R5, R8, !P4 ;  /* 0x0000000805087207 */ /* 0x000fc60006000000 */
[----:B------:R1:W-:Y:S01]  /*60a0*/  STL [R1+0x30], R2 ;  /* 0x0000300201007387 */ /* 0x0003e20000100800 */
[----:B0-----:R-:W-:-:S03]  /*60b0*/  SEL R0, R5, R7, !P4 ;  /* 0x0000000705007207 */ /* 0x001fc60006000000 */
[----:B------:R-:W-:Y:S01]  /*60c0*/  STL [R1+0x38], R8 ;  /* 0x0000380801007387 */ /* 0x000fe20000100800 */
[C---:B------:R-:W-:Y:S02]  /*60d0*/  SEL R4, R5.reuse, R4, !P4 ;  /* 0x0000000405047207 */ /* 0x040fe40006000000 */
[C---:B-1----:R-:W-:Y:S01]  /*60e0*/  SEL R2, R5.reuse, R6, !P4 ;  /* 0x0000000605027207 */ /* 0x042fe20006000000 */
[----:B------:R-:W-:Y:S04]  /*60f0*/  STL [R1+0x50], R0 ;  /* 0x0000500001007387 */ /* 0x000fe80000100800 */
[----:B------:R0:W-:Y:S04]  /*6100*/  STL [R1+0x58], R2 ;  /* 0x0000580201007387 */ /* 0x0001e80000100800 */
[----:B0-----:R-:W2:Y:S04]  /*6110*/  LDL.LU R2, [R1+0x80] ;  /* 0x0000800001027983 */ /* 0x001ea80000300800 */
[----:B------:R-:W-:Y:S04]  /*6120*/  STL [R1+0x60], R4 ;  /* 0x0000600401007387 */ /* 0x000fe80000100800 */
[----:B------:R-:W3:Y:S01]  /*6130*/  LDL.LU R28, [R1+0x94] ;  /* 0x00009400011c7983 */ /* 0x000ee20000300800 */
[----:B------:R-:W-:-:S05]  /*6140*/  SEL R0, R5, R3, !P4 ;  /* 0x0000000305007207 */ /* 0x000fca0006000000 */
[----:B------:R-:W-:Y:S04]  /*6150*/  STL [R1+0x78], R0 ;  /* 0x0000780001007387 */ /* 0x000fe80000100800 */
[----:B---3--:R0:W-:Y:S04]  /*6160*/  STL [R1+0x15d4], R28 ;  /* 0x0015d41c01007387 */ /* 0x0081e80000100800 */
[----:B0-----:R-:W3:Y:S01]  /*6170*/  LDL.LU R28, [R1+0x88] ;  /* 0x00008800011c7983 */ /* 0x001ee20000300800 */
[----:B--2---:R-:W-:-:S03]  /*6180*/  SEL R2, R5, R2, !P4 ;  /* 0x0000000205027207 */ /* 0x004fc60006000000 */
[----:B---3--:R0:W-:Y:S04]  /*6190*/  STL [R1+0x15d8], R28 ;  /* 0x0015d81c01007387 */ /* 0x0081e80000100800 */
[----:B0-----:R-:W2:Y:S04]  /*61a0*/  LDL.LU R28, [R1+0x84] ;  /* 0x00008400011c7983 */ /* 0x001ea80000300800 */
[----:B------:R-:W3:Y:S04]  /*61b0*/  LDL.LU R29, [R1+0x9c] ;  /* 0x00009c00011d7983 */ /* 0x000ee80000300800 */
[----:B------:R-:W4:Y:S04]  /*61c0*/  LDL.LU R22, [R1+0xa0] ;  /* 0x0000a00001167983 */ /* 0x000f280000300800 */
[----:B------:R-:W5:Y:S04]  /*61d0*/  LDL.LU R21, [R1+0xa4] ;  /* 0x0000a40001157983 */ /* 0x000f680000300800 */
        /* <DEDUP_REMOVED lines=23> */
[----:B------:R0:W-:Y:S04]  /*6350*/  STL [R1+0x80], R2 ;  /* 0x0000800201007387 */ /* 0x0001e80000100800 */
[----:B0-----:R-:W5:Y:S01]  /*6360*/  LDL.LU R2, [R1+0x8] ;  /* 0x0000080001027983 */ /* 0x001f620000300800 */
[----:B--2---:R-:W-:-:S05]  /*6370*/  SEL R28, R5, R28, !P4 ;  /* 0x0000001c051c7207 */ /* 0x004fca0006000000 */
[----:B------:R0:W-:Y:S04]  /*6380*/  STL [R1+0x84], R28 ;  /* 0x0000841c01007387 */ /* 0x0001e80000100800 */
[----:B0-----:R-:W2:Y:S02]  /*6390*/  LDL.LU R28, [R1+0x15d8] ;  /* 0x0015d800011c7983 */ /* 0x001ea40000300800 */
[----:B--2---:R-:W-:-:S05]  /*63a0*/  SEL R28, R5, R28, !P4 ;  /* 0x0000001c051c7207 */ /* 0x004fca0006000000 */
[----:B------:R0:W-:Y:S04]  /*63b0*/  STL [R1+0x88], R28 ;  /* 0x0000881c01007387 */ /* 0x0001e80000100800 */
[----:B0-----:R-:W2:Y:S01]  /*63c0*/  LDL.LU R28, [R1+0x15d4] ;  /* 0x0015d400011c7983 */ /* 0x001ea20000300800 */
[C---:B---3--:R-:W-:Y:S02]  /*63d0*/  SEL R29, R5.reuse, R29, !P4 ;  /* 0x0000001d051d7207 */ /* 0x048fe40006000000 */
[C---:B----4-:R-:W-:Y:S02]  /*63e0*/  SEL R22, R5.reuse, R22, !P4 ;  /* 0x0000001605167207 */ /* 0x050fe40006000000 */
[C---:B-----5:R-:W-:Y:S02]  /*63f0*/  SEL R21, R5.reuse, R21, !P4 ;  /* 0x0000001505157207 */ /* 0x060fe40006000000 */
[----:B------:R-:W-:-:S02]  /*6400*/  SEL R20, R5, R20, !P4 ;  /* 0x0000001405147207 */ /* 0x000fc40006000000 */
[C---:B------:R-:W-:Y:S02]  /*6410*/  SEL R19, R5.reuse, R19, !P4 ;  /* 0x0000001305137207 */ /* 0x040fe40006000000 */
[C---:B------:R-:W-:Y:S02]  /*6420*/  SEL R27, R5.reuse, R27, !P4 ;  /* 0x0000001b051b7207 */ /* 0x040fe40006000000 */
[C---:B------:R-:W-:Y:S02]  /*6430*/  SEL R18, R5.reuse, R18, !P4 ;  /* 0x0000001205127207 */ /* 0x040fe40006000000 */
[C---:B------:R-:W-:Y:S02]  /*6440*/  SEL R17, R5.reuse, R17, !P4 ;  /* 0x0000001105117207 */ /* 0x040fe40006000000 */
[C---:B------:R-:W-:Y:S02]  /*6450*/  SEL R16, R5.reuse, R16, !P4 ;  /* 0x0000001005107207 */ /* 0x040fe40006000000 */
        /* <DEDUP_REMOVED lines=12> */
[----:B--2---:R-:W-:-:S05]  /*6520*/  SEL R28, R5, R28, !P4 ;  /* 0x0000001c051c7207 */ /* 0x004fca0006000000 */
[----:B------:R0:W-:Y:S04]  /*6530*/  STL [R1+0x94], R28 ;  /* 0x0000941c01007387 */ /* 0x0001e80000100800 */
[----:B0-----:R-:W2:Y:S04]  /*6540*/  LDL.LU R28, [R1+0x15d0] ;  /* 0x0015d000011c7983 */ /* 0x001ea80000300800 */
[----:B------:R0:W-:Y:S04]  /*6550*/  STL [R1+0x9c], R29 ;  /* 0x00009c1d01007387 */ /* 0x0001e80000100800 */
[----:B0-----:R-:W3:Y:S04]  /*6560*/  LDL.LU R29, [R1+0x15cc] ;  /* 0x0015cc00011d7983 */ /* 0x001ee80000300800 */
[----:B------:R0:W-:Y:S04]  /*6570*/  STL [R1+0xa0], R22 ;  /* 0x0000a01601007387 */ /* 0x0001e80000100800 */
[----:B0-----:R-:W4:Y:S04]  /*6580*/  LDL.LU R22, [R1+0x15c8] ;  /* 0x0015c80001167983 */ /* 0x001f280000300800 */
[----:B------:R0:W-:Y:S04]  /*6590*/  STL [R1+0xa4], R21 ;  /* 0x0000a41501007387 */ /* 0x0001e80000100800 */
[----:B0-----:R-:W5:Y:S04]  /*65a0*/  LDL.LU R21, [R1+0x15c4] ;  /* 0x0015c40001157983 */ /* 0x001f680000300800 */
        /* <DEDUP_REMOVED lines=35> */
[----:B0-----:R-:W4:Y:S01]  /*67e0*/  LDL.LU R3, [R1+0x157c] ;  /* 0x00157c0001037983 */ /* 0x001f220000300800 */
[----:B------:R-:W-:-:S02]  /*67f0*/  SEL R25, R5, R25, !P4 ;  /* 0x0000001905197207 */ /* 0x000fc40006000000 */
[----:B------:R-:W-:-:S03]  /*6800*/  SEL R0, R5, R0, !P4 ;  /* 0x0000000005007207 */ /* 0x000fc60006000000 */
[----:B------:R0:W-:Y:S01]  /*6810*/  STL [R1+0x68], R25 ;  /* 0x0000681901007387 */ /* 0x0001e20000100800 */
[C---:B------:R-:W-:Y:S02]  /*6820*/  SEL R24, R5.reuse, R24, !P4 ;  /* 0x0000001805187207 */ /* 0x040fe40006000000 */
[----:B0-----:R-:W-:-:S05]  /*6830*/  SEL R25, R5, R26, !P4 ;  /* 0x0000001a05197207 */ /* 0x001fca0006000000 */
[----:B------:R-:W-:Y:S04]  /*6840*/  STL [R1+0x64], R25 ;  /* 0x0000641901007387 */ /* 0x000fe80000100800 */
[----:B------:R0:W-:Y:S01]  /*6850*/  STL [R1+0x1538], R0 ;  /* 0x0015380001007387 */ /* 0x0001e20000100800 */
[----:B------:R-:W-:-:S03]  /*6860*/  SEL R2, R5, R2, !P4 ;  /* 0x0000000205027207 */ /* 0x000fc60006000000 */
[----:B------:R-:W-:Y:S01]  /*6870*/  STL [R1+0x5c], R24 ;  /* 0x00005c1801007387 */ /* 0x000fe20000100800 */
[----:B0-----:R-:W-:-:S05]  /*6880*/  SEL R0, R5, R23, !P4 ;  /* 0x0000001705007207 */ /* 0x001fca0006000000 */
[----:B------:R-:W-:Y:S04]  /*6890*/  STL [R1+0x4c], R0 ;  /* 0x00004c0001007387 */ /* 0x000fe80000100800 */
[----:B------:R5:W-:Y:S02]  /*68a0*/  STL [R1+0x48], R2 ;  /* 0x0000480201007387 */ /* 0x000be40000100800 */
[C---:B-----5:R-:W-:Y:S02]  /*68b0*/  SEL R2, R5.reuse, R6, !P4 ;  /* 0x0000000605027207 */ /* 0x060fe40006000000 */
[C---:B--2---:R-:W-:Y:S02]  /*68c0*/  SEL R0, R5.reuse, R4, !P4 ;  /* 0x0000000405007207 */ /* 0x044fe40006000000 */
[----:B---3--:R-:W-:-:S02]  /*68d0*/  SEL R4, R5, R8, !P4 ;  /* 0x0000000805047207 */ /* 0x008fc40006000000 */
[----:B----4-:R-:W-:-:S05]  /*68e0*/  SEL R3, R5, R3, !P4 ;  /* 0x0000000305037207 */ /* 0x010fca0006000000 */
[----:B------:R0:W-:Y:S04]  /*68f0*/  STL [R1+0x44], R3 ;  /* 0x0000440301007387 */ /* 0x0001e80000100800 */
[----:B0-----:R-:W2:Y:S04]  /*6900*/  LDL.LU R3, [R1+0xd4] ;  /* 0x0000d40001037983 */ /* 0x001ea80000300800 */
[----:B------:R0:W-:Y:S04]  /*6910*/  STL [R1+0x40], R0 ;  /* 0x0000400001007387 */ /* 0x0001e80000100800 */
[----:B------:R1:W-:Y:S01]  /*6920*/  STL [R1+0x3c], R2 ;  /* 0x00003c0201007387 */ /* 0x0003e20000100800 */
[----:B0-----:R-:W-:-:S02]  /*6930*/  SEL R0, R5, R7, !P4 ;  /* 0x0000000705007207 */ /* 0x001fc40006000000 */
[----:B-1----:R-:W-:-:S03]  /*6940*/  SEL R2, R5, R9, !P4 ;  /* 0x0000000905027207 */ /* 0x002fc60006000000 */
[----:B------:R0:W-:Y:S04]  /*6950*/  STL [R1+0x34], R0 ;  /* 0x0000340001007387 */ /* 0x0001e80000100800 */
[----:B------:R1:W-:Y:S01]  /*6960*/  STL [R1+0x2c], R4 ;  /* 0x00002c0401007387 */ /* 0x0003e20000100800 */
[----:B0-----:R-:W-:-:S03]  /*6970*/  SEL R0, R5, R10, !P4 ;  /* 0x0000000a05007207 */ /* 0x001fc60006000000 */
[----:B------:R0:W-:Y:S01]  /*6980*/  STL [R1+0x24], R2 ;  /* 0x0000240201007387 */ /* 0x0001e20000100800 */
[----:B-1----:R-:W-:-:S03]  /*6990*/  SEL R4, R5, R11, !P4 ;  /* 0x0000000b05047207 */ /* 0x002fc60006000000 */
[----:B------:R-:W-:Y:S04]  /*69a0*/  STL [R1+0x1c], R0 ;  /* 0x00001c0001007387 */ /* 0x000fe80000100800 */
[----:B------:R1:W-:Y:S01]  /*69b0*/  STL [R1+0x18], R4 ;  /* 0x0000180401007387 */ /* 0x0003e20000100800 */
[----:B0-----:R-:W-:-:S03]  /*69c0*/  SEL R2, R5, R12, !P4 ;  /* 0x0000000c05027207 */ /* 0x001fc60006000000 */
[----:B-1----:R-:W3:Y:S04]  /*69d0*/  LDL.LU R4, [R1+0x4] ;  /* 0x0000040001047983 */ /* 0x002ee80000300800 */
[----:B------:R-:W-:Y:S04]  /*69e0*/  STL [R1+0x14], R2 ;  /* 0x0000140201007387 */ /* 0x000fe80000100800 */
[----:B------:R-:W4:Y:S01]  /*69f0*/  LDL.LU R6, [R1] ;  /* 0x0000000001067983 */ /* 0x000f220000300800 */
[----:B------:R-:W-:-:S05]  /*6a00*/  SEL R0, R5, R13, !P4 ;  /* 0x0000000d05007207 */ /* 0x000fca0006000000 */
[----:B------:R0:W-:Y:S04]  /*6a10*/  STL [R1+0x10], R0 ;  /* 0x0000100001007387 */ /* 0x0001e80000100800 */
[----:B0-----:R-:W5:Y:S01]  /*6a20*/  LDL.LU R0, [R1+0xc] ;  /* 0x00000c0001007983 */ /* 0x001f620000300800 */
[C---:B------:R-:W-:Y:S02]  /*6a30*/  SEL R2, R5.reuse, R14, !P4 ;  /* 0x0000000e05027207 */ /* 0x040fe40006000000 */
[C---:B------:R-:W-:Y:S02]  /*6a40*/  SEL R26, R5.reuse, R15, !P4 ;  /* 0x0000000f051a7207 */ /* 0x040fe40006000000 */
[C---:B------:R-:W-:Y:S02]  /*6a50*/  SEL R25, R5.reuse, R16, !P4 ;  /* 0x0000001005197207 */ /* 0x040fe40006000000 */
[C---:B------:R-:W-:Y:S01]  /*6a60*/  SEL R24, R5.reuse, R17, !P4 ;  /* 0x0000001105187207 */ /* 0x040fe20006000000 */
[----:B------:R-:W-:Y:S01]  /*6a70*/  STL [R1+0x1508], R2 ;  /* 0x0015080201007387 */ /* 0x000fe20000100800 */
[----:B------:R-:W-:-:S02]  /*6a80*/  SEL R23, R5, R18, !P4 ;  /* 0x0000001205177207 */ /* 0x000fc40006000000 */
[C---:B------:R-:W-:Y:S01]  /*6a90*/  SEL R27, R5.reuse, R27, !P4 ;  /* 0x0000001b051b7207 */ /* 0x040fe20006000000 */
[----:B------:R0:W-:Y:S01]  /*6aa0*/  STL [R1+0x150c], R26 ;  /* 0x00150c1a01007387 */ /* 0x0001e20000100800 */
[C---:B------:R-:W-:Y:S02]  /*6ab0*/  SEL R19, R5.reuse, R19, !P4 ;  /* 0x0000001305137207 */ /* 0x040fe40006000000 */
[C---:B------:R-:W-:Y:S01]  /*6ac0*/  SEL R20, R5.reuse, R20, !P4 ;  /* 0x0000001405147207 */ /* 0x040fe20006000000 */
[----:B------:R-:W-:Y:S01]  /*6ad0*/  STL [R1+0x1510], R25 ;  /* 0x0015101901007387 */ /* 0x000fe20000100800 */
[C---:B------:R-:W-:Y:S02]  /*6ae0*/  SEL R21, R5.reuse, R21, !P4 ;  /* 0x0000001505157207 */ /* 0x040fe40006000000 */
[----:B------:R-:W-:Y:S01]  /*6af0*/  SEL R5, R5, R22, !P4 ;  /* 0x0000001605057207 */ /* 0x000fe20006000000 */
[----:B------:R-:W-:Y:S04]  /*6b00*/  STL [R1+0x1514], R24 ;  /* 0x0015141801007387 */ /* 0x000fe80000100800 */
[----:B------:R-:W-:Y:S04]  /*6b10*/  STL [R1+0x1518], R23 ;  /* 0x0015181701007387 */ /* 0x000fe80000100800 */
[----:B------:R-:W-:Y:S04]  /*6b20*/  STL [R1+0x151c], R27 ;  /* 0x00151c1b01007387 */ /* 0x000fe80000100800 */
[----:B------:R-:W-:Y:S04]  /*6b30*/  STL [R1+0x1520], R19 ;  /* 0x0015201301007387 */ /* 0x000fe80000100800 */
[----:B------:R-:W-:Y:S04]  /*6b40*/  STL [R1+0x1524], R20 ;  /* 0x0015241401007387 */ /* 0x000fe80000100800 */
[----:B------:R1:W-:Y:S04]  /*6b50*/  STL [R1+0x1528], R21 ;  /* 0x0015281501007387 */ /* 0x0003e80000100800 */
[----:B------:R-:W-:Y:S04]  /*6b60*/  STL [R1+0x152c], R5 ;  /* 0x00152c0501007387 */ /* 0x000fe80000100800 */
[----:B------:R-:W5:Y:S04]  /*6b70*/  LDL.LU R10, [R1+0x20] ;  /* 0x00002000010a7983 */ /* 0x000f680000300800 */
[----:B------:R-:W5:Y:S04]  /*6b80*/  LDL.LU R11, [R1+0x28] ;  /* 0x00002800010b7983 */ /* 0x000f680000300800 */
[----:B------:R-:W5:Y:S04]  /*6b90*/  LDL.LU R12, [R1+0x30] ;  /* 0x00003000010c7983 */ /* 0x000f680000300800 */
[----:B------:R-:W5:Y:S04]  /*6ba0*/  LDL.LU R13, [R1+0x38] ;  /* 0x00003800010d7983 */ /* 0x000f680000300800 */
[----:B------:R-:W5:Y:S01]  /*6bb0*/  LDL.LU R14, [R1+0x50] ;  /* 0x00005000010e7983 */ /* 0x000f620000300800 */
[----:B------:R-:W-:-:S02]  /*6bc0*/  IMAD R7, R29, UR6, RZ ;  /* 0x000000061d077c24 */ /* 0x000fc4000f8e02ff */
[----:B------:R-:W-:Y:S01]  /*6bd0*/  IMAD R8, R28, UR6, RZ ;  /* 0x000000061c087c24 */ /* 0x000fe2000f8e02ff */
[----:B--2---:R-:W-:Y:S01]  /*6be0*/  LEA.HI.X.SX32 R3, R3, UR7, 0x1, P6 ;  /* 0x0000000703037c11 */ /* 0x004fe2000b0f0eff */
[----:B------:R-:W-:-:S04]  /*6bf0*/  ULDC UR7, c[0x0][0x234] ;  /* 0x00008d0000077ab9 */ /* 0x000fc80000000800 */
[----:B------:R2:W-:Y:S04]  /*6c00*/  STL [R1+0x1530], R3 ;  /* 0x0015300301007387 */ /* 0x0005e80000100800 */
[----:B------:R-:W2:Y:S04]  /*6c10*/  LDL.LU R15, [R1+0x58] ;  /* 0x00005800010f7983 */ /* 0x000ea80000300800 */
[----:B------:R-:W2:Y:S01]  /*6c20*/  LDL.LU R16, [R1+0x60] ;  /* 0x0000600001107983 */ /* 0x000ea20000300800 */
[----:B---3--:R-:W-:-:S05]  /*6c30*/  IMAD R4, R4, UR6, RZ ;  /* 0x0000000604047c24 */ /* 0x008fca000f8e02ff */
[----:B------:R3:W-:Y:S01]  /*6c40*/  STL [R1+0x1534], R4 ;  /* 0x0015340401007387 */ /* 0x0007e20000100800 */
[----:B----4-:R-:W-:-:S03]  /*6c50*/  IMAD R6, R6, UR6, RZ ;  /* 0x0000000606067c24 */ /* 0x010fc6000f8e02ff */
[----:B0-----:R-:W4:Y:S04]  /*6c60*/  LDL.LU R26, [R1+0x78] ;  /* 0x00007800011a7983 */ /* 0x001f280000300800 */
[----:B------:R-:W3:Y:S04]  /*6c70*/  LDL.LU R2, [R1+0x80] ;  /* 0x0000800001027983 */ /* 0x000ee80000300800 */
[----:B-1----:R-:W3:Y:S04]  /*6c80*/  LDL.LU R21, [R1+0x84] ;  /* 0x0000840001157983 */ /* 0x002ee80000300800 */
[----:B------:R-:W3:Y:S04]  /*6c90*/  LDL.LU R20, [R1+0x88] ;  /* 0x0000880001147983 */ /* 0x000ee80000300800 */
[----:B------:R-:W-:Y:S04]  /*6ca0*/  STL [R1+0x153c], R6 ;  /* 0x00153c0601007387 */ /* 0x000fe80000100800 */
[----:B------:R-:W-:Y:S04]  /*6cb0*/  STL [R1+0x1540], R7 ;  /* 0x0015400701007387 */ /* 0x000fe80000100800 */
[----:B------:R-:W-:Y:S04]  /*6cc0*/  STL [R1+0x1544], R8 ;  /* 0x0015440801007387 */ /* 0x000fe80000100800 */
[----:B------:R-:W3:Y:S04]  /*6cd0*/  LDL.LU R19, [R1+0x94] ;  /* 0x0000940001137983 */ /* 0x000ee80000300800 */
[----:B------:R-:W3:Y:S04]  /*6ce0*/  LDL.LU R27, [R1+0x9c] ;  /* 0x00009c00011b7983 */ /* 0x000ee80000300800 */
[----:B------:R-:W3:Y:S01]  /*6cf0*/  LDL.LU R23, [R1+0xa0] ;  /* 0x0000a00001177983 */ /* 0x000ee20000300800 */
[----:B-----5:R-:W-:-:S03]  /*6d00*/  IMAD R9, R0, UR6, RZ ;  /* 0x0000000600097c24 */ /* 0x020fc6000f8e02ff */
[----:B------:R-:W5:Y:S04]  /*6d10*/  LDL.LU R24, [R1+0xa4] ;  /* 0x0000a40001187983 */ /* 0x000f680000300800 */
[----:B------:R-:W5:Y:S04]  /*6d20*/  LDL.LU R25, [R1+0xb4] ;  /* 0x0000b40001197983 */ /* 0x000f680000300800 */
[----:B------:R-:W5:Y:S04]  /*6d30*/  LDL.LU R0, [R1+0xb8] ;  /* 0x0000b80001007983 */ /* 0x000f680000300800 */
[----:B------:R-:W-:Y:S01]  /*6d40*/  STL [R1+0x1548], R9 ;  /* 0x0015480901007387 */ /* 0x000fe20000100800 */
[----:B------:R-:W-:-:S02]  /*6d50*/  IMAD R10, R10, UR6, RZ ;  /* 0x000000060a0a7c24 */ /* 0x000fc4000f8e02ff */
[----:B------:R-:W-:-:S03]  /*6d60*/  IMAD R11, R11, UR6, RZ ;  /* 0x000000060b0b7c24 */ /* 0x000fc6000f8e02ff */
[----:B------:R-:W-:Y:S01]  /*6d70*/  STL [R1+0x154c], R10 ;  /* 0x00154c0a01007387 */ /* 0x000fe20000100800 */
[----:B------:R-:W-:-:S03]  /*6d80*/  IMAD R12, R12, UR6, RZ ;  /* 0x000000060c0c7c24 */ /* 0x000fc6000f8e02ff */
[----:B------:R-:W-:Y:S01]  /*6d90*/  STL [R1+0x1550], R11 ;  /* 0x0015500b01007387 */ /* 0x000fe20000100800 */
[----:B------:R-:W-:-:S03]  /*6da0*/  IMAD R13, R13, UR6, RZ ;  /* 0x000000060d0d7c24 */ /* 0x000fc6000f8e02ff */
[----:B------:R-:W-:Y:S01]  /*6db0*/  STL [R1+0x1554], R12 ;  /* 0x0015540c01007387 */ /* 0x000fe20000100800 */
[----:B------:R-:W-:-:S03]  /*6dc0*/  IMAD R14, R14, UR6, RZ ;  /* 0x000000060e0e7c24 */ /* 0x000fc6000f8e02ff */
[----:B------:R-:W-:Y:S04]  /*6dd0*/  STL [R1+0x1558], R13 ;  /* 0x0015580d01007387 */ /* 0x000fe80000100800 */
[----:B------:R-:W-:Y:S01]  /*6de0*/  STL [R1+0x155c], R14 ;  /* 0x00155c0e01007387 */ /* 0x000fe20000100800 */
[----:B--2---:R-:W-:Y:S02]  /*6df0*/  IMAD R15, R15, UR6, RZ ;  /* 0x000000060f0f7c24 */ /* 0x004fe4000f8e02ff */
[----:B------:R-:W-:-:S03]  /*6e00*/  IMAD R16, R16, UR6, RZ ;  /* 0x0000000610107c24 */ /* 0x000fc6000f8e02ff */
[----:B------:R-:W-:Y:S04]  /*6e10*/  STL [R1+0x1560], R15 ;  /* 0x0015600f01007387 */ /* 0x000fe80000100800 */
[----:B------:R-:W-:Y:S01]  /*6e20*/  STL [R1+0x1564], R16 ;  /* 0x0015641001007387 */ /* 0x000fe20000100800 */
[----:B----4-:R-:W-:Y:S02]  /*6e30*/  IMAD R17, R26, UR6, RZ ;  /* 0x000000061a117c24 */ /* 0x010fe4000f8e02ff */
[----:B---3--:R-:W-:-:S03]  /*6e40*/  IMAD R18, R2, UR6, RZ ;  /* 0x0000000602127c24 */ /* 0x008fc6000f8e02ff */
[----:B------:R-:W-:Y:S01]  /*6e50*/  STL [R1+0x1568], R17 ;  /* 0x0015681101007387 */ /* 0x000fe20000100800 */
[----:B------:R-:W-:-:S03]  /*6e60*/  IMAD R22, R21, UR6, RZ ;  /* 0x0000000615167c24 */ /* 0x000fc6000f8e02ff */
[----:B------:R-:W2:Y:S01]  /*6e70*/  LDL.LU R26, [R1+0xbc] ;  /* 0x0000bc00011a7983 */ /* 0x000ea20000300800 */
[----:B------:R-:W-:-:S03]  /*6e80*/  IMAD R28, R20, UR6, RZ ;  /* 0x00000006141c7c24 */ /* 0x000fc6000f8e02ff */
[----:B------:R-:W3:Y:S04]  /*6e90*/  LDL.LU R2, [R1+0xc4] ;  /* 0x0000c40001027983 */ /* 0x000ee80000300800 */
[----:B------:R-:W-:Y:S04]  /*6ea0*/  STL [R1+0x156c], R18 ;  /* 0x00156c1201007387 */ /* 0x000fe80000100800 */
[----:B------:R-:W-:Y:S01]  /*6eb0*/  STL [R1+0x1570], R22 ;  /* 0x0015701601007387 */ /* 0x000fe20000100800 */
[----:B------:R-:W-:-:S03]  /*6ec0*/  IMAD R29, R19, UR6, RZ ;  /* 0x00000006131d7c24 */ /* 0x000fc6000f8e02ff */
[----:B------:R-:W-:Y:S01]  /*6ed0*/  STL [R1+0x1574], R28 ;  /* 0x0015741c01007387 */ /* 0x000fe20000100800 */
[----:B------:R-:W-:-:S03]  /*6ee0*/  IMAD R3, R27, UR6, RZ ;  /* 0x000000061b037c24 */ /* 0x000fc6000f8e02ff */
[----:B------:R-:W-:Y:S01]  /*6ef0*/  STL [R1+0x1578], R29 ;  /* 0x0015781d01007387 */ /* 0x000fe20000100800 */
[----:B------:R-:W-:-:S03]  /*6f00*/  IMAD R5, R23, UR6, RZ ;  /* 0x0000000617057c24 */ /* 0x000fc6000f8e02ff */
[----:B------:R0:W-:Y:S01]  /*6f10*/  STL [R1], R3 ;  /* 0x0000000301007387 */ /* 0x0001e20000100800 */
[----:B-----5:R-:W-:-:S03]  /*6f20*/  IMAD R4, R24, UR6, RZ ;  /* 0x0000000618047c24 */ /* 0x020fc6000f8e02ff */
[----:B------:R-:W-:Y:S01]  /*6f30*/  STL [R1+0x4], R5 ;  /* 0x0000040501007387 */ /* 0x000fe20000100800 */
[----:B0-----:R-:W-:-:S03]  /*6f40*/  IMAD R3, R25, UR6, RZ ;  /* 0x0000000619037c24 */ /* 0x001fc6000f8e02ff */
[----:B------:R-:W-:Y:S01]  /*6f50*/  STL [R1+0xc], R4 ;  /* 0x00000c0401007387 */ /* 0x000fe20000100800 */
[----:B------:R-:W-:-:S03]  /*6f60*/  IMAD R0, R0, UR6, RZ ;  /* 0x0000000600007c24 */ /* 0x000fc6000f8e02ff */
[----:B------:R-:W4:Y:S04]  /*6f70*/  LDL.LU R29, [R1+0xc8] ;  /* 0x0000c800011d7983 */ /* 0x000f280000300800 */
[----:B------:R-:W-:Y:S04]  /*6f80*/  STL [R1+0x20], R3 ;  /* 0x0000200301007387 */ /* 0x000fe80000100800 */
[----:B------:R-:W5:Y:S04]  /*6f90*/  LDL.LU R28, [R1+0xd0] ;  /* 0x0000d000011c7983 */ /* 0x000f680000300800 */
[----:B------:R0:W-:Y:S04]  /*6fa0*/  STL [R1+0x28], R0 ;  /* 0x0000280001007387 */ /* 0x0001e80000100800 */
        /* <DEDUP_REMOVED lines=14> */
[----:B0-----:R-:W5:Y:S04]  /*7090*/  LDL.LU R0, [R1+0x5c] ;  /* 0x00005c0001007983 */ /* 0x001f680000300800 */
[----:B------:R-:W5:Y:S01]  /*70a0*/  LDL.LU R4, [R1+0x4c] ;  /* 0x00004c0001047983 */ /* 0x000f620000300800 */
[----:B--2---:R-:W-:-:S02]  /*70b0*/  IMAD R3, R26, UR6, RZ ;  /* 0x000000061a037c24 */ /* 0x004fc4000f8e02ff */
[----:B---3--:R-:W-:-:S03]  /*70c0*/  IMAD R2, R2, UR6, RZ ;  /* 0x0000000602027c24 */ /* 0x008fc6000f8e02ff */
[----:B------:R0:W-:Y:S04]  /*70d0*/  STL [R1+0x30], R3 ;  /* 0x0000300301007387 */ /* 0x0001e80000100800 */
[----:B0-----:R-:W2:Y:S04]  /*70e0*/  LDL.LU R3, [R1+0x48] ;  /* 0x0000480001037983 */ /* 0x001ea80000300800 */
[----:B------:R0:W-:Y:S04]  /*70f0*/  STL [R1+0x38], R2 ;  /* 0x0000380201007387 */ /* 0x0001e80000100800 */
[----:B------:R-:W3:Y:S04]  /*7100*/  LDL.LU R5, [R1+0x44] ;  /* 0x0000440001057983 */ /* 0x000ee80000300800 */
[----:B------:R-:W3:Y:S04]  /*7110*/  LDL.LU R21, [R1+0x40] ;  /* 0x0000400001157983 */ /* 0x000ee80000300800 */
[----:B------:R-:W3:Y:S04]  /*7120*/  LDL.LU R20, [R1+0x3c] ;  /* 0x00003c0001147983 */ /* 0x000ee80000300800 */
[----:B------:R-:W3:Y:S04]  /*7130*/  LDL.LU R19, [R1+0x34] ;  /* 0x0000340001137983 */ /* 0x000ee80000300800 */
[----:B------:R-:W3:Y:S04]  /*7140*/  LDL.LU R27, [R1+0x2c] ;  /* 0x00002c00011b7983 */ /* 0x000ee80000300800 */
[----:B------:R-:W3:Y:S01]  /*7150*/  LDL.LU R23, [R1+0x24] ;  /* 0x0000240001177983 */ /* 0x000ee20000300800 */
[----:B----4-:R-:W-:-:S03]  /*7160*/  IMAD R29, R29, UR6, RZ ;  /* 0x000000061d1d7c24 */ /* 0x010fc6000f8e02ff */
[----:B------:R-:W4:Y:S04]  /*7170*/  LDL.LU R24, [R1+0x1c] ;  /* 0x00001c0001187983 */ /* 0x000f280000300800 */
[----:B------:R-:W4:Y:S01]  /*7180*/  LDL.LU R25, [R1+0x18] ;  /* 0x0000180001197983 */ /* 0x000f220000300800 */
[----:B-----5:R-:W-:-:S03]  /*7190*/  IMAD R28, R28, UR6, RZ ;  /* 0x000000061c1c7c24 */ /* 0x020fc6000f8e02ff */
[----:B------:R-:W5:Y:S04]  /*71a0*/  LDL.LU R26, [R1+0x14] ;  /* 0x00001400011a7983 */ /* 0x000f680000300800 */
[----:B0-----:R-:W5:Y:S01]  /*71b0*/  LDL.LU R2, [R1+0x10] ;  /* 0x0000100001027983 */ /* 0x001f620000300800 */
[----:B------:R-:W-:-:S03]  /*71c0*/  IMAD R22, R22, UR6, RZ ;  /* 0x0000000616167c24 */ /* 0x000fc6000f8e02ff */
[----:B------:R0:W-:Y:S01]  /*71d0*/  STL [R1+0x50], R29 ;  /* 0x0000501d01007387 */ /* 0x0001e20000100800 */
[----:B------:R-:W-:Y:S02]  /*71e0*/  IMAD R18, R18, UR6, RZ ;  /* 0x0000000612127c24 */ /* 0x000fe4000f8e02ff */
[----:B------:R-:W-:Y:S01]  /*71f0*/  IMAD R17, R17, UR6, RZ ;  /* 0x0000000611117c24 */ /* 0x000fe2000f8e02ff */
[----:B0-----:R-:W5:Y:S01]  /*7200*/  LDL.LU R29, [R1+0x1578] ;  /* 0x00157800011d7983 */ /* 0x001f620000300800 */
[----:B------:R-:W-:-:S03]  /*7210*/  IMAD R16, R16, UR6, RZ ;  /* 0x0000000610107c24 */ /* 0x000fc6000f8e02ff */
[----:B------:R0:W-:Y:S01]  /*7220*/  STL [R1+0x58], R28 ;  /* 0x0000581c01007387 */ /* 0x0001e20000100800 */
[----:B------:R-:W-:Y:S02]  /*7230*/  IMAD R15, R15, UR6, RZ ;  /* 0x000000060f0f7c24 */ /* 0x000fe4000f8e02ff */
[----:B------:R-:W-:Y:S01]  /*7240*/  IMAD R14, R14, UR6, RZ ;  /* 0x000000060e0e7c24 */ /* 0x000fe2000f8e02ff */
[----:B0-----:R-:W5:Y:S04]  /*7250*/  LDL.LU R28, [R1+0x1574] ;  /* 0x00157400011c7983 */ /* 0x001f680000300800 */
[----:B------:R0:W-:Y:S01]  /*7260*/  STL [R1+0x60], R22 ;  /* 0x0000601601007387 */ /* 0x0001e20000100800 */
[----:B------:R-:W-:-:S03]  /*7270*/  IMAD R13, R13, UR6, RZ ;  /* 0x000000060d0d7c24 */ /* 0x000fc6000f8e02ff */
        /* <DEDUP_REMOVED lines=25> */
[----:B------:R0:W-:Y:S04]  /*7410*/  STL [R1+0x74], R10 ;  /* 0x0000740a01007387 */ /* 0x0001e80000100800 */
        /* <DEDUP_REMOVED lines=10> */
[----:B0-----:R-:W5:Y:S01]  /*74c0*/  LDL.LU R0, [R1+0x1538] ;  /* 0x0015380001007983 */ /* 0x001f620000300800 */
[----:B------:R-:W-:-:S02]  /*74d0*/  IMAD R4, R4, UR6, RZ ;  /* 0x0000000604047c24 */ /* 0x000fc4000f8e02ff */
[----:B--2---:R-:W-:Y:S02]  /*74e0*/  IMAD R3, R3, UR6, RZ ;  /* 0x0000000603037c24 */ /* 0x004fe4000f8e02ff */
[----:B---3--:R-:W-:Y:S02]  /*74f0*/  IMAD R5, R5, UR6, RZ ;  /* 0x0000000605057c24 */ /* 0x008fe4000f8e02ff */
[----:B------:R-:W-:Y:S02]  /*7500*/  IMAD R21, R21, UR6, RZ ;  /* 0x0000000615157c24 */ /* 0x000fe4000f8e02ff */
[----:B------:R-:W-:Y:S02]  /*7510*/  IMAD R20, R20, UR6, RZ ;  /* 0x0000000614147c24 */ /* 0x000fe4000f8e02ff */
[----:B------:R-:W-:Y:S02]  /*7520*/  IMAD R19, R19, UR6, RZ ;  /* 0x0000000613137c24 */ /* 0x000fe4000f8e02ff */
[----:B------:R-:W-:-:S02]  /*7530*/  IMAD R27, R27, UR6, RZ ;  /* 0x000000061b1b7c24 */ /* 0x000fc4000f8e02ff */
[----:B------:R-:W-:Y:S02]  /*7540*/  IMAD R23, R23, UR6, RZ ;  /* 0x0000000617177c24 */ /* 0x000fe4000f8e02ff */
[----:B----4-:R-:W-:Y:S02]  /*7550*/  IMAD R24, R24, UR6, RZ ;  /* 0x0000000618187c24 */ /* 0x010fe4000f8e02ff */
[----:B------:R-:W-:Y:S02]  /*7560*/  IMAD R25, R25, UR6, RZ ;  /* 0x0000000619197c24 */ /* 0x000fe4000f8e02ff */
[----:B-----5:R-:W-:Y:S02]  /*7570*/  IMAD R26, R26, UR6, RZ ;  /* 0x000000061a1a7c24 */ /* 0x020fe4000f8e02ff */
[----:B------:R-:W-:Y:S02]  /*7580*/  IMAD R2, R2, UR6, RZ ;  /* 0x0000000602027c24 */ /* 0x000fe4000f8e02ff */
[----:B------:R-:W-:-:S05]  /*7590*/  IMAD R0, R0, UR6, RZ ;  /* 0x0000000600007c24 */ /* 0x000fca000f8e02ff */
        /* <DEDUP_REMOVED lines=25> */
[----:B0-----:R-:W4:Y:S01]  /*7730*/  LDL.LU R2, [R1+0x1508] ;  /* 0x0015080001027983 */ /* 0x001f220000300800 */
[----:B-----5:R-:W-:-:S02]  /*7740*/  IMAD R24, R24, UR6, RZ ;  /* 0x0000000618187c24 */ /* 0x020fc4000f8e02ff */
[----:B--2---:R-:W-:Y:S02]  /*7750*/  IMAD R25, R25, UR6, RZ ;  /* 0x0000000619197c24 */ /* 0x004fe4000f8e02ff */
[----:B---3--:R-:W-:Y:S02]  /*7760*/  IMAD R26, R26, UR6, RZ ;  /* 0x000000061a1a7c24 */ /* 0x008fe4000f8e02ff */
[----:B----4-:R-:W-:-:S05]  /*7770*/  IMAD R2, R2, UR6, RZ ;  /* 0x0000000602027c24 */ /* 0x010fca000f8e02ff */
[----:B------:R0:W-:Y:S04]  /*7780*/  STL [R1+0x8], R2 ;  /* 0x0000080201007387 */ /* 0x0001e80000100800 */
[----:B0-----:R-:W2:Y:S04]  /*7790*/  LDL.LU R2, [R1+0x1504] ;  /* 0x0015040001027983 */ /* 0x001ea80000300800 */
[----:B------:R0:W-:Y:S04]  /*77a0*/  STL [R1+0x14f0], R26 ;  /* 0x0014f01a01007387 */ /* 0x0001e80000100800 */
[----:B0-----:R-:W3:Y:S04]  /*77b0*/  LDL.LU R26, [R1+0xe0] ;  /* 0x0000e000011a7983 */ /* 0x001ee80000300800 */
[----:B------:R0:W-:Y:S04]  /*77c0*/  STL [R1+0x14f4], R25 ;  /* 0x0014f41901007387 */ /* 0x0001e80000100800 */
[----:B0-----:R-:W4:Y:S04]  /*77d0*/  LDL.LU R25, [R1+0xdc] ;  /* 0x0000dc0001197983 */ /* 0x001f280000300800 */
[----:B------:R0:W-:Y:S04]  /*77e0*/  STL [R1+0x14f8], R24 ;  /* 0x0014f81801007387 */ /* 0x0001e80000100800 */
[----:B0-----:R-:W5:Y:S01]  /*77f0*/  LDL.LU R24, [R1+0xd8] ;  /* 0x0000d80001187983 */ /* 0x001f620000300800 */
[----:B------:R-:W-:-:S02]  /*7800*/  IMAD R23, R23, UR6, RZ ;  /* 0x0000000617177c24 */ /* 0x000fc4000f8e02ff */
[----:B------:R-:W-:-:S03]  /*7810*/  IMAD R27, R27, UR6, RZ ;  /* 0x000000061b1b7c24 */ /* 0x000fc6000f8e02ff */
[----:B------:R3:W-:Y:S04]  /*7820*/  STL [R1+0x14fc], R23 ;  /* 0x0014fc1701007387 */ /* 0x0007e80000100800 */
[----:B------:R5:W-:Y:S01]  /*7830*/  STL [R1+0x1500], R27 ;  /* 0x0015001b01007387 */ /* 0x000be20000100800 */
[----:B---3--:R-:W-:Y:S02]  /*7840*/  IMAD R23, R26, UR7, RZ ;  /* 0x000000071a177c24 */ /* 0x008fe4000f8e02ff */
[----:B-----5:R-:W-:Y:S02]  /*7850*/  IMAD R27, R24, UR7, RZ ;  /* 0x00000007181b7c24 */ /* 0x020fe4000f8e02ff */
[----:B----4-:R-:W-:-:S03]  /*7860*/  IMAD R24, R25, UR7, RZ ;  /* 0x0000000719187c24 */ /* 0x010fc6000f8e02ff */
[----:B------:R-:W-:Y:S04]  /*7870*/  STL [R1+0x98], R27 ;  /* 0x0000981b01007387 */ /* 0x000fe80000100800 */
[----:B------:R0:W-:Y:S01]  /*7880*/  STL [R1+0x9c], R24 ;  /* 0x00009c1801007387 */ /* 0x0001e20000100800 */
[----:B--2---:R-:W-:-:S03]  /*7890*/  IADD3 R25, P5, R6, R2, RZ ;  /* 0x0000000206197210 */ /* 0x004fc60007fbe0ff */
[----:B------:R1:W-:Y:S01]  /*78a0*/  STL [R1+0xa0], R23 ;  /* 0x0000a01701007387 */ /* 0x0003e20000100800 */
[-C--:B0-----:R-:W-:Y:S02]  /*78b0*/  IADD3 R24, P6, R4, R2.reuse, RZ ;  /* 0x0000000204187210 */ /* 0x081fe40007fde0ff */
[----:B-1----:R-:W-:-:S03]  /*78c0*/  IADD3 R23, P3, R7, R2, RZ ;  /* 0x0000000207177210 */ /* 0x002fc60007f7e0ff */
[----:B------:R0:W-:Y:S04]  /*78d0*/  STL [R1+0xfbc], R24 ;  /* 0x000fbc1801007387 */ /* 0x0001e80000100800 */
[----:B------:R1:W-:Y:S01]  /*78e0*/  STL [R1+0xfc0], R25 ;  /* 0x000fc01901007387 */ /* 0x0003e20000100800 */
[----:B0-----:R-:W-:-:S03]  /*78f0*/  IADD3 R24, P2, R8, R2, RZ ;  /* 0x0000000208187210 */ /* 0x001fc60007f5e0ff */
[----:B------:R0:W-:Y:S01]  /*7900*/  STL [R1+0xfc4], R23 ;  /* 0x000fc41701007387 */ /* 0x0001e20000100800 */
[----:B-1----:R-:W-:-:S03]  /*7910*/  IADD3 R25, P1, R9, R2, RZ ;  /* 0x0000000209197210 */ /* 0x002fc60007f3e0ff */
[----:B------:R1:W-:Y:S01]  /*7920*/  STL [R1+0xfc8], R24 ;  /* 0x000fc81801007387 */ /* 0x0003e20000100800 */
[----:B------:R-:W-:Y:S02]  /*7930*/  LEA.HI.X.SX32 R4, R4, R3, 0x1, P6 ;  /* 0x0000000304047211 */ /* 0x000fe400030f0eff */
[-C--:B0-----:R-:W-:Y:S01]  /*7940*/  IADD3 R23, P0, R10, R2.reuse, RZ ;  /* 0x000000020a177210 */ /* 0x081fe20007f1e0ff */
[----:B------:R-:W-:Y:S01]  /*7950*/  STL [R1+0xfcc], R25 ;  /* 0x000fcc1901007387 */ /* 0x000fe20000100800 */
[----:B-1----:R-:W-:-:S03]  /*7960*/  IADD3 R24, P4, R11, R2, RZ ;  /* 0x000000020b187210 */ /* 0x002fc60007f9e0ff */
[----:B------:R0:W-:Y:S04]  /*7970*/  STL [R1+0xfd0], R23 ;  /* 0x000fd01701007387 */ /* 0x0001e80000100800 */
[----:B0-----:R-:W2:Y:S04]  /*7980*/  LDL.LU R23, [R1] ;  /* 0x0000000001177983 */ /* 0x001ea80000300800 */
[----:B------:R0:W-:Y:S04]  /*7990*/  STL [R1+0xfd4], R24 ;  /* 0x000fd41801007387 */ /* 0x0001e80000100800 */
[----:B------:R1:W-:Y:S01]  /*79a0*/  STL [R1+0xfb4], R4 ;  /* 0x000fb40401007387 */ /* 0x0003e20000100800 */
[----:B0-----:R-:W-:-:S02]  /*79b0*/  IADD3 R24, P6, R12, R2, RZ ;  /* 0x000000020c187210 */ /* 0x001fc40007fde0ff */
[----:B-1----:R-:W-:-:S03]  /*79c0*/  LEA.HI.X.SX32 R4, R6, R3, 0x1, P5 ;  /* 0x0000000306047211 */ /* 0x002fc600028f0eff */
[----:B------:R0:W-:Y:S01]  /*79d0*/  STL [R1+0xfb8], R24 ;  /* 0x000fb81801007387 */ /* 0x0001e20000100800 */
[----:B------:R-:W-:-:S03]  /*79e0*/  IADD3 R6, P5, R13, R2, RZ ;  /* 0x000000020d067210 */ /* 0x000fc60007fbe0ff */
[----:B0-----:R-:W3:Y:S04]  /*79f0*/  LDL.LU R24, [R1+0x4] ;  /* 0x0000040001187983 */ /* 0x001ee80000300800 */
[----:B------:R0:W-:Y:S04]  /*7a00*/  STL [R1+0xfac], R4 ;  /* 0x000fac0401007387 */ /* 0x0001e80000100800 */
[----:B------:R1:W-:Y:S01]  /*7a10*/  STL [R1+0xfb0], R6 ;  /* 0x000fb00601007387 */ /* 0x0003e20000100800 */
[----:B0-----:R-:W-:Y:S02]  /*7a20*/  LEA.HI.X.SX32 R4, R7, R3, 0x1, P3 ;  /* 0x0000000307047211 */ /* 0x001fe400018f0eff */
[----:B------:R-:W-:-:S02]  /*7a30*/  IADD3 R7, P3, R14, R2, RZ ;  /* 0x000000020e077210 */ /* 0x000fc40007f7e0ff */
[----:B-1----:R-:W-:Y:S01]  /*7a40*/  LEA.HI.X.SX32 R6, R8, R3, 0x1, P2 ;  /* 0x0000000308067211 */ /* 0x002fe200010f0eff */
[----:B------:R0:W-:Y:S04]  /*7a50*/  STL [R1+0xfa4], R4 ;  /* 0x000fa40401007387 */ /* 0x0001e80000100800 */
[----:B------:R1:W-:Y:S04]  /*7a60*/  STL [R1+0xfa8], R7 ;  /* 0x000fa80701007387 */ /* 0x0003e80000100800 */
[----:B------:R-:W4:Y:S01]  /*7a70*/  LDL.LU R25, [R1+0x20] ;  /* 0x0000200001197983 */ /* 0x000f220000300800 */
[----:B0-----:R-:W-:-:S03]  /*7a80*/  IADD3 R4, P2, R15, R2, RZ ;  /* 0x000000020f047210 */ /* 0x001fc60007f5e0ff */
[----:B------:R0:W-:Y:S01]  /*7a90*/  STL [R1+0xf9c], R6 ;  /* 0x000f9c0601007387 */ /* 0x0001e20000100800 */
[----:B-1----:R-:W-:-:S03]  /*7aa0*/  LEA.HI.X.SX32 R7, R10, R3, 0x1, P0 ;  /* 0x000000030a077211 */ /* 0x002fc600000f0eff */
[----:B------:R1:W-:Y:S04]  /*7ab0*/  STL [R1+0xfa0], R4 ;  /* 0x000fa00401007387 */ /* 0x0003e80000100800 */
[----:B------:R-:W5:Y:S01]  /*7ac0*/  LDL.LU R26, [R1+0x28] ;  /* 0x00002800011a7983 */ /* 0x000f620000300800 */
[----:B0-----:R-:W-:Y:S02]  /*7ad0*/  LEA.HI.X.SX32 R6, R9, R3, 0x1, P1 ;  /* 0x0000000309067211 */ /* 0x001fe400008f0eff */
[----:B-1----:R-:W-:-:S03]  /*7ae0*/  IADD3 R4, P1, R16, R2, RZ ;  /* 0x0000000210047210 */ /* 0x002fc60007f3e0ff */
[----:B------:R0:W-:Y:S04]  /*7af0*/  STL [R1+0xf94], R6 ;  /* 0x000f940601007387 */ /* 0x0001e80000100800 */
[----:B------:R1:W-:Y:S01]  /*7b00*/  STL [R1+0xf98], R4 ;  /* 0x000f980401007387 */ /* 0x0003e20000100800 */
[----:B0-----:R-:W-:-:S03]  /*7b10*/  IADD3 R6, P0, R17, R2, RZ ;  /* 0x0000000211067210 */ /* 0x001fc60007f1e0ff */
[----:B------:R0:W-:Y:S01]  /*7b20*/  STL [R1+0xf8c], R7 ;  /* 0x000f8c0701007387 */ /* 0x0001e20000100800 */
[----:B-1----:R-:W-:-:S03]  /*7b30*/  LEA.HI.X.SX32 R4, R11, R3, 0x1, P4 ;  /* 0x000000030b047211 */ /* 0x002fc600020f0eff */
[----:B------:R1:W-:Y:S01]  /*7b40*/  STL [R1+0xf90], R6 ;  /* 0x000f900601007387 */ /* 0x0003e20000100800 */
[----:B0-----:R-:W-:-:S03]  /*7b50*/  IADD3 R7, P4, R18, R2, RZ ;  /* 0x0000000212077210 */ /* 0x001fc60007f9e0ff */
[----:B------:R0:W-:Y:S01]  /*7b60*/  STL [R1+0xf84], R4 ;  /* 0x000f840401007387 */ /* 0x0001e20000100800 */
[----:B-1----:R-:W-:-:S03]  /*7b70*/  LEA.HI.X.SX32 R6, R12, R3, 0x1, P6 ;  /* 0x000000030c067211 */ /* 0x002fc600030f0eff */
[----:B------:R-:W-:Y:S04]  /*7b80*/  STL [R1+0xf88], R7 ;  /* 0x000f880701007387 */ /* 0x000fe80000100800 */
[----:B------:R-:W5:Y:S01]  /*7b90*/  LDL.LU R12, [R1+0x58] ;  /* 0x00005800010c7983 */ /* 0x000f620000300800 */
[----:B0-----:R-:W-:-:S03]  /*7ba0*/  IADD3 R4, P6, R22, R2, RZ ;  /* 0x0000000216047210 */ /* 0x001fc60007fde0ff */
[----:B------:R0:W-:Y:S04]  /*7bb0*/  STL [R1+0xf7c], R6 ;  /* 0x000f7c0601007387 */ /* 0x0001e80000100800 */
[----:B------:R1:W-:Y:S01]  /*7bc0*/  STL [R1+0xf80], R4 ;  /* 0x000f800401007387 */ /* 0x0003e20000100800 */
[----:B0-----:R-:W-:-:S03]  /*7bd0*/  LEA.HI.X.SX32 R6, R13, R3, 0x1, P5 ;  /* 0x000000030d067211 */ /* 0x001fc600028f0eff */
[----:B------:R-:W5:Y:S01]  /*7be0*/  LDL.LU R13, [R1+0x50] ;  /* 0x00005000010d7983 */ /* 0x000f620000300800 */
[----:B-1----:R-:W-:-:S03]  /*7bf0*/  IADD3 R4, P5, R28, R2, RZ ;  /* 0x000000021c047210 */ /* 0x002fc60007fbe0ff */
[----:B------:R0:W-:Y:S04]  /*7c00*/  STL [R1+0xf74], R6 ;  /* 0x000f740601007387 */ /* 0x0001e80000100800 */
[----:B------:R-:W5:Y:S04]  /*7c10*/  LDL.LU R11, [R1+0x60] ;  /* 0x00006000010b7983 */ /* 0x000f680000300800 */
[----:B------:R1:W-:Y:S01]  /*7c20*/  STL [R1+0xf78], R4 ;  /* 0x000f780401007387 */ /* 0x0003e20000100800 */
[----:B0-----:R-:W-:-:S03]  /*7c30*/  LEA.HI.X.SX32 R6, R14, R3, 0x1, P3 ;  /* 0x000000030e067211 */ /* 0x001fc600018f0eff */
[----:B------:R-:W5:Y:S04]  /*7c40*/  LDL.LU R14, [R1+0x38] ;  /* 0x00003800010e7983 */ /* 0x000f680000300800 */
[----:B------:R0:W-:Y:S01]  /*7c50*/  STL [R1+0xf6c], R6 ;  /* 0x000f6c0601007387 */ /* 0x0001e20000100800 */
[----:B-1----:R-:W-:-:S03]  /*7c60*/  IADD3 R4, P3, R29, R2, RZ ;  /* 0x000000021d047210 */ /* 0x002fc60007f7e0ff */
[----:B------:R-:W5:Y:S04]  /*7c70*/  LDL.LU R10, [R1+0x78] ;  /* 0x00007800010a7983 */ /* 0x000f680000300800 */
[----:B------:R1:W-:Y:S01]  /*7c80*/  STL [R1+0xf70], R4 ;  /* 0x000f700401007387 */ /* 0x0003e20000100800 */
[----:B0-----:R-:W-:-:S03]  /*7c90*/  LEA.HI.X.SX32 R6, R15, R3, 0x1, P2 ;  /* 0x000000030f067211 */ /* 0x001fc600010f0eff */
[----:B------:R-:W5:Y:S04]  /*7ca0*/  LDL.LU R15, [R1+0x30] ;  /* 0x00003000010f7983 */ /* 0x000f680000300800 */
[----:B-1----:R-:W5:Y:S04]  /*7cb0*/  LDL.LU R4, [R1+0x80] ;  /* 0x0000800001047983 */ /* 0x002f680000300800 */
[----:B------:R0:W-:Y:S02]  /*7cc0*/  STL [R1+0xf64], R6 ;  /* 0x000f640601007387 */ /* 0x0001e40000100800 */
[----:B0-----:R-:W-:-:S02]  /*7cd0*/  LEA.HI.X.SX32 R6, R16, R3, 0x1, P1 ;  /* 0x0000000310067211 */ /* 0x001fc400008f0eff */
[----:B------:R-:W4:Y:S01]  /*7ce0*/  LDL.LU R16, [R1+0xc] ;  /* 0x00000c0001107983 */ /* 0x000f220000300800 */
[----:B--2---:R-:W-:-:S05]  /*7cf0*/  IADD3 R7, P2, R23, R2, RZ ;  /* 0x0000000217077210 */ /* 0x004fca0007f5e0ff */
[----:B------:R0:W-:Y:S04]  /*7d00*/  STL [R1+0xf68], R7 ;  /* 0x000f680701007387 */ /* 0x0001e80000100800 */
[----:B------:R-:W2:Y:S04]  /*7d10*/  LDL.LU R9, [R1+0x84] ;  /* 0x0000840001097983 */ /* 0x000ea80000300800 */
[----:B------:R3:W-:Y:S01]  /*7d20*/  STL [R1+0xf5c], R6 ;  /* 0x000f5c0601007387 */ /* 0x0007e20000100800 */
[----:B0-----:R-:W-:-:S03]  /*7d30*/  LEA.HI.X.SX32 R7, R17, R3, 0x1, P0 ;  /* 0x0000000311077211 */ /* 0x001fc600000f0eff */
[----:B------:R-:W2:Y:S01]  /*7d40*/  LDL.LU R8, [R1+0x88] ;  /* 0x0000880001087983 */ /* 0x000ea20000300800 */
[----:B---3--:R-:W-:-:S05]  /*7d50*/  IADD3 R6, P1, R24, R2, RZ ;  /* 0x0000000218067210 */ /* 0x008fca0007f3e0ff */
[----:B------:R-:W-:Y:S04]  /*7d60*/  STL [R1+0xf60], R6 ;  /* 0x000f600601007387 */ /* 0x000fe80000100800 */
[----:B------:R0:W-:Y:S04]  /*7d70*/  STL [R1+0xf54], R7 ;  /* 0x000f540701007387 */ /* 0x0001e80000100800 */
[----:B------:R-:W3:Y:S01]  /*7d80*/  LDL.LU R27, [R1+0x94] ;  /* 0x00009400011b7983 */ /* 0x000ee20000300800 */
[-C--:B0-----:R-:W-:Y:S02]  /*7d90*/  LEA.HI.X.SX32 R7, R18, R3.reuse, 0x1, P4 ;  /* 0x0000000312077211 */ /* 0x081fe400020f0eff */
[----:B------:R-:W-:-:S02]  /*7da0*/  LEA.HI.X.SX32 R17, R22, R3, 0x1, P6 ;  /* 0x0000000316117211 */ /* 0x000fc400030f0eff */
[-C--:B------:R-:W-:Y:S02]  /*7db0*/  LEA.HI.X.SX32 R18, R28, R3.reuse, 0x1, P5 ;  /* 0x000000031c127211 */ /* 0x080fe400028f0eff */
[----:B------:R-:W-:Y:S02]  /*7dc0*/  LEA.HI.X.SX32 R22, R29, R3, 0x1, P3 ;  /* 0x000000031d167211 */ /* 0x000fe400018f0eff */
[----:B----4-:R-:W-:-:S05]  /*7dd0*/  IADD3 R6, P0, R16, R2, RZ ;  /* 0x0000000210067210 */ /* 0x010fca0007f1e0ff */
[----:B------:R0:W-:Y:S04]  /*7de0*/  STL [R1+0xf58], R6 ;  /* 0x000f580601007387 */ /* 0x0001e80000100800 */
[----:B------:R1:W-:Y:S01]  /*7df0*/  STL [R1+0xf4c], R7 ;  /* 0x000f4c0701007387 */ /* 0x0003e20000100800 */
[----:B0-----:R-:W-:-:S03]  /*7e00*/  IADD3 R6, P4, R25, R2, RZ ;  /* 0x0000000219067210 */ /* 0x001fc60007f9e0ff */
[----:B-1----:R-:W4:Y:S04]  /*7e10*/  LDL.LU R7, [R1+0x90] ;  /* 0x0000900001077983 */ /* 0x002f280000300800 */
[----:B------:R5:W-:Y:S04]  /*7e20*/  STL [R1+0xf50], R6 ;  /* 0x000f500601007387 */ /* 0x000be80000100800 */
[----:B------:R-:W-:Y:S01]  /*7e30*/  STL [R1+0xdf8], R17 ;  /* 0x000df81101007387 */ /* 0x000fe20000100800 */
[----:B-----5:R-:W-:-:S05]  /*7e40*/  IADD3 R6, P6, R26, R2, RZ ;  /* 0x000000021a067210 */ /* 0x020fca0007fde0ff */
[----:B------:R0:W-:Y:S04]  /*7e50*/  STL [R1+0xe18], R6 ;  /* 0x000e180601007387 */ /* 0x0001e80000100800 */
[----:B0-----:R-:W5:Y:S01]  /*7e60*/  LDL.LU R6, [R1+0x8c] ;  /* 0x00008c0001067983 */ /* 0x001f620000300800 */
[----:B------:R-:W-:-:S03]  /*7e70*/  IADD3 R17, P5, R15, R2, RZ ;  /* 0x000000020f117210 */ /* 0x000fc60007fbe0ff */
[----:B------:R0:W-:Y:S04]  /*7e80*/  STL [R1+0xdfc], R18 ;  /* 0x000dfc1201007387 */ /* 0x0001e80000100800 */
[----:B------:R1:W-:Y:S04]  /*7e90*/  STL [R1+0xe20], R17 ;  /* 0x000e201101007387 */ /* 0x0003e80000100800 */
[----:B------:R1:W-:Y:S01]  /*7ea0*/  STL [R1+0xe00], R22 ;  /* 0x000e001601007387 */ /* 0x0003e20000100800 */
[----:B0-----:R-:W-:Y:S02]  /*7eb0*/  IADD3 R18, P3, R14, R2, RZ ;  /* 0x000000020e127210 */ /* 0x001fe40007f7e0ff */
[----:B-1----:R-:W-:-:S02]  /*7ec0*/  LEA.HI.X.SX32 R17, R23, R3, 0x1, P2 ;  /* 0x0000000317117211 */ /* 0x002fc400010f0eff */
[----:B------:R-:W5:Y:S01]  /*7ed0*/  LDL.LU R23, [R1+0x7c] ;  /* 0x00007c0001177983 */ /* 0x000f620000300800 */
[----:B------:R-:W-:-:S03]  /*7ee0*/  IADD3 R22, P2, R13, R2, RZ ;  /* 0x000000020d167210 */ /* 0x000fc60007f5e0ff */
[----:B------:R0:W-:Y:S04]  /*7ef0*/  STL [R1+0xe28], R18 ;  /* 0x000e281201007387 */ /* 0x0001e80000100800 */
[----:B------:R1:W-:Y:S01]  /*7f00*/  STL [R1+0xe04], R17 ;  /* 0x000e041101007387 */ /* 0x0003e20000100800 */
[----:B0-----:R-:W-:-:S03]  /*7f10*/  LEA.HI.X.SX32 R18, R24, R3, 0x1, P1 ;  /* 0x0000000318127211 */ /* 0x001fc600008f0eff */
[----:B------:R-:W-:Y:S01]  /*7f20*/  STL [R1+0xe30], R22 ;  /* 0x000e301601007387 */ /* 0x000fe20000100800 */
[----:B-1----:R-:W-:-:S03]  /*7f30*/  IADD3 R17, P1, R12, R2, RZ ;  /* 0x000000020c117210 */ /* 0x002fc60007f3e0ff */
[----:B------:R-:W5:Y:S04]  /*7f40*/  LDL.LU R24, [R1+0x74] ;  /* 0x0000740001187983 */ /* 0x000f680000300800 */
[----:B------:R0:W-:Y:S04]  /*7f50*/  STL [R1+0xe08], R18 ;  /* 0x000e081201007387 */ /* 0x0001e80000100800 */
[----:B------:R1:W-:Y:S01]  /*7f60*/  STL [R1+0xe38], R17 ;  /* 0x000e381101007387 */ /* 0x0003e20000100800 */
[-C--:B0-----:R-:W-:Y:S02]  /*7f70*/  LEA.HI.X.SX32 R18, R16, R3.reuse, 0x1, P0 ;  /* 0x0000000310127211 */ /* 0x081fe400000f0eff */
[----:B------:R-:W-:-:S02]  /*7f80*/  LEA.HI.X.SX32 R16, R25, R3, 0x1, P4 ;  /* 0x0000000319107211 */ /* 0x000fc400020f0eff */
[-C--:B-1----:R-:W-:Y:S01]  /*7f90*/  IADD3 R17, P0, R11, R2.reuse, RZ ;  /* 0x000000020b117210 */ /* 0x082fe20007f1e0ff */
[----:B------:R0:W-:Y:S04]  /*7fa0*/  STL [R1+0xe0c], R18 ;  /* 0x000e0c1201007387 */ /* 0x0001e80000100800 */
[----:B------:R-:W5:Y:S01]  /*7fb0*/  LDL.LU R25, [R1+0x70] ;  /* 0x0000700001197983 */ /* 0x000f620000300800 */
[----:B0-----:R-:W-:-:S03]  /*7fc0*/  IADD3 R18, P4, R10, R2, RZ ;  /* 0x000000020a127210 */ /* 0x001fc60007f9e0ff */
[----:B------:R-:W-:Y:S04]  /*7fd0*/  STL [R1+0xe40], R17 ;  /* 0x000e401101007387 */ /* 0x000fe80000100800 */
[----:B------:R0:W-:Y:S04]  /*7fe0*/  STL [R1+0xe10], R16 ;  /* 0x000e101001007387 */ /* 0x0001e80000100800 */
[----:B------:R-:W-:Y:S01]  /*7ff0*/  STL [R1+0xe48], R18 ;  /* 0x000e481201007387 */ /* 0x000fe20000100800 */
[----:B0-----:R-:W-:-:S03]  /*8000*/  LEA.HI.X.SX32 R16, R26, R3, 0x1, P6 ;  /* 0x000000031a107211 */ /* 0x001fc600030f0eff */
[----:B------:R-:W5:Y:S01]  /*8010*/  LDL.LU R26, [R1+0x6c] ;  /* 0x00006c00011a7983 */ /* 0x000f620000300800 */
[----:B------:R-:W-:-:S03]  /*8020*/  IADD3 R17, P6, R4, R2, RZ ;  /* 0x0000000204117210 */ /* 0x000fc60007fde0ff */
[----:B------:R0:W-:Y:S04]  /*8030*/  STL [R1+0xe14], R16 ;  /* 0x000e141001007387 */ /* 0x0001e80000100800 */
[----:B------:R-:W-:Y:S01]  /*8040*/  STL [R1+0xe50], R17 ;  /* 0x000e501101007387 */ /* 0x000fe20000100800 */
[----:B0-----:R-:W-:Y:S02]  /*8050*/  LEA.HI.X.SX32 R16, R15, R3, 0x1, P5 ;  /* 0x000000030f107211 */ /* 0x001fe400028f0eff */
[----:B--2---:R-:W-:-:S03]  /*8060*/  IADD3 R15, P5, R9, R2, RZ ;  /* 0x00000002090f7210 */ /* 0x004fc60007fbe0ff */
[----:B------:R-:W-:Y:S01]  /*8070*/  STL [R1+0xe1c], R16 ;  /* 0x000e1c1001007387 */ /* 0x000fe20000100800 */
[----:B------:R-:W-:-:S03]  /*8080*/  LEA.HI.X.SX32 R14, R14, R3, 0x1, P3 ;  /* 0x000000030e0e7211 */ /* 0x000fc600018f0eff */
[----:B------:R-:W2:Y:S04]  /*8090*/  LDL.LU R29, [R1+0x68] ;  /* 0x00006800011d7983 */ /* 0x000ea80000300800 */
[----:B------:R0:W-:Y:S04]  /*80a0*/  STL [R1+0xe58], R15 ;  /* 0x000e580f01007387 */ /* 0x0001e80000100800 */
[----:B------:R1:W-:Y:S04]  /*80b0*/  STL [R1+0xe24], R14 ;  /* 0x000e240e01007387 */ /* 0x0003e80000100800 */
[----:B------:R-:W2:Y:S01]  /*80c0*/  LDL.LU R28, [R1+0x64] ;  /* 0x00006400011c7983 */ /* 0x000ea20000300800 */
[----:B0-----:R-:W-:-:S05]  /*80d0*/  IADD3 R15, P3, R8, R2, RZ ;  /* 0x00000002080f7210 */ /* 0x001fca0007f7e0ff */
[----:B------:R-:W-:Y:S01]  /*80e0*/  STL [R1+0xe60], R15 ;  /* 0x000e600f01007387 */ /* 0x000fe20000100800 */
[----:B-1----:R-:W-:-:S03]  /*80f0*/  LEA.HI.X.SX32 R14, R13, R3, 0x1, P2 ;  /* 0x000000030d0e7211 */ /* 0x002fc600010f0eff */
[----:B------:R-:W2:Y:S01]  /*8100*/  LDL.LU R22, [R1+0x5c] ;  /* 0x00005c0001167983 */ /* 0x000ea20000300800 */
[----:B---3--:R-:W-:-:S03]  /*8110*/  IADD3 R13, P2, R27, R2, RZ ;  /* 0x000000021b0d7210 */ /* 0x008fc60007f5e0ff */
[----:B------:R-:W-:Y:S01]  /*8120*/  STL [R1+0xe2c], R14 ;  /* 0x000e2c0e01007387 */ /* 0x000fe20000100800 */
[----:B------:R-:W-:-:S03]  /*8130*/  LEA.HI.X.SX32 R12, R12, R3, 0x1, P1 ;  /* 0x000000030c0c7211 */ /* 0x000fc600008f0eff */
[----:B------:R-:W-:Y:S04]  /*8140*/  STL [R1+0xe68], R13 ;  /* 0x000e680d01007387 */ /* 0x000fe80000100800 */
[----:B------:R-:W3:Y:S04]  /*8150*/  LDL.LU R18, [R1+0x54] ;  /* 0x0000540001127983 */ /* 0x000ee80000300800 */
[----:B------:R0:W-:Y:S02]  /*8160*/  STL [R1+0xe34], R12 ;  /* 0x000e340c01007387 */ /* 0x0001e40000100800 */
[----:B0-----:R-:W-:-:S02]  /*8170*/  LEA.HI.X.SX32 R12, R11, R3, 0x1, P0 ;  /* 0x000000030b0c7211 */ /* 0x001fc400000f0eff */
[-C--:B------:R-:W-:Y:S02]  /*8180*/  LEA.HI.X.SX32 R10, R10, R3.reuse, 0x1, P4 ;  /* 0x000000030a0a7211 */ /* 0x080fe400020f0eff */
[----:B------:R-:W-:Y:S02]  /*8190*/  LEA.HI.X.SX32 R9, R9, R3, 0x1, P5 ;  /* 0x0000000309097211 */ /* 0x000fe400028f0eff */
[----:B----4-:R-:W-:-:S05]  /*81a0*/  IADD3 R13, P1, R7, R2, RZ ;  /* 0x00000002070d7210 */ /* 0x010fca0007f3e0ff */
[----:B------:R-:W-:Y:S04]  /*81b0*/  STL [R1+0xe70], R13 ;  /* 0x000e700d01007387 */ /* 0x000fe80000100800 */
[----:B------:R-:W4:Y:S04]  /*81c0*/  LDL.LU R17, [R1+0x4c] ;  /* 0x00004c0001117983 */ /* 0x000f280000300800 */
[----:B------:R-:W-:Y:S04]  /*81d0*/  STL [R1+0xe3c], R12 ;  /* 0x000e3c0c01007387 */ /* 0x000fe80000100800 */
[----:B------:R-:W4:Y:S01]  /*81e0*/  LDL.LU R16, [R1+0x48] ;  /* 0x0000480001107983 */ /* 0x000f220000300800 */
[----:B-----5:R-:W-:-:S05]  /*81f0*/  IADD3 R11, P0, R6, R2, RZ ;  /* 0x00000002060b7210 */ /* 0x020fca0007f1e0ff */
[----:B------:R0:W-:Y:S04]  /*8200*/  STL [R1+0xe78], R11 ;  /* 0x000e780b01007387 */ /* 0x0001e80000100800 */
[----:B0-----:R-:W5:Y:S04]  /*8210*/  LDL.LU R11, [R1+0x44] ;  /* 0x00004400010b7983 */ /* 0x001f680000300800 */
[----:B------:R0:W-:Y:S01]  /*8220*/  STL [R1+0xe44], R10 ;  /* 0x000e440a01007387 */ /* 0x0001e20000100800 */
[-C--:B------:R-:W-:Y:S02]  /*8230*/  IADD3 R12, P4, R23, R2.reuse, RZ ;  /* 0x00000002170c7210 */ /* 0x080fe40007f9e0ff */
[----:B------:R-:W-:Y:S01]  /*8240*/  LEA.HI.X.SX32 R13, R4, R3, 0x1, P6 ;  /* 0x00000003040d7211 */ /* 0x000fe200030f0eff */
[----:B0-----:R-:W5:Y:S04]  /*8250*/  LDL.LU R10, [R1+0x40] ;  /* 0x00004000010a7983 */ /* 0x001f680000300800 */
[----:B------:R0:W-:Y:S04]  /*8260*/  STL [R1+0xe80], R12 ;  /* 0x000e800c01007387 */ /* 0x0001e80000100800 */
[----:B------:R-:W5:Y:S04]  /*8270*/  LDL.LU R4, [R1+0x3c] ;  /* 0x00003c0001047983 */ /* 0x000f680000300800 */
[----:B------:R1:W-:Y:S01]  /*8280*/  STL [R1+0xe4c], R13 ;  /* 0x000e4c0d01007387 */ /* 0x0003e20000100800 */
[----:B0-----:R-:W-:-:S03]  /*8290*/  IADD3 R12, P6, R24, R2, RZ ;  /* 0x00000002180c7210 */ /* 0x001fc60007fde0ff */
[----:B------:R-:W5:Y:S04]  /*82a0*/  LDL.LU R15, [R1+0x34] ;  /* 0x00003400010f7983 */ /* 0x000f680000300800 */
[----:B------:R0:W-:Y:S04]  /*82b0*/  STL [R1+0xe88], R12 ;  /* 0x000e880c01007387 */ /* 0x0001e80000100800 */
[----:B------:R-:W5:Y:S04]  /*82c0*/  LDL.LU R14, [R1+0x2c] ;  /* 0x00002c00010e7983 */ /* 0x000f680000300800 */
[----:B------:R0:W-:Y:S04]  /*82d0*/  STL [R1+0xe54], R9 ;  /* 0x000e540901007387 */ /* 0x0001e80000100800 */
[----:B-1----:R-:W5:Y:S01]  /*82e0*/  LDL.LU R13, [R1+0x24] ;  /* 0x00002400010d7983 */ /* 0x002f620000300800 */
[----:B0-----:R-:W-:-:S02]  /*82f0*/  IADD3 R12, P5, R25, R2, RZ ;  /* 0x00000002190c7210 */ /* 0x001fc40007fbe0ff */
[----:B------:R-:W-:-:S03]  /*8300*/  LEA.HI.X.SX32 R9, R8, R3, 0x1, P3 ;  /* 0x0000000308097211 */ /* 0x000fc600018f0eff */
[----:B------:R0:W-:Y:S04]  /*8310*/  STL [R1+0xe90], R12 ;  /* 0x000e900c01007387 */ /* 0x0001e80000100800 */
[----:B0-----:R-:W5:Y:S04]  /*8320*/  LDL.LU R12, [R1+0x1c] ;  /* 0x00001c00010c7983 */ /* 0x001f680000300800 */
[----:B------:R0:W-:Y:S01]  /*8330*/  STL [R1+0xe5c], R9 ;  /* 0x000e5c0901007387 */ /* 0x0001e20000100800 */
[----:B------:R-:W-:-:S03]  /*8340*/  IADD3 R8, P3, R26, R2, RZ ;  /* 0x000000021a087210 */ /* 0x000fc60007f7e0ff */
[----:B0-----:R-:W5:Y:S04]  /*8350*/  LDL.LU R9, [R1+0x18] ;  /* 0x0000180001097983 */ /* 0x001f680000300800 */
[----:B------:R0:W-:Y:S04]  /*8360*/  STL [R1+0xe98], R8 ;  /* 0x000e980801007387 */ /* 0x0001e80000100800 */
[----:B0-----:R-:W5:Y:S01]  /*8370*/  LDL.LU R8, [R1+0x14] ;  /* 0x0000140001087983 */ /* 0x001f620000300800 */
[-C--:B------:R-:W-:Y:S02]  /*8380*/  LEA.HI.X.SX32 R27, R27, R3.reuse, 0x1, P2 ;  /* 0x000000031b1b7211 */ /* 0x080fe400010f0eff */
[----:B------:R-:W-:-:S03]  /*8390*/  LEA.HI.X.SX32 R7, R7, R3, 0x1, P1 ;  /* 0x0000000307077211 */ /* 0x000fc600008f0eff */
[----:B------:R2:W-:Y:S02]  /*83a0*/  STL [R1+0xe64], R27 ;  /* 0x000e641b01007387 */ /* 0x0005e40000100800 */
[----:B--2---:R-:W-:-:S05]  /*83b0*/  IADD3 R27, P2, R29, R2, RZ ;  /* 0x000000021d1b7210 */ /* 0x004fca0007f5e0ff */
[----:B------:R0:W-:Y:S01]  /*83c0*/  STL [R1+0xea0], R27 ;  /* 0x000ea01b01007387 */ /* 0x0001e20000100800 */
[----:B------:R-:W-:-:S03]  /*83d0*/  LEA.HI.X.SX32 R6, R6, R3, 0x1, P0 ;  /* 0x0000000306067211 */ /* 0x000fc600000f0eff */
[----:B0-----:R-:W2:Y:S04]  /*83e0*/  LDL.LU R27, [R1+0x1500] ;  /* 0x00150000011b7983 */ /* 0x001ea80000300800 */
[----:B------:R0:W-:Y:S02]  /*83f0*/  STL [R1+0xe6c], R7 ;  /* 0x000e6c0701007387 */ /* 0x0001e40000100800 */
[----:B0-----:R-:W-:-:S05]  /*8400*/  IADD3 R7, P1, R28, R2, RZ ;  /* 0x000000021c077210 */ /* 0x001fca0007f3e0ff */
        /* <DEDUP_REMOVED lines=9> */
[----:B---3--:R-:W-:-:S05]  /*84a0*/  IADD3 R23, P4, R18, R2, RZ ;  /* 0x0000000212177210 */ /* 0x008fca0007f9e0ff */
[----:B------:R0:W-:Y:S01]  /*84b0*/  STL [R1+0xeb8], R23 ;  /* 0x000eb81701007387 */ /* 0x0001e20000100800 */
[----:B------:R-:W-:-:S03]  /*84c0*/  LEA.HI.X.SX32 R25, R25, R3, 0x1, P5 ;  /* 0x0000000319197211 */ /* 0x000fc600028f0eff */
[----:B0-----:R-:W3:Y:S04]  /*84d0*/  LDL.LU R23, [R1+0x14fc] ;  /* 0x0014fc0001177983 */ /* 0x001ee80000300800 */
[----:B------:R4:W-:Y:S01]  /*84e0*/  STL [R1+0xe84], R24 ;  /* 0x000e841801007387 */ /* 0x0009e20000100800 */
[-C--:B------:R-:W-:Y:S02]  /*84f0*/  LEA.HI.X.SX32 R26, R26, R3.reuse, 0x1, P3 ;  /* 0x000000031a1a7211 */ /* 0x080fe400018f0eff */
[-C--:B------:R-:W-:Y:S02]  /*8500*/  LEA.HI.X.SX32 R29, R29, R3.reuse, 0x1, P2 ;  /* 0x000000031d1d7211 */ /* 0x080fe400010f0eff */
[----:B------:R-:W-:Y:S02]  /*8510*/  LEA.HI.X.SX32 R28, R28, R3, 0x1, P1 ;  /* 0x000000031c1c7211 */ /* 0x000fe400008f0eff */
[----:B----4-:R-:W-:-:S05]  /*8520*/  IADD3 R24, P6, R17, R2, RZ ;  /* 0x0000000211187210 */ /* 0x010fca0007fde0ff */
[----:B------:R0:W-:Y:S04]  /*8530*/  STL [R1+0xec0], R24 ;  /* 0x000ec01801007387 */ /* 0x0001e80000100800 */
[----:B0-----:R-:W4:Y:S04]  /*8540*/  LDL.LU R24, [R1+0x14f8] ;  /* 0x0014f80001187983 */ /* 0x001f280000300800 */
[----:B------:R0:W-:Y:S02]  /*8550*/  STL [R1+0xe8c], R25 ;  /* 0x000e8c1901007387 */ /* 0x0001e40000100800 */
[----:B0-----:R-:W-:-:S05]  /*8560*/  IADD3 R25, P5, R16, R2, RZ ;  /* 0x0000000210197210 */ /* 0x001fca0007fbe0ff */
[----:B------:R0:W-:Y:S04]  /*8570*/  STL [R1+0xec8], R25 ;  /* 0x000ec81901007387 */ /* 0x0001e80000100800 */
[----:B0-----:R-:W3:Y:S04]  /*8580*/  LDL.LU R25, [R1+0x14f4] ;  /* 0x0014f40001197983 */ /* 0x001ee80000300800 */
[----:B------:R5:W-:Y:S02]  /*8590*/  STL [R1+0xe94], R26 ;  /* 0x000e941a01007387 */ /* 0x000be40000100800 */
[----:B-----5:R-:W-:-:S05]  /*85a0*/  IADD3 R26, P3, R11, R2, RZ ;  /* 0x000000020b1a7210 */ /* 0x020fca0007f7e0ff */
[----:B------:R0:W-:Y:S04]  /*85b0*/  STL [R1+0xed0], R26 ;  /* 0x000ed01a01007387 */ /* 0x0001e80000100800 */
[----:B0-----:R-:W5:Y:S04]  /*85c0*/  LDL.LU R26, [R1+0x14f0] ;  /* 0x0014f000011a7983 */ /* 0x001f680000300800 */
[----:B------:R0:W-:Y:S02]  /*85d0*/  STL [R1+0xe9c], R29 ;  /* 0x000e9c1d01007387 */ /* 0x0001e40000100800 */
[----:B0-----:R-:W-:-:S05]  /*85e0*/  IADD3 R29, P2, R10, R2, RZ ;  /* 0x000000020a1d7210 */ /* 0x001fca0007f5e0ff */
[----:B------:R0:W-:Y:S04]  /*85f0*/  STL [R1+0xed8], R29 ;  /* 0x000ed81d01007387 */ /* 0x0001e80000100800 */
[----:B------:R1:W-:Y:S01]  /*8600*/  STL [R1+0xea4], R28 ;  /* 0x000ea41c01007387 */ /* 0x0003e20000100800 */
[----:B0-----:R-:W-:Y:S02]  /*8610*/  IADD3 R29, P1, R4, R2, RZ ;  /* 0x00000002041d7210 */ /* 0x001fe40007f3e0ff */
[----:B-1----:R-:W-:-:S03]  /*8620*/  LEA.HI.X.SX32 R28, R22, R3, 0x1, P0 ;  /* 0x00000003161c7211 */ /* 0x002fc600000f0eff */
[----:B------:R0:W-:Y:S01]  /*8630*/  STL [R1+0xee0], R29 ;  /* 0x000ee01d01007387 */ /* 0x0001e20000100800 */
[----:B------:R-:W-:-:S03]  /*8640*/  LEA.HI.X.SX32 R22, R18, R3, 0x1, P4 ;  /* 0x0000000312167211 */ /* 0x000fc600020f0eff */
[----:B------:R1:W-:Y:S01]  /*8650*/  STL [R1+0xeac], R28 ;  /* 0x000eac1c01007387 */ /* 0x0003e20000100800 */
[----:B------:R-:W-:Y:S02]  /*8660*/  LEA.HI.X.SX32 R18, R17, R3, 0x1, P6 ;  /* 0x0000000311127211 */ /* 0x000fe400030f0eff */
[-C--:B0-----:R-:W-:Y:S02]  /*8670*/  IADD3 R29, P0, R15, R2.reuse, RZ ;  /* 0x000000020f1d7210 */ /* 0x081fe40007f1e0ff */
[----:B-1----:R-:W-:-:S03]  /*8680*/  IADD3 R28, P4, R14, R2, RZ ;  /* 0x000000020e1c7210 */ /* 0x002fc60007f9e0ff */
[----:B------:R-:W-:Y:S01]  /*8690*/  STL [R1+0xee8], R29 ;  /* 0x000ee81d01007387 */ /* 0x000fe20000100800 */
[----:B------:R-:W-:-:S03]  /*86a0*/  LEA.HI.X.SX32 R17, R16, R3, 0x1, P5 ;  /* 0x0000000310117211 */ /* 0x000fc600028f0eff */
[----:B------:R0:W-:Y:S01]  /*86b0*/  STL [R1+0xeb4], R22 ;  /* 0x000eb41601007387 */ /* 0x0001e20000100800 */
[----:B------:R-:W-:-:S03]  /*86c0*/  LEA.HI.X.SX32 R16, R11, R3, 0x1, P3 ;  /* 0x000000030b107211 */ /* 0x000fc600018f0eff */
[----:B------:R-:W-:Y:S04]  /*86d0*/  STL [R1+0xef0], R28 ;  /* 0x000ef01c01007387 */ /* 0x000fe80000100800 */
[----:B------:R1:W-:Y:S01]  /*86e0*/  STL [R1+0xebc], R18 ;  /* 0x000ebc1201007387 */ /* 0x0003e20000100800 */
[----:B0-----:R-:W-:Y:S02]  /*86f0*/  IADD3 R22, P6, R13, R2, RZ ;  /* 0x000000020d167210 */ /* 0x001fe40007fde0ff */
[----:B------:R-:W-:-:S03]  /*8700*/  LEA.HI.X.SX32 R11, R10, R3, 0x1, P2 ;  /* 0x000000030a0b7211 */ /* 0x000fc600010f0eff */
[----:B------:R-:W-:Y:S01]  /*8710*/  STL [R1+0xef8], R22 ;  /* 0x000ef81601007387 */ /* 0x000fe20000100800 */
[----:B-1----:R-:W-:-:S03]  /*8720*/  IADD3 R18, P5, R12, R2, RZ ;  /* 0x000000020c127210 */ /* 0x002fc60007fbe0ff */
[----:B------:R0:W-:Y:S04]  /*8730*/  STL [R1+0xec4], R17 ;  /* 0x000ec41101007387 */ /* 0x0001e80000100800 */
[----:B------:R-:W-:Y:S01]  /*8740*/  STL [R1+0xf00], R18 ;  /* 0x000f001201007387 */ /* 0x000fe20000100800 */
[----:B------:R-:W-:-:S03]  /*8750*/  LEA.HI.X.SX32 R10, R4, R3, 0x1, P1 ;  /* 0x00000003040a7211 */ /* 0x000fc600008f0eff */
[----:B------:R1:W-:Y:S01]  /*8760*/  STL [R1+0xecc], R16 ;  /* 0x000ecc1001007387 */ /* 0x0003e20000100800 */
[----:B0-----:R-:W-:-:S05]  /*8770*/  IADD3 R17, P3, R9, R2, RZ ;  /* 0x0000000209117210 */ /* 0x001fca0007f7e0ff */
[----:B------:R-:W-:Y:S01]  /*8780*/  STL [R1+0xf08], R17 ;  /* 0x000f081101007387 */ /* 0x000fe20000100800 */
[----:B-1----:R-:W-:-:S03]  /*8790*/  IADD3 R16, P2, R8, R2, RZ ;  /* 0x0000000208107210 */ /* 0x002fc60007f5e0ff */
[----:B------:R0:W-:Y:S04]  /*87a0*/  STL [R1+0xed4], R11 ;  /* 0x000ed40b01007387 */ /* 0x0001e80000100800 */
[----:B0-----:R-:W4:Y:S04]  /*87b0*/  LDL.LU R11, [R1+0x98] ;  /* 0x00009800010b7983 */ /* 0x001f280000300800 */
[----:B------:R-:W-:Y:S04]  /*87c0*/  STL [R1+0xf10], R16 ;  /* 0x000f101001007387 */ /* 0x000fe80000100800 */
[----:B------:R-:W4:Y:S04]  /*87d0*/  LDL.LU R4, [R1+0x9c] ;  /* 0x00009c0001047983 */ /* 0x000f280000300800 */
[----:B------:R0:W-:Y:S04]  /*87e0*/  STL [R1+0xedc], R10 ;  /* 0x000edc0a01007387 */ /* 0x0001e80000100800 */
[----:B0-----:R-:W4:Y:S01]  /*87f0*/  LDL.LU R10, [R1+0xa0] ;  /* 0x0000a000010a7983 */ /* 0x001f220000300800 */
[----:B--2---:R-:W-:-:S02]  /*8800*/  IADD3 R16, P1, R7, R2, RZ ;  /* 0x0000000207107210 */ /* 0x004fc40007f3e0ff */
[----:B------:R-:W-:-:S03]  /*8810*/  LEA.HI.X.SX32 R15, R15, R3, 0x1, P0 ;  /* 0x000000030f0f7211 */ /* 0x000fc600000f0eff */
[----:B------:R0:W-:Y:S04]  /*8820*/  STL [R1+0xf18], R16 ;  /* 0x000f181001007387 */ /* 0x0001e80000100800 */
[----:B------:R5:W-:Y:S01]  /*8830*/  STL [R1+0xee4], R15 ;  /* 0x000ee40f01007387 */ /* 0x000be20000100800 */
[-C--:B------:R-:W-:Y:S02]  /*8840*/  LEA.HI.X.SX32 R12, R12, R3.reuse, 0x1, P5 ;  /* 0x000000030c0c7211 */ /* 0x080fe400028f0eff */
[-C--:B0-----:R-:W-:Y:S02]  /*8850*/  LEA.HI.X.SX32 R16, R14, R3.reuse, 0x1, P4 ;  /* 0x000000030e107211 */ /* 0x081fe400020f0eff */
[----:B------:R-:W-:Y:S02]  /*8860*/  IADD3 R17, P0, R6, R2, RZ ;  /* 0x0000000206117210 */ /* 0x000fe40007f1e0ff */
[----:B------:R-:W-:-:S03]  /*8870*/  LEA.HI.X.SX32 R14, R13, R3, 0x1, P6 ;  /* 0x000000030d0e7211 */ /* 0x000fc600030f0eff */
[----:B------:R-:W-:Y:S04]  /*8880*/  STL [R1+0xf20], R17 ;  /* 0x000f201101007387 */ /* 0x000fe80000100800 */
[----:B------:R-:W-:Y:S01]  /*8890*/  STL [R1+0xeec], R16 ;  /* 0x000eec1001007387 */ /* 0x000fe20000100800 */
[----:B------:R-:W-:Y:S01]  /*88a0*/  IMAD R19, R19, UR6, RZ ;  /* 0x0000000613137c24 */ /* 0x000fe2000f8e02ff */
[----:B------:R-:W-:Y:S01]  /*88b0*/  LEA.HI.X.SX32 R7, R7, R3, 0x1, P1 ;  /* 0x0000000307077211 */ /* 0x000fe200008f0eff */
[----:B------:R-:W-:Y:S02]  /*88c0*/  IMAD R20, R20, UR6, RZ ;  /* 0x0000000614147c24 */ /* 0x000fe4000f8e02ff */
[----:B------:R-:W-:Y:S02]  /*88d0*/  IMAD R21, R21, UR6, RZ ;  /* 0x0000000615157c24 */ /* 0x000fe4000f8e02ff */
[----:B------:R-:W-:Y:S01]  /*88e0*/  IMAD R5, R5, UR6, RZ ;  /* 0x0000000605057c24 */ /* 0x000fe2000f8e02ff */
[----:B------:R-:W-:Y:S01]  /*88f0*/  ULDC UR6, c[0x0][0x238] ;  /* 0x00008e0000067ab9 */ /* 0x000fe20000000800 */
[----:B------:R-:W-:Y:S01]  /*8900*/  IMAD R0, R0, UR7, RZ ;  /* 0x0000000700007c24 */ /* 0x000fe2000f8e02ff */
[----:B---3--:R-:W-:-:S02]  /*8910*/  IADD3 R13, P6, R25, R2, RZ ;  /* 0x00000002190d7210 */ /* 0x008fc40007fde0ff */
[----:B-----5:R-:W-:-:S05]  /*8920*/  IADD3 R15, P4, R26, R2, RZ ;  /* 0x000000021a0f7210 */ /* 0x020fca0007f9e0ff */
[----:B------:R-:W-:Y:S04]  /*8930*/  STL [R1+0xf28], R15 ;  /* 0x000f280f01007387 */ /* 0x000fe80000100800 */
[----:B------:R4:W-:Y:S04]  /*8940*/  STL [R1+0xef4], R14 ;  /* 0x000ef40e01007387 */ /* 0x0009e80000100800 */
[----:B------:R0:W-:Y:S04]  /*8950*/  STL [R1+0xf30], R13 ;  /* 0x000f300d01007387 */ /* 0x0001e80000100800 */
[----:B------:R1:W-:Y:S01]  /*8960*/  STL [R1+0xefc], R12 ;  /* 0x000efc0c01007387 */ /* 0x0003e20000100800 */
[----:B----4-:R-:W-:-:S02]  /*8970*/  IADD3 R14, P5, R24, R2, RZ ;  /* 0x00000002180e7210 */ /* 0x010fc40007fbe0ff */
[-C--:B0-----:R-:W-:Y:S02]  /*8980*/  LEA.HI.X.SX32 R13, R9, R3.reuse, 0x1, P3 ;  /* 0x00000003090d7211 */ /* 0x081fe400018f0eff */
[----:B------:R-:W-:Y:S02]  /*8990*/  LEA.HI.X.SX32 R9, R8, R3, 0x1, P2 ;  /* 0x0000000308097211 */ /* 0x000fe400010f0eff */
[-C--:B-1----:R-:W-:Y:S01]  /*89a0*/  IADD3 R12, P3, R23, R2.reuse, RZ ;  /* 0x00000002170c7210 */ /* 0x082fe20007f7e0ff */
[----:B------:R-:W-:Y:S01]  /*89b0*/  STL [R1+0xf34], R14 ;  /* 0x000f340e01007387 */ /* 0x000fe20000100800 */
[----:B------:R-:W-:-:S03]  /*89c0*/  IADD3 R8, P2, R27, R2, RZ ;  /* 0x000000021b087210 */ /* 0x000fc60007f5e0ff */
[----:B------:R-:W-:Y:S04]  /*89d0*/  STL [R1+0xf04], R13 ;  /* 0x000f040d01007387 */ /* 0x000fe80000100800 */
[----:B------:R-:W-:Y:S04]  /*89e0*/  STL [R1+0xf38], R12 ;  /* 0x000f380c01007387 */ /* 0x000fe80000100800 */
[----:B------:R0:W-:Y:S04]  /*89f0*/  STL [R1+0xf0c], R9 ;  /* 0x000f0c0901007387 */ /* 0x0001e80000100800 */
[----:B------:R1:W-:Y:S04]  /*8a00*/  STL [R1+0xf3c], R8 ;  /* 0x000f3c0801007387 */ /* 0x0003e80000100800 */
[----:B------:R2:W-:Y:S01]  /*8a10*/  STL [R1+0xf14], R7 ;  /* 0x000f140701007387 */ /* 0x0005e20000100800 */
[----:B0-----:R-:W-:-:S02]  /*8a20*/  IADD3 R9, P1, R19, R2, RZ ;  /* 0x0000000213097210 */ /* 0x001fc40007f3e0ff */
[-C--:B-1----:R-:W-:Y:S02]  /*8a30*/  LEA.HI.X.SX32 R8, R6, R3.reuse, 0x1, P0 ;  /* 0x0000000306087211 */ /* 0x082fe400000f0eff */
[----:B------:R-:W-:Y:S02]  /*8a40*/  LEA.HI.X.SX32 R6, R26, R3, 0x1, P4 ;  /* 0x000000031a067211 */ /* 0x000fe400020f0eff */
[-C--:B--2---:R-:W-:Y:S01]  /*8a50*/  IADD3 R7, P0, R20, R2.reuse, RZ ;  /* 0x0000000214077210 */ /* 0x084fe20007f1e0ff */
[----:B------:R-:W-:Y:S04]  /*8a60*/  STL [R1+0xf40], R9 ;  /* 0x000f400901007387 */ /* 0x000fe80000100800 */
[----:B------:R0:W-:Y:S04]  /*8a70*/  STL [R1+0xf1c], R8 ;  /* 0x000f1c0801007387 */ /* 0x0001e80000100800 */
[----:B------:R1:W-:Y:S04]  /*8a80*/  STL [R1+0xf44], R7 ;  /* 0x000f440701007387 */ /* 0x0003e80000100800 */
[----:B------:R2:W-:Y:S01]  /*8a90*/  STL [R1+0xf24], R6 ;  /* 0x000f240601007387 */ /* 0x0005e20000100800 */
[----:B0-----:R-:W-:-:S02]  /*8aa0*/  IADD3 R8, P4, R21, R2, RZ ;  /* 0x0000000215087210 */ /* 0x001fc40007f9e0ff */
[----:B-1----:R-:W-:-:S03]  /*8ab0*/  LEA.HI.X.SX32 R7, R25, R3, 0x1, P6 ;  /* 0x0000000319077211 */ /* 0x002fc600030f0eff */
[----:B------:R-:W-:Y:S01]  /*8ac0*/  STL [R1+0xf48], R8 ;  /* 0x000f480801007387 */ /* 0x000fe20000100800 */
[----:B--2---:R-:W-:Y:S02]  /*8ad0*/  IADD3 R6, P6, R5, R2, RZ ;  /* 0x0000000205067210 */ /* 0x004fe40007fde0ff */
[-C--:B------:R-:W-:Y:S01]  /*8ae0*/  LEA.HI.X.SX32 R2, R24, R3.reuse, 0x1, P5 ;  /* 0x0000000318027211 */ /* 0x080fe200028f0eff */
[----:B------:R0:W-:Y:S04]  /*8af0*/  STL [R1+0xf2c], R7 ;  /* 0x000f2c0701007387 */ /* 0x0001e80000100800 */
[----:B------:R1:W-:Y:S04]  /*8b00*/  STL [R1+0xdf4], R6 ;  /* 0x000df40601007387 */ /* 0x0003e80000100800 */
[----:B------:R2:W-:Y:S01]  /*8b10*/  STL [R1+0xddc], R2 ;  /* 0x000ddc0201007387 */ /* 0x0005e20000100800 */
[----:B0-----:R-:W-:-:S02]  /*8b20*/  LEA.HI.X.SX32 R7, R23, R3, 0x1, P3 ;  /* 0x0000000317077211 */ /* 0x001fc400018f0eff */
[----:B-1----:R-:W-:-:S03]  /*8b30*/  LEA.HI.X.SX32 R6, R27, R3, 0x1, P2 ;  /* 0x000000031b067211 */ /* 0x002fc600010f0eff */
[----:B------:R0:W-:Y:S01]  /*8b40*/  STL [R1+0xde0], R7 ;  /* 0x000de00701007387 */ /* 0x0001e20000100800 */
[----:B--2---:R-:W-:-:S03]  /*8b50*/  LEA.HI.X.SX32 R2, R19, R3, 0x1, P1 ;  /* 0x0000000313027211 */ /* 0x004fc600008f0eff */
[----:B------:R1:W-:Y:S04]  /*8b60*/  STL [R1+0xde4], R6 ;  /* 0x000de40601007387 */ /* 0x0003e80000100800 */
[----:B------:R2:W-:Y:S01]  /*8b70*/  STL [R1+0xde8], R2 ;  /* 0x000de80201007387 */ /* 0x0005e20000100800 */
[-C--:B0-----:R-:W-:Y:S02]  /*8b80*/  LEA.HI.X.SX32 R7, R20, R3.reuse, 0x1, P0 ;  /* 0x0000000314077211 */ /* 0x081fe400000f0eff */
[----:B-1----:R-:W-:-:S03]  /*8b90*/  LEA.HI.X.SX32 R6, R21, R3, 0x1, P4 ;  /* 0x0000000315067211 */ /* 0x002fc600020f0eff */
[----:B------:R0:W-:Y:S01]  /*8ba0*/  STL [R1+0xdec], R7 ;  /* 0x000dec0701007387 */ /* 0x0001e20000100800 */
[----:B------:R-:W-:Y:S02]  /*8bb0*/  IADD3 R9, P0, R11, UR8, RZ ;  /* 0x000000080b097c10 */ /* 0x000fe4000ff1e0ff */
[----:B--2---:R-:W-:Y:S01]  /*8bc0*/  LEA.HI.X.SX32 R2, R5, R3, 0x1, P6 ;  /* 0x0000000305027211 */ /* 0x004fe200030f0eff */
[----:B------:R1:W-:Y:S01]  /*8bd0*/  STL [R1+0xdf0], R6 ;  /* 0x000df00601007387 */ /* 0x0003e20000100800 */
[----:B------:R-:W-:Y:S02]  /*8be0*/  IADD3 R8, P1, R4, UR8, RZ ;  /* 0x0000000804087c10 */ /* 0x000fe4000ff3e0ff */
[----:B------:R-:W-:Y:S01]  /*8bf0*/  LEA.HI.X.SX32 R5, R11, UR9, 0x1, P0 ;  /* 0x000000090b057c11 */ /* 0x000fe200080f0eff */
[----:B------:R2:W-:Y:S01]  /*8c00*/  STL [R1+0x9f8], R2 ;  /* 0x0009f80201007387 */ /* 0x0005e20000100800 */
[----:B0-----:R-:W-:-:S03]  /*8c10*/  IADD3 R7, P2, R10, UR8, RZ ;  /* 0x000000080a077c10 */ /* 0x001fc6000ff5e0ff */
[----:B------:R-:W-:Y:S01]  /*8c20*/  STL [R1+0x9d4], R9 ;  /* 0x0009d40901007387 */ /* 0x000fe20000100800 */
[----:B-1----:R-:W-:-:S03]  /*8c30*/  IADD3 R6, P3, R0, UR8, RZ ;  /* 0x0000000800067c10 */ /* 0x002fc6000ff7e0ff */
[----:B------:R-:W-:Y:S01]  /*8c40*/  STL [R1+0x9dc], R8 ;  /* 0x0009dc0801007387 */ /* 0x000fe20000100800 */
[----:B------:R-:W-:Y:S02]  /*8c50*/  LEA.HI.X.SX32 R4, R4, UR9, 0x1, P1 ;  /* 0x0000000904047c11 */ /* 0x000fe400088f0eff */
[----:B------:R-:W-:Y:S01]  /*8c60*/  LEA.HI.X.SX32 R3, R10, UR9, 0x1, P2 ;  /* 0x000000090a037c11 */ /* 0x000fe200090f0eff */
[----:B------:R-:W-:Y:S01]  /*8c70*/  STL [R1+0x9e4], R7 ;  /* 0x0009e40701007387 */ /* 0x000fe20000100800 */
[----:B--2---:R-:W-:-:S03]  /*8c80*/  LEA.HI.X.SX32 R2, R0, UR9, 0x1, P3 ;  /* 0x0000000900027c11 */ /* 0x004fc600098f0eff */
[----:B------:R-:W-:Y:S04]  /*8c90*/  STL [R1+0x9ec], R6 ;  /* 0x0009ec0601007387 */ /* 0x000fe80000100800 */
[----:B------:R-:W2:Y:S04]  /*8ca0*/  LDL.LU R0, [R1+0x14ec] ;  /* 0x0014ec0001007983 */ /* 0x000ea80000300800 */
[----:B------:R-:W-:Y:S04]  /*8cb0*/  STL [R1+0x9d0], R5 ;  /* 0x0009d00501007387 */ /* 0x000fe80000100800 */
[----:B------:R-:W-:Y:S04]  /*8cc0*/  STL [R1+0x9d8], R4 ;  /* 0x0009d80401007387 */ /* 0x000fe80000100800 */
[----:B------:R-:W-:Y:S04]  /*8cd0*/  STL [R1+0x9e0], R3 ;  /* 0x0009e00301007387 */ /* 0x000fe80000100800 */
[----:B------:R-:W-:Y:S04]  /*8ce0*/  STL [R1+0x9e8], R2 ;  /* 0x0009e80201007387 */ /* 0x000fe80000100800 */
[----:B------:R-:W-:Y:S04]  /*8cf0*/  STL [R1+0x9f4], RZ ;  /* 0x0009f4ff01007387 */ /* 0x000fe80000100800 */
        /* <DEDUP_REMOVED lines=497> */
[----:B------:R-:W-:Y:S01]  /*ac10*/  STL [R1+0xf4], RZ ;  /* 0x0000f4ff01007387 */ /* 0x000fe20000100800 */
[----:B------:R-:W-:-:S03]  /*ac20*/  UIMAD UR25, UR6, 0x1f, URZ ;  /* 0x0000001f061978a4 */ /* 0x000fc6000f8e023f */
[----:B------:R-:W-:Y:S04]  /*ac30*/  STL [R1+0xf8], RZ ;  /* 0x0000f8ff01007387 */ /* 0x000fe80000100800 */
[----:B------:R-:W-:Y:S04]  /*ac40*/  STL [R1+0xfc], RZ ;  /* 0x0000fcff01007387 */ /* 0x000fe80000100800 */
[----:B------:R-:W-:Y:S04]  /*ac50*/  STL [R1+0xd0], RZ ;  /* 0x0000d0ff01007387 */ /* 0x000fe80000100800 */
[----:B------:R-:W-:Y:S04]  /*ac60*/  STL [R1+0xd4], RZ ;  /* 0x0000d4ff01007387 */ /* 0x000fe80000100800 */
[----:B------:R-:W-:Y:S04]  /*ac70*/  STL [R1+0xd8], RZ ;  /* 0x0000d8ff01007387 */ /* 0x000fe80000100800 */
[----:B------:R-:W-:Y:S01]  /*ac80*/  STL [R1+0xdc], RZ ;  /* 0x0000dcff01007387 */ /* 0x000fe20000100800 */
[----:B------:R-:W-:-:S03]  /*ac90*/  IADD3 R11, P0, R9, UR25, RZ ;  /* 0x00000019090b7c10 */ /* 0x000fc6000ff1e0ff */
[----:B------:R-:W-:Y:S01]  /*aca0*/  STL [R1+0x20], RZ ;  /* 0x000020ff01007387 */ /* 0x000fe20000100800 */
[----:B------:R-:W-:-:S03]  /*acb0*/  IADD3 R12, P1, R8, UR25, RZ ;  /* 0x00000019080c7c10 */ /* 0x000fc6000ff3e0ff */
[----:B------:R-:W-:Y:S01]  /*acc0*/  STL [R1+0x24], RZ ;  /* 0x000024ff01007387 */ /* 0x000fe20000100800 */
[----:B------:R-:W-:-:S03]  /*acd0*/  USHF.R.S32.HI UR23, URZ, 0x1f, UR25 ;  /* 0x0000001f3f177899 */ /* 0x000fc60008011419 */
[----:B------:R-:W-:Y:S01]  /*ace0*/  STL [R1+0x28], RZ ;  /* 0x000028ff01007387 */ /* 0x000fe20000100800 */
[----:B------:R-:W-:-:S03]  /*acf0*/  IADD3 R10, P2, R7, UR25, RZ ;  /* 0x00000019070a7c10 */ /* 0x000fc6000ff5e0ff */
[----:B------:R-:W-:Y:S04]  /*ad00*/  STL [R1+0x2c], RZ ;  /* 0x00002cff01007387 */ /* 0x000fe80000100800 */
[----:B------:R-:W-:Y:S04]  /*ad10*/  STL [R1+0xa0], RZ ;  /* 0x0000a0ff01007387 */ /* 0x000fe80000100800 */
[----:B------:R-:W-:Y:S04]  /*ad20*/  STL [R1+0xa4], RZ ;  /* 0x0000a4ff01007387 */ /* 0x000fe80000100800 */
[----:B------:R-:W-:Y:S04]  /*ad30*/  STL [R1+0xa8], RZ ;  /* 0x0000a8ff01007387 */ /* 0x000fe80000100800 */
[----:B------:R-:W-:Y:S04]  /*ad40*/  STL [R1+0xac], RZ ;  /* 0x0000acff01007387 */ /* 0x000fe80000100800 */
[----:B------:R0:W-:Y:S04]  /*ad50*/  STL [R1+0xa00], R11 ;  /* 0x000a000b01007387 */ /* 0x0001e80000100800 */
[----:B------:R1:W-:Y:S04]  /*ad60*/  STL [R1+0xa08], R12 ;  /* 0x000a080c01007387 */ /* 0x0003e80000100800 */
[----:B------:R3:W-:Y:S01]  /*ad70*/  STL [R1+0xa10], R10 ;  /* 0x000a100a01007387 */ /* 0x0007e20000100800 */
[----:B0-----:R-:W-:Y:S01]  /*ad80*/  IADD3 R11, P3, R6, UR25, RZ ;  /* 0x00000019060b7c10 */ /* 0x001fe2000ff7e0ff */
[----:B------:R-:W-:Y:S01]  /*ad90*/  UIMAD UR21, UR6, 0x1e, URZ ;  /* 0x0000001e061578a4 */ /* 0x000fe2000f8e023f */
[----:B-1----:R-:W-:-:S02]  /*ada0*/  IADD3.X R12, R4, UR23, RZ, P1, !PT ;  /* 0x00000017040c7c10 */ /* 0x002fc40008ffe4ff */
[----:B---3--:R-:W-:Y:S01]  /*adb0*/  IADD3.X R10, R5, UR23, RZ, P0, !PT ;  /* 0x00000017050a7c10 */ /* 0x008fe200087fe4ff */
[----:B------:R0:W-:Y:S04]  /*adc0*/  STL [R1+0xa18], R11 ;  /* 0x000a180b01007387 */ /* 0x0001e80000100800 */
[----:B------:R1:W-:Y:S01]  /*add0*/  STL [R1+0x9fc], R10 ;  /* 0x0009fc0a01007387 */ /* 0x0003e20000100800 */
[----:B0-----:R-:W-:-:S03]  /*ade0*/  IADD3.X R11, R3, UR23, RZ, P2, !PT ;  /* 0x00000017030b7c10 */ /* 0x001fc600097fe4ff */
[----:B------:R-:W-:Y:S01]  /*adf0*/  STL [R1+0xa04], R12 ;  /* 0x000a040c01007387 */ /* 0x000fe20000100800 */
[----:B-1----:R-:W-:-:S03]  /*ae00*/  IADD3.X R10, R2, UR23, RZ, P3, !PT ;  /* 0x00000017020a7c10 */ /* 0x002fc60009ffe4ff */
[----:B------:R0:W-:Y:S04]  /*ae10*/  STL [R1+0xa0c], R11 ;  /* 0x000a0c0b01007387 */ /* 0x0001e80000100800 */
[----:B------:R1:W-:Y:S01]  /*ae20*/  STL [R1+0xa14], R10 ;  /* 0x000a140a01007387 */ /* 0x0003e20000100800 */
[----:B0-----:R-:W-:Y:S02]  /*ae30*/  IADD3 R11, P0, R9, UR21, RZ ;  /* 0x00000015090b7c10 */ /* 0x001fe4000ff1e0ff */
[----:B-1----:R-:W-:-:S03]  /*ae40*/  IADD3 R10, P1, R8, UR21, RZ ;  /* 0x00000015080a7c10 */ /* 0x002fc6000ff3e0ff */
[----:B------:R-:W-:Y:S04]  /*ae50*/  STL [R1+0xa20], R11 ;  /* 0x000a200b01007387 */ /* 0x000fe80000100800 */
[----:B------:R0:W-:Y:S04]  /*ae60*/  STL [R1+0xa28], R10 ;  /* 0x000a280a01007387 */ /* 0x0001e80000100800 */
[----:B0-----:R-:W3:Y:S01]  /*ae70*/  LDL.LU R10, [R1+0x130] ;  /* 0x00013000010a7983 */ /* 0x001ee20000300800 */
[----:B------:R-:W-:Y:S02]  /*ae80*/  USHF.R.S32.HI UR19, URZ, 0x1f, UR21 ;  /* 0x0000001f3f137899 */ /* 0x000fe40008011415 */
[----:B------:R-:W-:-:S02]  /*ae90*/  IADD3 R12, P2, R7, UR21, RZ ;  /* 0x00000015070c7c10 */ /* 0x000fc4000ff5e0ff */
[----:B------:R-:W-:-:S03]  /*aea0*/  IADD3 R11, P3, R6, UR21, RZ ;  /* 0x00000015060b7c10 */ /* 0x000fc6000ff7e0ff */
[----:B------:R0:W-:Y:S01]  /*aeb0*/  STL [R1+0xa30], R12 ;  /* 0x000a300c01007387 */ /* 0x0001e20000100800 */
[----:B------:R-:W-:Y:S01]  /*aec0*/  IADD3.X R13, R4, UR19, RZ, P1, !PT ;  /* 0x00000013040d7c10 */ /* 0x000fe20008ffe4ff */
[----:B------:R-:W-:Y:S02]  /*aed0*/  UIMAD UR17, UR6, 0x1d, URZ ;  /* 0x0000001d061178a4 */ /* 0x000fe4000f8e023f */
[----:B------:R1:W-:Y:S01]  /*aee0*/  STL [R1+0xa38], R11 ;  /* 0x000a380b01007387 */ /* 0x0003e20000100800 */
[----:B0-----:R-:W-:Y:S02]  /*aef0*/  IADD3.X R12, R5, UR19, RZ, P0, !PT ;  /* 0x00000013050c7c10 */ /* 0x001fe400087fe4ff */
[----:B-1----:R-:W-:-:S03]  /*af00*/  IADD3.X R11, R3, UR19, RZ, P2, !PT ;  /* 0x00000013030b7c10 */ /* 0x002fc600097fe4ff */
[----:B------:R0:W-:Y:S04]  /*af10*/  STL [R1+0xa1c], R12 ;  /* 0x000a1c0c01007387 */ /* 0x0001e80000100800 */
[----:B------:R1:W-:Y:S04]  /*af20*/  STL [R1+0xa24], R13 ;  /* 0x000a240d01007387 */ /* 0x0003e80000100800 */
[----:B------:R4:W-:Y:S01]  /*af30*/  STL [R1+0xa2c], R11 ;  /* 0x000a2c0b01007387 */ /* 0x0009e20000100800 */
[----:B0-----:R-:W-:Y:S01]  /*af40*/  IADD3.X R12, R2, UR19, RZ, P3, !PT ;  /* 0x00000013020c7c10 */ /* 0x001fe20009ffe4ff */
[----:B------:R-:W-:-:S02]  /*af50*/  USHF.R.S32.HI UR61, URZ, 0x1f, UR17 ;  /* 0x0000001f3f3d7899 */ /* 0x000fc40008011411 */
[----:B-1----:R-:W-:Y:S02]  /*af60*/  IADD3 R13, P1, R8, UR17, RZ ;  /* 0x00000011080d7c10 */ /* 0x002fe4000ff3e0ff */
[----:B------:R0:W-:Y:S01]  /*af70*/  STL [R1+0xa34], R12 ;  /* 0x000a340c01007387 */ /* 0x0001e20000100800 */
[----:B----4-:R-:W-:-:S05]  /*af80*/  IADD3 R11, P0, R9, UR17, RZ ;  /* 0x00000011090b7c10 */ /* 0x010fca000ff1e0ff */
[----:B------:R1:W-:Y:S01]  /*af90*/  STL [R1+0xa40], R11 ;  /* 0x000a400b01007387 */ /* 0x0003e20000100800 */
[----:B0-----:R-:W-:-:S03]  /*afa0*/  IADD3 R12, P2, R7, UR17, RZ ;  /* 0x00000011070c7c10 */ /* 0x001fc6000ff5e0ff */
[----:B------:R0:W-:Y:S01]  /*afb0*/  STL [R1+0xa48], R13 ;  /* 0x000a480d01007387 */ /* 0x0001e20000100800 */
[----:B-1----:R-:W-:-:S03]  /*afc0*/  IADD3 R11, P3, R6, UR17, RZ ;  /* 0x00000011060b7c10 */ /* 0x002fc6000ff7e0ff */
[----:B------:R1:W-:Y:S01]  /*afd0*/  STL [R1+0xa50], R12 ;  /* 0x000a500c01007387 */ /* 0x0003e20000100800 */
[----:B------:R-:W-:Y:S01]  /*afe0*/  UIMAD UR60, UR6, 0x1c, URZ ;  /* 0x0000001c063c78a4 */ /* 0x000fe2000f8e023f */
[----:B0-----:R-:W-:Y:S02]  /*aff0*/  IADD3.X R13, R4, UR61, RZ, P1, !PT ;  /* 0x0000003d040d7c10 */ /* 0x001fe40008ffe4ff */
[----:B------:R0:W-:Y:S01]  /*b000*/  STL [R1+0xa58], R11 ;  /* 0x000a580b01007387 */ /* 0x0001e20000100800 */
[----:B-1----:R-:W-:Y:S02]  /*b010*/  IADD3.X R12, R5, UR61, RZ, P0, !PT ;  /* 0x0000003d050c7c10 */ /* 0x002fe400087fe4ff */
[----:B0-----:R-:W-:-:S03]  /*b020*/  IADD3.X R11, R3, UR61, RZ, P2, !PT ;  /* 0x0000003d030b7c10 */ /* 0x001fc600097fe4ff */
        /* <DEDUP_REMOVED lines=24> */
[----:B----4-:R-:W-:Y:S01]  /*b1b0*/  IADD3 R11, P0, R9, UR12, RZ ;  /* 0x0000000c090b7c10 */ /* 0x010fe2000ff1e0ff */
[----:B------:R0:W-:Y:S04]  /*b1c0*/  STL [R1+0xa74], R12 ;  /* 0x000a740c01007387 */ /* 0x0001e80000100800 */
[----:B------:R1:W-:Y:S01]  /*b1d0*/  STL [R1+0xa80], R11 ;  /* 0x000a800b01007387 */ /* 0x0003e20000100800 */
[----:B0-----:R-:W-:-:S03]  /*b1e0*/  IADD3 R12, P2, R7, UR12, RZ ;  /* 0x0000000c070c7c10 */ /* 0x001fc6000ff5e0ff */
[----:B------:R-:W-:Y:S01]  /*b1f0*/  STL [R1+0xa88], R13 ;  /* 0x000a880d01007387 */ /* 0x000fe20000100800 */
[----:B-1----:R-:W-:-:S03]  /*b200*/  IADD3 R11, P3, R6, UR12, RZ ;  /* 0x0000000c060b7c10 */ /* 0x002fc6000ff7e0ff */
[----:B------:R0:W-:Y:S01]  /*b210*/  STL [R1+0xa90], R12 ;  /* 0x000a900c01007387 */ /* 0x0001e20000100800 */
[----:B------:R-:W-:-:S03]  /*b220*/  UIMAD UR8, UR6, 0x1a, URZ ;  /* 0x0000001a060878a4 */ /* 0x000fc6000f8e023f */
[----:B------:R1:W-:Y:S01]  /*b230*/  STL [R1+0xa98], R11 ;  /* 0x000a980b01007387 */ /* 0x0003e20000100800 */
[----:B0-----:R-:W-:Y:S02]  /*b240*/  IADD3.X R12, R4, UR11, RZ, P1, !PT ;  /* 0x0000000b040c7c10 */ /* 0x001fe40008ffe4ff */
[----:B-1----:R-:W-:Y:S01]  /*b250*/  IADD3.X R11, R5, UR11, RZ, P0, !PT ;  /* 0x0000000b050b7c10 */ /* 0x002fe200087fe4ff */
[----:B------:R-:W-:Y:S02]  /*b260*/  UIMAD UR9, UR6, 0x19, URZ ;  /* 0x00000019060978a4 */ /* 0x000fe4000f8e023f */
[----:B------:R-:W-:Y:S02]  /*b270*/  USHF.R.S32.HI UR59, URZ, 0x1f, UR8 ;  /* 0x0000001f3f3b7899 */ /* 0x000fe40008011408 */
[----:B------:R-:W-:Y:S02]  /*b280*/  UIMAD UR58, UR6, 0x18, URZ ;  /* 0x00000018063a78a4 */ /* 0x000fe4000f8e023f */
[----:B------:R-:W-:-:S02]  /*b290*/  USHF.R.S32.HI UR57, URZ, 0x1f, UR9 ;  /* 0x0000001f3f397899 */ /* 0x000fc40008011409 */
[----:B------:R-:W-:Y:S02]  /*b2a0*/  UIMAD UR56, UR6, 0x17, URZ ;  /* 0x00000017063878a4 */ /* 0x000fe4000f8e023f */
[----:B------:R-:W-:Y:S02]  /*b2b0*/  USHF.R.S32.HI UR55, URZ, 0x1f, UR58 ;  /* 0x0000001f3f377899 */ /* 0x000fe4000801143a */
[----:B------:R-:W-:Y:S02]  /*b2c0*/  UIMAD UR54, UR6, 0x16, URZ ;  /* 0x00000016063678a4 */ /* 0x000fe4000f8e023f */
[----:B------:R-:W-:Y:S02]  /*b2d0*/  USHF.R.S32.HI UR53, URZ, 0x1f, UR56 ;  /* 0x0000001f3f357899 */ /* 0x000fe40008011438 */
[----:B------:R-:W-:Y:S02]  /*b2e0*/  UIMAD UR52, UR6, 0x15, URZ ;  /* 0x00000015063478a4 */ /* 0x000fe4000f8e023f */
[----:B------:R-:W-:-:S02]  /*b2f0*/  USHF.R.S32.HI UR51, URZ, 0x1f, UR54 ;  /* 0x0000001f3f337899 */ /* 0x000fc40008011436 */
[----:B------:R-:W-:Y:S02]  /*b300*/  UIMAD UR50, UR6, 0x14, URZ ;  /* 0x00000014063278a4 */ /* 0x000fe4000f8e023f */
[----:B------:R-:W-:Y:S01]  /*b310*/  USHF.R.S32.HI UR49, URZ, 0x1f, UR52 ;  /* 0x0000001f3f317899 */ /* 0x000fe20008011434 */
[----:B---3--:R-:W-:-:S05]  /*b320*/  SHF.R.S32.HI R10, RZ, 0x5, R10 ;  /* 0x00000005ff0a7819 */ /* 0x008fca000001140a */
[----:B------:R0:W-:Y:S04]  /*b330*/  STL [R1+0x10e8], R10 ;  /* 0x0010e80a01007387 */ /* 0x0001e80000100800 */
[----:B------:R1:W-:Y:S01]  /*b340*/  STL [R1+0xa7c], R11 ;  /* 0x000a7c0b01007387 */ /* 0x0003e20000100800 */
[----:B0-----:R-:W-:-:S03]  /*b350*/  IADD3.X R10, R3, UR11, RZ, P2, !PT ;  /* 0x0000000b030a7c10 */ /* 0x001fc600097fe4ff */
[----:B------:R0:W-:Y:S01]  /*b360*/  STL [R1+0xa84], R12 ;  /* 0x000a840c01007387 */ /* 0x0001e20000100800 */
[----:B-1----:R-:W-:-:S03]  /*b370*/  IADD3.X R11, R2, UR11, RZ, P3, !PT ;  /* 0x0000000b020b7c10 */ /* 0x002fc60009ffe4ff */
[----:B------:R1:W-:Y:S04]  /*b380*/  STL [R1+0xa8c], R10 ;  /* 0x000a8c0a01007387 */ /* 0x0003e80000100800 */
[----:B------:R3:W-:Y:S01]  /*b390*/  STL [R1+0xa94], R11 ;  /* 0x000a940b01007387 */ /* 0x0007e20000100800 */
[----:B0-----:R-:W-:Y:S02]  /*b3a0*/  IADD3 R12, P4, R8, UR8, RZ ;  /* 0x00000008080c7c10 */ /* 0x001fe4000ff9e0ff */
[----:B-1----:R-:W-:Y:S02]  /*b3b0*/  IADD3 R10, P5, R9, UR8, RZ ;  /* 0x00000008090a7c10 */ /* 0x002fe4000ffbe0ff */
[----:B---3--:R-:W-:-:S03]  /*b3c0*/  IADD3 R11, P3, R7, UR8, RZ ;  /* 0x00000008070b7c10 */ /* 0x008fc6000ff7e0ff */
[----:B------:R0:W-:Y:S04]  /*b3d0*/  STL [R1+0xaa0], R10 ;  /* 0x000aa00a01007387 */ /* 0x0001e80000100800 */
[----:B------:R2:W-:Y:S01]  /*b3e0*/  STL [R1+0xaa8], R12 ;  /* 0x000aa80c01007387 */ /* 0x0005e20000100800 */
[----:B0-----:R-:W-:-:S03]  /*b3f0*/  IADD3 R10, P2, R6, UR8, RZ ;  /* 0x00000008060a7c10 */ /* 0x001fc6000ff5e0ff */
[----:B------:R0:W-:Y:S04]  /*b400*/  STL [R1+0xab0], R11 ;  /* 0x000ab00b01007387 */ /* 0x0001e80000100800 */
[----:B------:R1:W-:Y:S01]  /*b410*/  STL [R1+0xab8], R10 ;  /* 0x000ab80a01007387 */ /* 0x0003e20000100800 */
[C---:B--2---:R-:W-:Y:S02]  /*b420*/  LOP3.LUT R12, R0.reuse, 0x30, RZ, 0x3c, !PT ;  /* 0x00000030000c7812 */ /* 0x044fe400078e3cff */
[C---:B------:R-:W-:Y:S02]  /*b430*/  LOP3.LUT R12, R0.reuse, 0x60, RZ, 0x3c, !PT ;  /* 0x00000060000c7812 */ /* 0x040fe400078e3cff */
[C---:B0-----:R-:W-:Y:S02]  /*b440*/  LOP3.LUT R11, R0.reuse, 0x10, RZ, 0x3c, !PT ;  /* 0x00000010000b7812 */ /* 0x041fe400078e3cff */
[----:B-1----:R-:W-:-:S02]  /*b450*/  LOP3.LUT R10, R0, 0x20, RZ, 0x3c, !PT ;  /* 0x00000020000a7812 */ /* 0x002fc400078e3cff */
[C---:B------:R-:W-:Y:S02]  /*b460*/  LOP3.LUT R10, R0.reuse, 0x50, RZ, 0x3c, !PT ;  /* 0x00000050000a7812 */ /* 0x040fe400078e3cff */
[----:B------:R-:W-:Y:S02]  /*b470*/  IADD3 R10, P1, R9, UR9, RZ ;  /* 0x00000009090a7c10 */ /* 0x000fe4000ff3e0ff */
[C---:B------:R-:W-:Y:S02]  /*b480*/  LOP3.LUT R11, R0.reuse, 0x40, RZ, 0x3c, !PT ;  /* 0x00000040000b7812 */ /* 0x040fe400078e3cff */
[----:B------:R-:W-:Y:S01]  /*b490*/  LOP3.LUT R11, R0, 0x70, RZ, 0x3c, !PT ;  /* 0x00000070000b7812 */ /* 0x000fe200078e3cff */
[----:B------:R0:W-:Y:S01]  /*b4a0*/  STL [R1+0xac0], R10 ;  /* 0x000ac00a01007387 */ /* 0x0001e20000100800 */
[----:B------:R-:W-:Y:S02]  /*b4b0*/  IADD3 R12, P0, R8, UR9, RZ ;  /* 0x00000009080c7c10 */ /* 0x000fe4000ff1e0ff */
[----:B------:R-:W-:-:S03]  /*b4c0*/  IADD3 R11, P6, R7, UR9, RZ ;  /* 0x00000009070b7c10 */ /* 0x000fc6000ffde0ff */
[----:B------:R1:W-:Y:S01]  /*b4d0*/  STL [R1+0xac8], R12 ;  /* 0x000ac80c01007387 */ /* 0x0003e20000100800 */
[----:B0-----:R-:W-:-:S03]  /*b4e0*/  IADD3.X R10, R5, UR59, RZ, P5, !PT ;  /* 0x0000003b050a7c10 */ /* 0x001fc6000affe4ff */
[----:B------:R0:W-:Y:S04]  /*b4f0*/  STL [R1+0xad0], R11 ;  /* 0x000ad00b01007387 */ /* 0x0001e80000100800 */
[----:B------:R2:W-:Y:S01]  /*b500*/  STL [R1+0xa9c], R10 ;  /* 0x000a9c0a01007387 */ /* 0x0005e20000100800 */
[----:B-1----:R-:W-:Y:S02]  /*b510*/  IADD3 R12, P5, R6, UR9, RZ ;  /* 0x00000009060c7c10 */ /* 0x002fe4000ffbe0ff */
[----:B0-----:R-:W-:-:S03]  /*b520*/  IADD3.X R11, R4, UR59, RZ, P4, !PT ;  /* 0x0000003b040b7c10 */ /* 0x001fc6000a7fe4ff */
[----:B------:R0:W-:Y:S01]  /*b530*/  STL [R1+0xad8], R12 ;  /* 0x000ad80c01007387 */ /* 0x0001e20000100800 */
[----:B--2---:R-:W-:-:S03]  /*b540*/  IADD3 R10, P4, R9, UR58, RZ ;  /* 0x0000003a090a7c10 */ /* 0x004fc6000ff9e0ff */
[----:B------:R1:W-:Y:S04]  /*b550*/  STL [R1+0xaa4], R11 ;  /* 0x000aa40b01007387 */ /* 0x0003e80000100800 */
[----:B------:R2:W-:Y:S01]  /*b560*/  STL [R1+0xae0], R10 ;  /* 0x000ae00a01007387 */ /* 0x0005e20000100800 */
[----:B0-----:R-:W-:Y:S02]  /*b570*/  IADD3.X R12, R3, UR59, RZ, P3, !PT ;  /* 0x0000003b030c7c10 */ /* 0x001fe40009ffe4ff */
[----:B-1----:R-:W-:-:S03]  /*b580*/  IADD3 R11, P3, R8, UR58, RZ ;  /* 0x0000003a080b7c10 */ /* 0x002fc6000ff7e0ff */
[----:B------:R0:W-:Y:S01]  /*b590*/  STL [R1+0xaac], R12 ;  /* 0x000aac0c01007387 */ /* 0x0001e20000100800 */
[----:B--2---:R-:W-:-:S03]  /*b5a0*/  IADD3.X R10, R2, UR59, RZ, P2, !PT ;  /* 0x0000003b020a7c10 */ /* 0x004fc600097fe4ff */
[----:B------:R1:W-:Y:S04]  /*b5b0*/  STL [R1+0xae8], R11 ;  /* 0x000ae80b01007387 */ /* 0x0003e80000100800 */
[----:B------:R2:W-:Y:S01]  /*b5c0*/  STL [R1+0xab4], R10 ;  /* 0x000ab40a01007387 */ /* 0x0005e20000100800 */
[----:B0-----:R-:W-:Y:S02]  /*b5d0*/  IADD3 R12, P2, R7, UR58, RZ ;  /* 0x0000003a070c7c10 */ /* 0x001fe4000ff5e0ff */
[----:B-1----:R-:W-:-:S03]  /*b5e0*/  IADD3.X R11, R5, UR57, RZ, P1, !PT ;  /* 0x00000039050b7c10 */ /* 0x002fc60008ffe4ff */
        /* <DEDUP_REMOVED lines=61> */
[----:B--2---:R-:W-:Y:S01]  /*b9c0*/  IADD3 R10, P0, R7, UR50, RZ ;  /* 0x00000032070a7c10 */ /* 0x004fe2000ff1e0ff */
[----:B------:R-:W-:Y:S02]  /*b9d0*/  UIMAD UR48, UR6, 0x13, URZ ;  /* 0x00000013063078a4 */ /* 0x000fe4000f8e023f */
[----:B------:R1:W-:Y:S04]  /*b9e0*/  STL [R1+0xb34], R11 ;  /* 0x000b340b01007387 */ /* 0x0003e80000100800 */
[----:B------:R2:W-:Y:S01]  /*b9f0*/  STL [R1+0xb70], R10 ;  /* 0x000b700a01007387 */ /* 0x0005e20000100800 */
[----:B0-----:R-:W-:Y:S02]  /*ba00*/  IADD3.X R12, R5, UR49, RZ, P6, !PT ;  /* 0x00000031050c7c10 */ /* 0x001fe4000b7fe4ff */
[----:B-1----:R-:W-:-:S03]  /*ba10*/  IADD3 R11, P6, R6, UR50, RZ ;  /* 0x00000032060b7c10 */ /* 0x002fc6000ffde0ff */
[----:B------:R0:W-:Y:S01]  /*ba20*/  STL [R1+0xb3c], R12 ;  /* 0x000b3c0c01007387 */ /* 0x0001e20000100800 */
[----:B--2---:R-:W-:-:S03]  /*ba30*/  IADD3.X R10, R4, UR49, RZ, P5, !PT ;  /* 0x00000031040a7c10 */ /* 0x004fc6000affe4ff */
[----:B------:R1:W-:Y:S01]  /*ba40*/  STL [R1+0xb78], R11 ;  /* 0x000b780b01007387 */ /* 0x0003e20000100800 */
[----:B------:R-:W-:-:S03]  /*ba50*/  USHF.R.S32.HI UR47, URZ, 0x1f, UR50 ;  /* 0x0000001f3f2f7899 */ /* 0x000fc60008011432 */
[----:B------:R2:W-:Y:S01]  /*ba60*/  STL [R1+0xb44], R10 ;  /* 0x000b440a01007387 */ /* 0x0005e20000100800 */
[----:B0-----:R-:W-:Y:S02]  /*ba70*/  IADD3 R12, P5, R9, UR48, RZ ;  /* 0x00000030090c7c10 */ /* 0x001fe4000ffbe0ff */
[----:B-1----:R-:W-:-:S03]  /*ba80*/  IADD3.X R11, R3, UR49, RZ, P4, !PT ;  /* 0x00000031030b7c10 */ /* 0x002fc6000a7fe4ff */
[----:B------:R0:W-:Y:S01]  /*ba90*/  STL [R1+0xb80], R12 ;  /* 0x000b800c01007387 */ /* 0x0001e20000100800 */
[----:B--2---:R-:W-:-:S03]  /*baa0*/  IADD3 R10, P4, R8, UR48, RZ ;  /* 0x00000030080a7c10 */ /* 0x004fc6000ff9e0ff */
[----:B------:R1:W-:Y:S01]  /*bab0*/  STL [R1+0xb4c], R11 ;  /* 0x000b4c0b01007387 */ /* 0x0003e20000100800 */
[----:B------:R-:W-:-:S03]  /*bac0*/  UIMAD UR46, UR6, 0x12, URZ ;  /* 0x00000012062e78a4 */ /* 0x000fc6000f8e023f */
        /* <DEDUP_REMOVED lines=11> */
[----:B------:R1:W-:Y:S01]  /*bb80*/  STL [R1+0xb64], R11 ;  /* 0x000b640b01007387 */ /* 0x0003e20000100800 */
[----:B------:R-:W-:-:S03]  /*bb90*/  USHF.R.S32.HI UR45, URZ, 0x1f, UR48 ;  /* 0x0000001f3f2d7899 */ /* 0x000fc60008011430 */
[----:B------:R2:W-:Y:S01]  /*bba0*/  STL [R1+0xba0], R10 ;  /* 0x000ba00a01007387 */ /* 0x0005e20000100800 */
[----:B0-----:R-:W-:Y:S02]  /*bbb0*/  IADD3.X R12, R3, UR47, RZ, P0, !PT ;  /* 0x0000002f030c7c10 */ /* 0x001fe400087fe4ff */
[----:B-1----:R-:W-:-:S03]  /*bbc0*/  IADD3 R11, P0, R8, UR46, RZ ;  /* 0x0000002e080b7c10 */ /* 0x002fc6000ff1e0ff */
[----:B------:R0:W-:Y:S01]  /*bbd0*/  STL [R1+0xb6c], R12 ;  /* 0x000b6c0c01007387 */ /* 0x0001e20000100800 */
[----:B--2---:R-:W-:-:S03]  /*bbe0*/  IADD3.X R10, R2, UR47, RZ, P6, !PT ;  /* 0x0000002f020a7c10 */ /* 0x004fc6000b7fe4ff */
[----:B------:R1:W-:Y:S01]  /*bbf0*/  STL [R1+0xba8], R11 ;  /* 0x000ba80b01007387 */ /* 0x0003e20000100800 */
[----:B------:R-:W-:-:S03]  /*bc00*/  UIMAD UR44, UR6, 0x11, URZ ;  /* 0x00000011062c78a4 */ /* 0x000fc6000f8e023f */
        /* <DEDUP_REMOVED lines=10> */
[----:B--2---:R-:W-:Y:S01]  /*bcb0*/  IADD3.X R10, R3, UR45, RZ, P3, !PT ;  /* 0x0000002d030a7c10 */ /* 0x004fe20009ffe4ff */
[----:B------:R-:W-:Y:S02]  /*bcc0*/  USHF.R.S32.HI UR43, URZ, 0x1f, UR46 ;  /* 0x0000001f3f2b7899 */ /* 0x000fe4000801142e */
[----:B------:R1:W-:Y:S04]  /*bcd0*/  STL [R1+0xbc0], R11 ;  /* 0x000bc00b01007387 */ /* 0x0003e80000100800 */
[----:B------:R2:W-:Y:S01]  /*bce0*/  STL [R1+0xb8c], R10 ;  /* 0x000b8c0a01007387 */ /* 0x0005e20000100800 */
[----:B0-----:R-:W-:Y:S02]  /*bcf0*/  IADD3 R12, P3, R8, UR44, RZ ;  /* 0x0000002c080c7c10 */ /* 0x001fe4000ff7e0ff */
[----:B-1----:R-:W-:-:S03]  /*bd00*/  IADD3.X R11, R2, UR45, RZ, P2, !PT ;  /* 0x0000002d020b7c10 */ /* 0x002fc600097fe4ff */
[----:B------:R0:W-:Y:S01]  /*bd10*/  STL [R1+0xbc8], R12 ;  /* 0x000bc80c01007387 */ /* 0x0001e20000100800 */
[----:B--2---:R-:W-:Y:S01]  /*bd20*/  IADD3 R10, P2, R7, UR44, RZ ;  /* 0x0000002c070a7c10 */ /* 0x004fe2000ff5e0ff */
[----:B------:R-:W-:Y:S02]  /*bd30*/  USHF.L.U32 UR42, UR6, 0x4, URZ ;  /* 0x00000004062a7899 */ /* 0x000fe4000800063f */
        /* <DEDUP_REMOVED lines=142> */
[----:B------:R-:W-:-:S03]  /*c620*/  USHF.L.U32 UR24, UR6, 0x3, URZ ;  /* 0x0000000306187899 */ /* 0x000fc6000800063f */
        /* <DEDUP_REMOVED lines=129> */
[----:B-1----:R-:W-:Y:S01]  /*ce40*/  IADD3 R11, P4, R6, UR13, RZ ;  /* 0x0000000d060b7c10 */ /* 0x002fe2000ff9e0ff */
[----:B------:R-:W-:Y:S01]  /*ce50*/  USHF.R.S32.HI UR12, URZ, 0x1f, UR13 ;  /* 0x0000001f3f0c7899 */ /* 0x000fe2000801140d */
[----:B--2---:R-:W-:Y:S02]  /*ce60*/  IADD3.X R10, R4, UR14, RZ, P3, !PT ;  /* 0x0000000e040a7c10 */ /* 0x004fe40009ffe4ff */
[----:B------:R-:W-:Y:S01]  /*ce70*/  IADD3 R9, P3, R9, UR6, RZ ;  /* 0x0000000609097c10 */ /* 0x000fe2000ff7e0ff */
[----:B------:R-:W-:Y:S04]  /*ce80*/  STL [R1+0xd7c], R12 ;  /* 0x000d7c0c01007387 */ /* 0x000fe80000100800 */
[----:B------:R0:W-:Y:S04]  /*ce90*/  STL [R1+0xdb8], R11 ;  /* 0x000db80b01007387 */ /* 0x0001e80000100800 */
[----:B------:R1:W-:Y:S04]  /*cea0*/  STL [R1+0xd84], R10 ;  /* 0x000d840a01007387 */ /* 0x0003e80000100800 */
[----:B------:R2:W-:Y:S01]  /*ceb0*/  STL [R1+0xdc0], R9 ;  /* 0x000dc00901007387 */ /* 0x0005e20000100800 */
[----:B0-----:R-:W-:-:S02]  /*cec0*/  IADD3.X R11, R3, UR14, RZ, P2, !PT ;  /* 0x0000000e030b7c10 */ /* 0x001fc400097fe4ff */
[----:B-1----:R-:W-:-:S03]  /*ced0*/  IADD3 R10, P2, R8, UR6, RZ ;  /* 0x00000006080a7c10 */ /* 0x002fc6000ff5e0ff */
[----:B------:R-:W-:Y:S01]  /*cee0*/  STL [R1+0xd8c], R11 ;  /* 0x000d8c0b01007387 */ /* 0x000fe20000100800 */
[----:B--2---:R-:W-:Y:S02]  /*cef0*/  IADD3.X R9, R2, UR14, RZ, P1, !PT ;  /* 0x0000000e02097c10 */ /* 0x004fe40008ffe4ff */
[----:B------:R-:W-:Y:S02]  /*cf00*/  IADD3 R8, P1, R7, UR6, RZ ;  /* 0x0000000607087c10 */ /* 0x000fe4000ff3e0ff */
[C---:B------:R-:W-:Y:S01]  /*cf10*/  IADD3.X R7, R5.reuse, UR12, RZ, P0, !PT ;  /* 0x0000000c05077c10 */ /* 0x040fe200087fe4ff */
[----:B------:R-:W-:Y:S02]  /*cf20*/  USHF.R.S32.HI UR10, URZ, 0x1f, UR6 ;  /* 0x0000001f3f0a7899 */ /* 0x000fe40008011406 */
[----:B------:R-:W-:Y:S01]  /*cf30*/  IADD3 R6, P0, R6, UR6, RZ ;  /* 0x0000000606067c10 */ /* 0x000fe2000ff1e0ff */
[----:B------:R-:W-:Y:S04]  /*cf40*/  STL [R1+0xdc8], R10 ;  /* 0x000dc80a01007387 */ /* 0x000fe80000100800 */
[----:B------:R-:W-:Y:S04]  /*cf50*/  STL [R1+0xd94], R9 ;  /* 0x000d940901007387 */ /* 0x000fe80000100800 */
[----:B------:R0:W-:Y:S01]  /*cf60*/  STL [R1+0xdd0], R8 ;  /* 0x000dd00801007387 */ /* 0x0001e20000100800 */
[----:B------:R-:W-:-:S03]  /*cf70*/  IADD3.X R5, R5, UR10, RZ, P3, !PT ;  /* 0x0000000a05057c10 */ /* 0x000fc60009ffe4ff */
[----:B------:R1:W-:Y:S04]  /*cf80*/  STL [R1+0xd9c], R7 ;  /* 0x000d9c0701007387 */ /* 0x0003e80000100800 */
[----:B------:R2:W-:Y:S01]  /*cf90*/  STL [R1+0xdd8], R6 ;  /* 0x000dd80601007387 */ /* 0x0005e20000100800 */
[----:B0-----:R-:W-:Y:S02]  /*cfa0*/  IADD3.X R8, R4, UR12, RZ, P6, !PT ;  /* 0x0000000c04087c10 */ /* 0x001fe4000b7fe4ff */
[----:B-1----:R-:W-:-:S03]  /*cfb0*/  IADD3.X R7, R3, UR12, RZ, P5, !PT ;  /* 0x0000000c03077c10 */ /* 0x002fc6000affe4ff */
[----:B------:R0:W-:Y:S01]  /*cfc0*/  STL [R1+0xda4], R8 ;  /* 0x000da40801007387 */ /* 0x0001e20000100800 */
[----:B------:R-:W-:Y:S02]  /*cfd0*/  IADD3.X R4, R4, UR10, RZ, P2, !PT ;  /* 0x0000000a04047c10 */ /* 0x000fe400097fe4ff */
[C---:B--2---:R-:W-:Y:S01]  /*cfe0*/  IADD3.X R6, R2.reuse, UR12, RZ, P4, !PT ;  /* 0x0000000c02067c10 */ /* 0x044fe2000a7fe4ff */
[----:B------:R0:W-:Y:S01]  /*cff0*/  STL [R1+0xdac], R7 ;  /* 0x000dac0701007387 */ /* 0x0001e20000100800 */
[----:B------:R-:W-:Y:S02]  /*d000*/  IADD3.X R2, R2, UR10, RZ, P0, !PT ;  /* 0x0000000a02027c10 */ /* 0x000fe400087fe4ff */
[----:B------:R-:W-:Y:S01]  /*d010*/  IADD3.X R3, R3, UR10, RZ, P1, !PT ;  /* 0x0000000a03037c10 */ /* 0x000fe20008ffe4ff */
[----:B------:R0:W-:Y:S04]  /*d020*/  STL [R1+0xdb4], R6 ;  /* 0x000db40601007387 */ /* 0x0001e80000100800 */
[----:B------:R0:W-:Y:S04]  /*d030*/  STL [R1+0xdbc], R5 ;  /* 0x000dbc0501007387 */ /* 0x0001e80000100800 */
[----:B------:R0:W-:Y:S04]  /*d040*/  STL [R1+0xdc4], R4 ;  /* 0x000dc40401007387 */ /* 0x0001e80000100800 */
[----:B------:R0:W-:Y:S04]  /*d050*/  STL [R1+0xdd4], R2 ;  /* 0x000dd40201007387 */ /* 0x0001e80000100800 */
[----:B------:R0:W-:Y:S01]  /*d060*/  STL [R1+0xdcc], R3 ;  /* 0x000dcc0301007387 */ /* 0x0001e20000100800 */
[----:B------:R-:W-:-:S02]  /*d070*/  USHF.L.U32 UR5, UR5, 0x5, URZ ;  /* 0x0000000505057899 */ /* 0x000fc4000800063f */
[----:B------:R-:W-:Y:S02]  /*d080*/  USHF.L.U32 UR7, UR6, 0x5, URZ ;  /* 0x0000000506077899 */ /* 0x000fe4000800063f */
[----:B------:R-:W-:Y:S02]  /*d090*/  USHF.R.S32.HI UR8, URZ, 0x1f, UR5 ;  /* 0x0000001f3f087899 */ /* 0x000fe40008011405 */
[----:B------:R-:W-:-:S12]  /*d0a0*/  USHF.R.S32.HI UR11, URZ, 0x1f, UR7 ;  /* 0x0000001f3f0b7899 */ /* 0x000fd80008011407 */
.L_x_2:
[----:B01----:R-:W2:Y:S01]  /*d0b0*/  LDL R5, [R1+0x9e8] ;  /* 0x0009e80001057983 */ /* 0x003ea20000100800 */
[----:B------:R-:W0:Y:S03]  /*d0c0*/  LDC R2, c[0x0][0x230] ;  /* 0x00008c00ff027b82 */ /* 0x000e260000000800 */
[----:B--2---:R1:W-:Y:S04]  /*d0d0*/  STL [R1+0x2664], R5 ;  /* 0x0026640501007387 */ /* 0x0043e80000100800 */
[----:B------:R-:W2:Y:S04]  /*d0e0*/  LDL R4, [R1+0x9ec] ;  /* 0x0009ec0001047983 */ /* 0x000ea80000100800 */
[----:B-1----:R-:W0:Y:S04]  /*d0f0*/  LDL R5, [R1+0x9f4] ;  /* 0x0009f40001057983 */ /* 0x002e280000100800 */
[----:B------:R-:W-:Y:S04]  /*d100*/  STL [R1+0x252c], R29 ;  /* 0x00252c1d01007387 */ /* 0x000fe80000100800 */
        /* <DEDUP_REMOVED lines=77> */
[----:B------:R1:W-:Y:S04]  /*d5e0*/  STL [R1+0x2660], R28 ;  /* 0x0026601c01007387 */ /* 0x0003e80000100800 */
        /* <DEDUP_REMOVED lines=23> */
[----:B-----5:R-:W-:Y:S04]  /*d760*/  STL [R1+0x23a4], R0 ;  /* 0x0023a40001007387 */ /* 0x020fe80000100800 */
        /* <DEDUP_REMOVED lines=14> */
[----:B------:R-:W-:Y:S01]  /*d850*/  STL [R1+0x241c], R0 ;  /* 0x00241c0001007387 */ /* 0x000fe20000100800 */
[----:B0-----:R-:W-:-:S03]  /*d860*/  IMAD R2, R5, -0x20, R2 ;  /* 0xffffffe005027824 */ /* 0x001fc600078e0202 */
[----:B------:R-:W-:Y:S04]  /*d870*/  STL [R1+0x2424], R0 ;  /* 0x0024240001007387 */ /* 0x000fe80000100800 */
[----:B------:R-:W-:Y:S04]  /*d880*/  STL [R1+0x242c], R0 ;  /* 0x00242c0001007387 */ /* 0x000fe80000100800 */
[----:B------:R-:W-:Y:S04]  /*d890*/  STL [R1+0x2434], R0 ;  /* 0x0024340001007387 */ /* 0x000fe80000100800 */
[----:B------:R-:W-:Y:S04]  /*d8a0*/  STL [R1+0x243c], R0 ;  /* 0x00243c0001007387 */ /* 0x000fe80000100800 */
[----:B------:R-:W2:Y:S01]  /*d8b0*/  LDL.LU R5, [R1+0x2664] ;  /* 0x0026640001057983 */ /* 0x000ea20000300800 */
[----:B------:R-:W-:-:S02]  /*d8c0*/  ISETP.GT.AND P0, PT, R2, RZ, PT ;  /* 0x000000ff0200720c */ /* 0x000fc40003f04270 */
[----:B-1----:R-:W-:-:S11]  /*d8d0*/  PRMT R28, RZ, 0x7610, R28 ;  /* 0x00007610ff1c7816 */ /* 0x002fd6000000001c */
[----:B--2---:R-:W2:Y:S04]  /*d8e0*/  @P0 LDG.E.U8 R28, desc[UR32][R4.64] ;  /* 0x00000020041c0981 */ /* 0x004ea8000c1e1100 */
[----:B--2---:R0:W-:Y:S04]  /*d8f0*/  STL [R1+0x9cc], R28 ;  /* 0x0009cc1c01007387 */ /* 0x0041e80000100800 */
[----:B0-----:R-:W2:Y:S04]  /*d900*/  LDL.LU R28, [R1+0x2660] ;  /* 0x00266000011c7983 */ /* 0x001ea80000300800 */
[----:B------:R-:W3:Y:S04]  /*d910*/  LDL R4, [R1+0x9e0] ;  /* 0x0009e00001047983 */ /* 0x000ee80000100800 */
[----:B------:R-:W3:Y:S01]  /*d920*/  LDL R5, [R1+0x9e4] ;  /* 0x0009e40001057983 */ /* 0x000ee20000100800 */
[----:B------:R-:W-:-:S02]  /*d930*/  PRMT R29, RZ, 0x7610, R29 ;  /* 0x00007610ff1d7816 */ /* 0x000fc4000000001d */
[----:B---3--:R-:W-:-:S04]  /*d940*/  @P0 LOP3.LUT R5, R5, R4, RZ, 0x3c, !PT ;  /* 0x0000000405050212 */ /* 0x008fc800078e3cff */
[----:B------:R-:W-:-:S04]  /*d950*/  @P0 LOP3.LUT R4, R5, R4, RZ, 0x3c, !PT ;  /* 0x0000000405040212 */ /* 0x000fc800078e3cff */
[----:B------:R-:W-:-:S05]  /*d960*/  @P0 LOP3.LUT R5, R5, R4, RZ, 0x3c, !PT ;  /* 0x0000000405050212 */ /* 0x000fca00078e3cff */
[----:B------:R-:W3:Y:S04]  /*d970*/  @P0 LDG.E.U8 R29, desc[UR32][R4.64] ;  /* 0x00000020041d0981 */ /* 0x000ee8000c1e1100 */
[----:B---3--:R0:W-:Y:S04]  /*d980*/  STL [R1+0x9c8], R29 ;  /* 0x0009c81d01007387 */ /* 0x0081e80000100800 */
[----:B0-----:R-:W3:Y:S04]  /*d990*/  LDL.LU R29, [R1+0x265c] ;  /* 0x00265c00011d7983 */ /* 0x001ee80000300800 */
[----:B------:R-:W4:Y:S04]  /*d9a0*/  LDL R4, [R1+0x9d8] ;  /* 0x0009d80001047983 */ /* 0x000f280000100800 */
[----:B------:R-:W4:Y:S01]  /*d9b0*/  LDL R5, [R1+0x9dc] ;  /* 0x0009dc0001057983 */ /* 0x000f220000100800 */
[----:B--2---:R-:W-:-:S02]  /*d9c0*/  PRMT R28, RZ, 0x7610, R28 ;  /* 0x00007610ff1c7816 */ /* 0x004fc4000000001c */
[----:B----4-:R-:W-:-:S04]  /*d9d0*/  @P0 LOP3.LUT R5, R5, R4, RZ, 0x3c, !PT ;  /* 0x0000000405050212 */ /* 0x010fc800078e3cff */
[----:B------:R-:W-:-:S04]  /*d9e0*/  @P0 LOP3.LUT R4, R5, R4, RZ, 0x3c, !PT ;  /* 0x0000000405040212 */ /* 0x000fc800078e3cff */
[----:B------:R-:W-:-:S05]  /*d9f0*/  @P0 LOP3.LUT R5, R5, R4, RZ, 0x3c, !PT ;  /* 0x0000000405050212 */ /* 0x000fca00078e3cff */
[----:B------:R-:W2:Y:S04]  /*da00*/  @P0 LDG.E.U8 R28, desc[UR32][R4.64] ;  /* 0x00000020041c0981 */ /* 0x000ea8000c1e1100 */
[----:B--2---:R0:W-:Y:S04]  /*da10*/  STL [R1+0x9c4], R28 ;  /* 0x0009c41c01007387 */ /* 0x0041e80000100800 */
[----:B0-----:R-:W2:Y:S04]  /*da20*/  LDL.LU R28, [R1+0x2658] ;  /* 0x00265800011c7983 */ /* 0x001ea80000300800 */
[----:B------:R-:W4:Y:S04]  /*da30*/  LDL R4, [R1+0x9d0] ;  /* 0x0009d00001047983 */ /* 0x000f280000100800 */
[----:B------:R-:W4:Y:S01]  /*da40*/  LDL R5, [R1+0x9d4] ;  /* 0x0009d40001057983 */ /* 0x000f220000100800 */
[----:B---3--:R-:W-:-:S02]  /*da50*/  PRMT R29, RZ, 0x7610, R29 ;  /* 0x00007610ff1d7816 */ /* 0x008fc4000000001d */
[----:B----4-:R-:W-:-:S04]  /*da60*/  @P0 LOP3.LUT R5, R5, R4, RZ, 0x3c, !PT ;  /* 0x0000000405050212 */ /* 0x010fc800078e3cff */
[----:B------:R-:W-:-:S04]  /*da70*/  @P0 LOP3.LUT R4, R5, R4, RZ, 0x3c, !PT ;  /* 0x0000000405040212 */ /* 0x000fc800078e3cff */
[----:B------:R-:W-:-:S05]  /*da80*/  @P0 LOP3.LUT R5, R5, R4, RZ, 0x3c, !PT ;  /* 0x0000000405050212 */ /* 0x000fca00078e3cff */
[----:B------:R-:W3:Y:S01]  /*da90*/  @P0 LDG.E.U8 R29, desc[UR32][R4.64] ;  /* 0x00000020041d0981 */ /* 0x000ee2000c1e1100 */
[----:B------:R-:W-:-:S03]  /*daa0*/  ISETP.GT.AND P1, PT, R2, 0x1, PT ;  /* 0x000000010200780c */ /* 0x000fc60003f24270 */
        /* <DEDUP_REMOVED lines=697> */
[----:B------:R-:W-:-:S02]  /*10640*/  PRMT R27, RZ, 0x7610, R27 ;  /* 0x00007610ff1b7816 */ /* 0x000fc4000000001b */
[----:B----4-:R-:W-:-:S04]  /*10650*/  @P1 LOP3.LUT R5, R5, R4, RZ, 0x3c, !PT ;  /* 0x0000000405051212 */ /* 0x010fc800078e3cff */
[----:B------:R-:W-:-:S04]  /*10660*/  @P1 LOP3.LUT R4, R5, R4, RZ, 0x3c, !PT ;  /* 0x0000000405041212 */ /* 0x000fc800078e3cff */
[----:B------:R-:W-:-:S05]  /*10670*/  @P1 LOP3.LUT R5, R5, R4, RZ, 0x3c, !PT ;  /* 0x0000000405051212 */ /* 0x000fca00078e3cff */
[----:B------:R-:W4:Y:S01]  /*10680*/  @P1 LDG.E.U8 R27, desc[UR32][R4.64] ;  /* 0x00000020041b1981 */ /* 0x000f22000c1e1100 */
[----:B------:R-:W-:-:S03]  /*10690*/  ISETP.GT.AND P0, PT, R2, 0x14, PT ;  /* 0x000000140200780c */ /* 0x000fc60003f04270 */
[----:B----4-:R0:W-:Y:S04]  /*106a0*/  STL [R1+0x6c], R27 ;  /* 0x00006c1b01007387 */ /* 0x0101e80000100800 */
[----:B0-----:R-:W4:Y:S04]  /*106b0*/  LDL.LU R27, [R1+0x2524] ;  /* 0x00252400011b7983 */ /* 0x001f280000300800 */
        /* <DEDUP_REMOVED lines=9> */
[----:B------:R-:W2:Y:S04]  /*10750*/  LDL R4, [R1+0xb6c] ;  /* 0x000b6c0001047983 */ /* 0x000ea80000100800 */
[----:B------:R-:W2:Y:S01]  /*10760*/  LDL R5, [R1+0xb70] ;  /* 0x000b700001057983 */ /* 0x000ea20000100800 */
[----:B------:R-:W-:-:S02]  /*10770*/  PRMT R25, RZ, 0x7610, R25 ;  /* 0x00007610ff197816 */ /* 0x000fc40000000019 */
[----:B--2---:R-:W-:-:S04]  /*10780*/  @P0 LOP3.LUT R5, R5, R4, RZ, 0x3c, !PT ;  /* 0x0000000405050212 */ /* 0x004fc800078e3cff */
        /* <DEDUP_REMOVED lines=11> */
[----:B------:R-:W4:Y:S04]  /*10840*/  @P0 LDG.E.U8 R24, desc[UR32][R4.64] ;  /* 0x0000002004180981 */ /* 0x000f28000c1e1100 */
        /* <DEDUP_REMOVED lines=8> */
[----:B------:R-:W3:Y:S01]  /*108d0*/  @P0 LDG.E.U8 R23, desc[UR32][R4.64] ;  /* 0x0000002004170981 */ /* 0x000ee2000c1e1100 */
[----:B------:R-:W-:-:S03]  /*108e0*/  ISETP.GT.AND P1, PT, R2, 0x15, PT ;  /* 0x000000150200780c */ /* 0x000fc60003f24270 */
        /* <DEDUP_REMOVED lines=35> */
[----:B------:R-:W2:Y:S01]  /*10b20*/  @P1 LDG.E.U8 R19, desc[UR32][R4.64] ;  /* 0x0000002004131981 */ /* 0x000ea2000c1e1100 */
[----:B------:R-:W-:-:S03]  /*10b30*/  ISETP.GT.AND P0, PT, R2, 0x16, PT ;  /* 0x000000160200780c */ /* 0x000fc60003f04270 */
        /* <DEDUP_REMOVED lines=73> */
[----:B------:R0:W3:Y:S04]  /*10fd0*/  @P1 LDG.E.U8 R0, desc[UR32][R4.64] ;  /* 0x0000002004001981 */ /* 0x0000e8000c1e1100 */
[----:B------:R-:W0:Y:S04]  /*10fe0*/  LDL R4, [R1+0xacc] ;  /* 0x000acc0001047983 */ /* 0x000e280000100800 */
[----:B------:R-:W0:Y:S01]  /*10ff0*/  LDL R5, [R1+0xad0] ;  /* 0x000ad00001057983 */ /* 0x000e220000100800 */
[----:B------:R-:W-:Y:S02]  /*11000*/  PRMT R11, RZ, 0x7610, R11 ;  /* 0x00007610ff0b7816 */ /* 0x000fe4000000000b */
[----:B0-----:R-:W-:-:S04]  /*11010*/  @P1 LOP3.LUT R5, R5, R4, RZ, 0x3c, !PT ;  /* 0x0000000405051212 */ /* 0x001fc800078e3cff */
[----:B------:R-:W-:-:S04]  /*11020*/  @P1 LOP3.LUT R4, R5, R4, RZ, 0x3c, !PT ;  /* 0x0000000405041212 */ /* 0x000fc800078e3cff */
[----:B------:R-:W-:-:S05]  /*11030*/  @P1 LOP3.LUT R5, R5, R4, RZ, 0x3c, !PT ;  /* 0x0000000405051212 */ /* 0x000fca00078e3cff */
[----:B------:R-:W2:Y:S04]  /*11040*/  @P1 LDG.E.U8 R11, desc[UR32][R4.64] ;  /* 0x00000020040b1981 */ /* 0x000ea8000c1e1100 */
[----:B---3--:R0:W-:Y:S04]  /*11050*/  STL [R1+0x1c], R0 ;  /* 0x00001c0001007387 */ /* 0x0081e80000100800 */
[----:B0-----:R-:W3:Y:S04]  /*11060*/  LDL R0, [R1+0xab0] ;  /* 0x000ab00001007983 */ /* 0x001ee80000100800 */
        /* <DEDUP_REMOVED lines=37> */
[----:B------:R-:W-:-:S03]  /*112c0*/  PRMT R6, RZ, 0x7610, R6 ;  /* 0x00007610ff067816 */ /* 0x000fc60000000006 */
[----:B----4-:R0:W-:Y:S04]  /*112d0*/  STL [R1+0x8], R7 ;  /* 0x0000080701007387 */ /* 0x0101e80000100800 */
[----:B0-----:R-:W4:Y:S04]  /*112e0*/  LDL.LU R7, [R1+0x24d4] ;  /* 0x0024d40001077983 */ /* 0x001f280000300800 */
[----:B------:R-:W3:Y:S01]  /*112f0*/  LDL R5, [R1+0xaac] ;  /* 0x000aac0001057983 */ /* 0x000ee20000100800 */
[----:B------:R-:W-:-:S03]  /*11300*/  @P2 IMAD.MOV.U32 R4, RZ, RZ, R0 ;  /* 0x000000ffff042224 */ /* 0x000fc600078e0000 */
[----:B------:R-:W2:Y:S04]  /*11310*/  LDL R0, [R1+0xa90] ;  /* 0x000a900001007983 */ /* 0x000ea80000100800 */
[----:B---3--:R-:W3:Y:S04]  /*11320*/  @P2 LDG.E.U8 R6, desc[UR32][R4.64] ;  /* 0x0000002004062981 */ /* 0x008ee8000c1e1100 */
[----:B---3--:R0:W-:Y:S04]  /*11330*/  STL [R1+0x4], R6 ;  /* 0x0000040601007387 */ /* 0x0081e80000100800 */
[----:B0-----:R-:W3:Y:S04]  /*11340*/  LDL.LU R6, [R1+0x24d0] ;  /* 0x0024d00001067983 */ /* 0x001ee80000300800 */
[----:B------:R-:W4:Y:S04]  /*11350*/  LDL R4, [R1+0xaa4] ;  /* 0x000aa40001047983 */ /* 0x000f280000100800 */
[----:B------:R-:W4:Y:S01]  /*11360*/  LDL R5, [R1+0xaa8] ;  /* 0x000aa80001057983 */ /* 0x000f220000100800 */
[----:B------:R-:W-:-:S02]  /*11370*/  PRMT R3, RZ, 0x7610, R3 ;  /* 0x00007610ff037816 */ /* 0x000fc40000000003 */
[----:B----4-:R-:W-:-:S04]  /*11380*/  @P2 LOP3.LUT R5, R5, R4, RZ, 0x3c, !PT ;  /* 0x0000000405052212 */ /* 0x010fc800078e3cff */
[----:B------:R-:W-:-:S04]  /*11390*/  @P2 LOP3.LUT R4, R5, R4, RZ, 0x3c, !PT ;  /* 0x0000000405042212 */ /* 0x000fc800078e3cff */
[----:B------:R-:W-:-:S05]  /*113a0*/  @P2 LOP3.LUT R5, R5, R4, RZ, 0x3c, !PT ;  /* 0x0000000405052212 */ /* 0x000fca00078e3cff */
[----:B------:R-:W4:Y:S04]  /*113b0*/  @P2 LDG.E.U8 R3, desc[UR32][R4.64] ;  /* 0x0000002004032981 */ /* 0x000f28000c1e1100 */
[----:B----4-:R0:W-:Y:S04]  /*113c0*/  STL [R1], R3 ;  /* 0x0000000301007387 */ /* 0x0101e80000100800 */
[----:B0-----:R-:W4:Y:S04]  /*113d0*/  LDL.LU R3, [R1+0x24cc] ;  /* 0x0024cc0001037983 */ /* 0x001f280000300800 */
[----:B------:R-:W2:Y:S04]  /*113e0*/  LDL R4, [R1+0xa9c] ;  /* 0x000a9c0001047983 */ /* 0x000ea80000100800 */
[----:B------:R-:W2:Y:S01]  /*113f0*/  LDL R5, [R1+0xaa0] ;  /* 0x000aa00001057983 */ /* 0x000ea20000100800 */
[----:B------:R-:W-:-:S02]  /*11400*/  PRMT R29, RZ, 0x7610, R29 ;  /* 0x00007610ff1d7816 */ /* 0x000fc4000000001d */
[----:B--2---:R-:W-:-:S04]  /*11410*/  @P2 LOP3.LUT R5, R5, R4, RZ, 0x3c, !PT ;  /* 0x0000000405052212 */ /* 0x004fc800078e3cff */
[----:B------:R-:W-:-:S04]  /*11420*/  @P2 LOP3.LUT R4, R5, R4, RZ, 0x3c, !PT ;  /* 0x0000000405042212 */ /* 0x000fc800078e3cff */
[----:B------:R-:W-:-:S05]  /*11430*/  @P2 LOP3.LUT R5, R5, R4, RZ, 0x3c, !PT ;  /* 0x0000000405052212 */ /* 0x000fca00078e3cff */
[----:B------:R-:W2:Y:S04]  /*11440*/  @P2 LDG.E.U8 R29, desc[UR32][R4.64] ;  /* 0x00000020041d2981 */ /* 0x000ea8000c1e1100 */
[----:B------:R-:W3:Y:S04]  /*11450*/  LDL R4, [R1+0xa94] ;  /* 0x000a940001047983 */ /* 0x000ee80000100800 */
[----:B------:R-:W3:Y:S01]  /*11460*/  LDL R5, [R1+0xa98] ;  /* 0x000a980001057983 */ /* 0x000ee20000100800 */
[----:B------:R-:W-:Y:S02]  /*11470*/  ISETP.GT.AND P1, PT, R2, 0x1b, PT ;  /* 0x0000001b0200780c */ /* 0x000fe40003f24270 */
[----:B------:R-:W-:Y:S01]  /*11480*/  PRMT R28, RZ, 0x7610, R28 ;  /* 0x00007610ff1c7816 */ /* 0x000fe2000000001c */
[----:B--2---:R0:W-:Y:S01]  /*11490*/  STL [R1+0x2494], R29 ;  /* 0x0024941d01007387 */ /* 0x0041e20000100800 */
[----:B------:R-:W-:-:S03]  /*114a0*/  PRMT R27, RZ, 0x7610, R27 ;  /* 0x00007610ff1b7816 */ /* 0x000fc6000000001b */
[----:B0-----:R-:W2:Y:S06]  /*114b0*/  LDL R29, [R1+0xb18] ;  /* 0x000b1800011d7983 */ /* 0x001eac0000100800 */
[----:B---3--:R-:W-:-:S04]  /*114c0*/  @P1 LOP3.LUT R5, R5, R4, RZ, 0x3c, !PT ;  /* 0x0000000405051212 */ /* 0x008fc800078e3cff */
[----:B------:R-:W-:-:S04]  /*114d0*/  @P1 LOP3.LUT R4, R5, R4, RZ, 0x3c, !PT ;  /* 0x0000000405041212 */ /* 0x000fc800078e3cff */
[----:B------:R-:W-:-:S05]  /*114e0*/  @P1 LOP3.LUT R5, R5, R4, RZ, 0x3c, !PT ;  /* 0x0000000405051212 */ /* 0x000fca00078e3cff */
[----:B------:R0:W3:Y:S04]  /*114f0*/  @P1 LDG.E.U8 R28, desc[UR32][R4.64] ;  /* 0x00000020041c1981 */ /* 0x0000e8000c1e1100 */
[----:B------:R-:W4:Y:S01]  /*11500*/  LDL R5, [R1+0xa8c] ;  /* 0x000a8c0001057983 */ /* 0x000f220000100800 */
[----:B0-----:R-:W-:-:S03]  /*11510*/  @P1 IMAD.MOV.U32 R4, RZ, RZ, R0 ;  /* 0x000000ffff041224 */ /* 0x001fc600078e0000 */
[----:B---3--:R0:W-:Y:S01]  /*11520*/  STL [R1+0x2498], R28 ;  /* 0x0024981c01007387 */ /* 0x0081e20000100800 */
[----:B------:R-:W-:-:S03]  /*11530*/  PRMT R26, RZ, 0x7610, R26 ;  /* 0x00007610ff1a7816 */ /* 0x000fc6000000001a */
[----:B------:R-:W3:Y:S04]  /*11540*/  LDL R0, [R1+0xa78] ;  /* 0x000a780001007983 */ /* 0x000ee80000100800 */
[----:B----4-:R-:W4:Y:S04]  /*11550*/  @P1 LDG.E.U8 R27, desc[UR32][R4.64] ;  /* 0x00000020041b1981 */ /* 0x010f28000c1e1100 */
[----:B0-----:R-:W3:Y:S04]  /*11560*/  LDL R28, [R1+0xa74] ;  /* 0x000a7400011c7983 */ /* 0x001ee80000100800 */
[----:B------:R-:W2:Y:S04]  /*11570*/  LDL R4, [R1+0xa84] ;  /* 0x000a840001047983 */ /* 0x000ea80000100800 */
[----:B------:R-:W2:Y:S04]  /*11580*/  LDL R5, [R1+0xa88] ;  /* 0x000a880001057983 */ /* 0x000ea80000100800 */
[----:B----4-:R0:W-:Y:S04]  /*11590*/  STL [R1+0x249c], R27 ;  /* 0x00249c1b01007387 */ /* 0x0101e80000100800 */
[----:B0-----:R-:W4:Y:S01]  /*115a0*/  LDL R27, [R1+0xa80] ;  /* 0x000a8000011b7983 */ /* 0x001f220000100800 */
[----:B--2---:R-:W-:-:S04]  /*115b0*/  @P1 LOP3.LUT R5, R5, R4, RZ, 0x3c, !PT ;  /* 0x0000000405051212 */ /* 0x004fc800078e3cff */
[----:B------:R-:W-:-:S04]  /*115c0*/  @P1 LOP3.LUT R4, R5, R4, RZ, 0x3c, !PT ;  /* 0x0000000405041212 */ /* 0x000fc800078e3cff */
[----:B------:R-:W-:-:S05]  /*115d0*/  @P1 LOP3.LUT R5, R5, R4, RZ, 0x3c, !PT ;  /* 0x0000000405051212 */ /* 0x000fca00078e3cff */
[----:B------:R4:W2:Y:S04]  /*115e0*/  @P1 LDG.E.U8 R26, desc[UR32][R4.64] ;  /* 0x00000020041a1981 */ /* 0x0008a8000c1e1100 */
[----:B------:R-:W3:Y:S01]  /*115f0*/  LDL R5, [R1+0xa7c] ;  /* 0x000a7c0001057983 */ /* 0x000ee20000100800 */
[----:B------:R-:W-:Y:S01]  /*11600*/  PRMT R25, RZ, 0x7610, R25 ;  /* 0x00007610ff197816 */ /* 0x000fe20000000019 */
[----:B----4-:R-:W-:Y:S02]  /*11610*/  @P1 IMAD.MOV.U32 R4, RZ, RZ, R27 ;  /* 0x000000ffff041224 */ /* 0x010fe400078e001b */
[----:B--2---:R0:W-:Y:S01]  /*11620*/  STL [R1+0x24a0], R26 ;  /* 0x0024a01a01007387 */ /* 0x0041e20000100800 */
[C---:B------:R-:W-:Y:S02]  /*11630*/  ISETP.GT.AND P0, PT, R2.reuse, 0x17, PT ;  /* 0x000000170200780c */ /* 0x040fe40003f04270 */
[----:B------:R-:W-:Y:S01]  /*11640*/  ISETP.GT.AND P2, PT, R2, 0x1c, PT ;  /* 0x0000001c0200780c */ /* 0x000fe20003f44270 */
[----:B------:R-:W2:Y:S04]  /*11650*/  LDL R27, [R1+0xa6c] ;  /* 0x000a6c00011b7983 */ /* 0x000ea80000100800 */
[----:B---3--:R1:W3:Y:S01]  /*11660*/  @P1 LDG.E.U8 R25, desc[UR32][R4.64] ;  /* 0x0000002004191981 */ /* 0x0082e2000c1e1100 */
[----:B------:R-:W-:-:S02]  /*11670*/  PRMT R24, RZ, 0x7610, R24 ;  /* 0x00007610ff187816 */ /* 0x000fc40000000018 */
[----:B------:R-:W-:Y:S01]  /*11680*/  PRMT R23, RZ, 0x7610, R23 ;  /* 0x00007610ff177816 */ /* 0x000fe20000000017 */
[----:B0-----:R-:W4:Y:S04]  /*11690*/  LDL R26, [R1+0xa70] ;  /* 0x000a7000011a7983 */ /* 0x001f280000100800 */
[----:B------:R-:W2:Y:S01]  /*116a0*/  LDL R5, [R1+0xb14] ;  /* 0x000b140001057983 */ /* 0x000ea20000100800 */
[----:B-1----:R-:W-:-:S05]  /*116b0*/  @P0 IMAD.MOV.U32 R4, RZ, RZ, R29 ;  /* 0x000000ffff040224 */ /* 0x002fca00078e001d */
[----:B--2---:R0:W2:Y:S02]  /*116c0*/  @P0 LDG.E.U8 R24, desc[UR32][R4.64] ;  /* 0x0000002004180981 */ /* 0x0040a4000c1e1100 */
[----:B0-----:R-:W-:Y:S02]  /*116d0*/  @P2 IMAD.MOV.U32 R4, RZ, RZ, R0 ;  /* 0x000000ffff042224 */ /* 0x001fe400078e0000 */
[----:B------:R-:W-:-:S05]  /*116e0*/  @P2 IMAD.MOV.U32 R5, RZ, RZ, R28 ;  /* 0x000000ffff052224 */ /* 0x000fca00078e001c */
[----:B------:R-:W4:Y:S04]  /*116f0*/  @P2 LDG.E.U8 R23, desc[UR32][R4.64] ;  /* 0x0000002004172981 */ /* 0x000f28000c1e1100 */
[----:B---3--:R0:W-:Y:S04]  /*11700*/  STL [R1+0x24a4], R25 ;  /* 0x0024a41901007387 */ /* 0x0081e80000100800 */
[----:B------:R-:W3:Y:S04]  /*11710*/  LDL R29, [R1+0xa68] ;  /* 0x000a6800011d7983 */ /* 0x000ee80000100800 */
[----:B--2---:R1:W-:Y:S04]  /*11720*/  STL [R1+0x2440], R24 ;  /* 0x0024401801007387 */ /* 0x0043e80000100800 */
[----:B0-----:R-:W2:Y:S04]  /*11730*/  LDL R25, [R1+0xa5c] ;  /* 0x000a5c0001197983 */ /* 0x001ea80000100800 */
[----:B------:R-:W2:Y:S04]  /*11740*/  LDL R0, [R1+0xa60] ;  /* 0x000a600001007983 */ /* 0x000ea80000100800 */
[----:B------:R-:W2:Y:S04]  /*11750*/  LDL R28, [R1+0xb0c] ;  /* 0x000b0c00011c7983 */ /* 0x000ea80000100800 */
[----:B-1----:R-:W2:Y:S04]  /*11760*/  LDL R24, [R1+0xb10] ;  /* 0x000b100001187983 */ /* 0x002ea80000100800 */
[----:B----4-:R0:W-:Y:S04]  /*11770*/  STL [R1+0x24a8], R23 ;  /* 0x0024a81701007387 */ /* 0x0101e80000100800 */
[----:B0-----:R-:W4:Y:S01]  /*11780*/  LDL R23, [R1+0xa64] ;  /* 0x000a640001177983 */ /* 0x001f220000100800 */
[----:B------:R-:W-:Y:S01]  /*11790*/  PRMT R22, RZ, 0x7610, R22 ;  /* 0x00007610ff167816 */ /* 0x000fe20000000016 */
[----:B------:R-:W-:-:S02]  /*117a0*/  @P2 IMAD.MOV.U32 R4, RZ, RZ, R26 ;  /* 0x000000ffff042224 */ /* 0x000fc400078e001a */
[----:B------:R-:W-:Y:S01]  /*117b0*/  @P2 IMAD.MOV.U32 R5, RZ, RZ, R27 ;  /* 0x000000ffff052224 */ /* 0x000fe200078e001b */
[----:B------:R-:W-:Y:S01]  /*117c0*/  PRMT R21, RZ, 0x7610, R21 ;  /* 0x00007610ff157816 */ /* 0x000fe20000000015 */
[----:B------:R-:W2:Y:S04]  /*117d0*/  LDL R27, [R1+0xa54] ;  /* 0x000a5400011b7983 */ /* 0x000ea80000100800 */
[----:B------:R3:W2:Y:S01]  /*117e0*/  @P2 LDG.E.U8 R22, desc[UR32][R4.64] ;  /* 0x0000002004162981 */ /* 0x0006a2000c1e1100 */
[----:B------:R-:W-:Y:S02]  /*117f0*/  PRMT R20, RZ, 0x7610, R20 ;  /* 0x00007610ff147816 */ /* 0x000fe40000000014 */
[----:B------:R-:W-:Y:S01]  /*11800*/  PRMT R19, RZ, 0x7610, R19 ;  /* 0x00007610ff137816 */ /* 0x000fe20000000013 */
[----:B------:R-:W2:Y:S01]  /*11810*/  LDL R26, [R1+0xa58] ;  /* 0x000a5800011a7983 */ /* 0x000ea20000100800 */
[----:B---3--:R-:W-:-:S02]  /*11820*/  @P2 IMAD.MOV.U32 R4, RZ, RZ, R29 ;  /* 0x000000ffff042224 */ /* 0x008fc400078e001d */
[----:B----4-:R-:W-:-:S05]  /*11830*/  @P2 IMAD.MOV.U32 R5, RZ, RZ, R23 ;  /* 0x000000ffff052224 */ /* 0x010fca00078e0017 */
[----:B------:R2:W3:Y:S02]  /*11840*/  @P2 LDG.E.U8 R21, desc[UR32][R4.64] ;  /* 0x0000002004152981 */ /* 0x0004e4000c1e1100 */
[----:B--2---:R-:W-:Y:S02]  /*11850*/  @P2 IMAD.MOV.U32 R4, RZ, RZ, R0 ;  /* 0x000000ffff042224 */ /* 0x004fe400078e0000 */
[----:B------:R-:W-:-:S05]  /*11860*/  @P2 IMAD.MOV.U32 R5, RZ, RZ, R25 ;  /* 0x000000ffff052224 */ /* 0x000fca00078e0019 */
[----:B------:R0:W2:Y:S02]  /*11870*/  @P2 LDG.E.U8 R20, desc[UR32][R4.64] ;  /* 0x0000002004142981 */ /* 0x0000a4000c1e1100 */
[----:B0-----:R-:W-:Y:S02]  /*11880*/  @P0 IMAD.MOV.U32 R4, RZ, RZ, R24 ;  /* 0x000000ffff040224 */ /* 0x001fe400078e0018 */
[----:B------:R-:W-:-:S05]  /*11890*/  @P0 IMAD.MOV.U32 R5, RZ, RZ, R28 ;  /* 0x000000ffff050224 */ /* 0x000fca00078e001c */
[----:B------:R-:W4:Y:S04]  /*118a0*/  @P0 LDG.E.U8 R19, desc[UR32][R4.64] ;  /* 0x0000002004130981 */ /* 0x000f28000c1e1100 */
[----:B------:R0:W-:Y:S04]  /*118b0*/  STL [R1+0x24ac], R22 ;  /* 0x0024ac1601007387 */ /* 0x0001e80000100800 */
[----:B---3--:R1:W-:Y:S04]  /*118c0*/  STL [R1+0x24b0], R21 ;  /* 0x0024b01501007387 */ /* 0x0083e80000100800 */
[----:B------:R-:W3:Y:S04]  /*118d0*/  LDL R25, [R1+0xa4c] ;  /* 0x000a4c0001197983 */ /* 0x000ee80000100800 */
[----:B------:R-:W3:Y:S04]  /*118e0*/  LDL R0, [R1+0xa50] ;  /* 0x000a500001007983 */ /* 0x000ee80000100800 */
[----:B--2---:R2:W-:Y:S04]  /*118f0*/  STL [R1+0x24b4], R20 ;  /* 0x0024b41401007387 */ /* 0x0045e80000100800 */
[----:B------:R-:W3:Y:S04]  /*11900*/  LDL R24, [R1+0xa44] ;  /* 0x000a440001187983 */ /* 0x000ee80000100800 */
[----:B------:R-:W3:Y:S04]  /*11910*/  LDL R23, [R1+0xa48] ;  /* 0x000a480001177983 */ /* 0x000ee80000100800 */
[----:B----4-:R4:W-:Y:S04]  /*11920*/  STL [R1+0x2444], R19 ;  /* 0x0024441301007387 */ /* 0x0109e80000100800 */
[----:B0-----:R-:W3:Y:S04]  /*11930*/  LDL R22, [R1+0xa3c] ;  /* 0x000a3c0001167983 */ /* 0x001ee80000100800 */
[----:B-1----:R-:W3:Y:S01]  /*11940*/  LDL R21, [R1+0xa40] ;  /* 0x000a400001157983 */ /* 0x002ee20000100800 */
[----:B------:R-:W-:-:S02]  /*11950*/  ISETP.GT.AND P1, PT, R2, 0x1d, PT ;  /* 0x0000001d0200780c */ /* 0x000fc40003f24270 */
[----:B------:R-:W-:Y:S01]  /*11960*/  PRMT R18, RZ, 0x7610, R18 ;  /* 0x00007610ff127816 */ /* 0x000fe20000000012 */
[----:B--2---:R-:W2:Y:S01]  /*11970*/  LDL R20, [R1+0xb04] ;  /* 0x000b040001147983 */ /* 0x004ea20000100800 */
[----:B------:R-:W-:Y:S02]  /*11980*/  PRMT R17, RZ, 0x7610, R17 ;  /* 0x00007610ff117816 */ /* 0x000fe40000000011 */
[----:B------:R-:W-:Y:S01]  /*11990*/  PRMT R16, RZ, 0x7610, R16 ;  /* 0x00007610ff107816 */ /* 0x000fe20000000010 */
[----:B----4-:R-:W4:Y:S06]  /*119a0*/  LDL R19, [R1+0xb08] ;  /* 0x000b080001137983 */ /* 0x010f2c0000100800 */
[----:B------:R-:W-:-:S02]  /*119b0*/  @P1 IMAD.MOV.U32 R4, RZ, RZ, R26 ;  /* 0x000000ffff041224 */ /* 0x000fc400078e001a */
[----:B------:R-:W-:-:S05]  /*119c0*/  @P1 IMAD.MOV.U32 R5, RZ, RZ, R27 ;  /* 0x000000ffff051224 */ /* 0x000fca00078e001b */
[----:B------:R3:W2:Y:S01]  /*119d0*/  @P1 LDG.E.U8 R18, desc[UR32][R4.64] ;  /* 0x0000002004121981 */ /* 0x0006a2000c1e1100 */
[----:B------:R-:W-:Y:S01]  /*119e0*/  PRMT R15, RZ, 0x7610, R15 ;  /* 0x00007610ff0f7816 */ /* 0x000fe2000000000f */
[----:B---3--:R-:W-:Y:S02]  /*119f0*/  @P1 IMAD.MOV.U32 R5, RZ, RZ, R25 ;  /* 0x000000ffff051224 */ /* 0x008fe400078e0019 */
[----:B------:R-:W-:-:S05]  /*11a00*/  @P1 IMAD.MOV.U32 R4, RZ, RZ, R0 ;  /* 0x000000ffff041224 */ /* 0x000fca00078e0000 */
[----:B------:R0:W3:Y:S02]  /*11a10*/  @P1 LDG.E.U8 R17, desc[UR32][R4.64] ;  /* 0x0000002004111981 */ /* 0x0000e4000c1e1100 */
[----:B0-----:R-:W-:Y:S02]  /*11a20*/  @P1 IMAD.MOV.U32 R5, RZ, RZ, R24 ;  /* 0x000000ffff051224 */ /* 0x001fe400078e0018 */
[----:B------:R-:W-:-:S05]  /*11a30*/  @P1 IMAD.MOV.U32 R4, RZ, RZ, R23 ;  /* 0x000000ffff041224 */ /* 0x000fca00078e0017 */
[----:B------:R0:W3:Y:S02]  /*11a40*/  @P1 LDG.E.U8 R16, desc[UR32][R4.64] ;  /* 0x0000002004101981 */ /* 0x0000e4000c1e1100 */
[----:B0-----:R-:W-:Y:S02]  /*11a50*/  @P1 IMAD.MOV.U32 R5, RZ, RZ, R22 ;  /* 0x000000ffff051224 */ /* 0x001fe400078e0016 */
[----:B------:R-:W-:-:S05]  /*11a60*/  @P1 IMAD.MOV.U32 R4, RZ, RZ, R21 ;  /* 0x000000ffff041224 */ /* 0x000fca00078e0015 */
[----:B------:R4:W3:Y:S04]  /*11a70*/  @P1 LDG.E.U8 R15, desc[UR32][R4.64] ;  /* 0x00000020040f1981 */ /* 0x0008e8000c1e1100 */
[----:B--2---:R0:W-:Y:S04]  /*11a80*/  STL [R1+0x24b8], R18 ;  /* 0x0024b81201007387 */ /* 0x0041e80000100800 */
[----:B------:R-:W2:Y:S04]  /*11a90*/  LDL R0, [R1+0xa38] ;  /* 0x000a380001007983 */ /* 0x000ea80000100800 */
[----:B0-----:R-:W2:Y:S01]  /*11aa0*/  LDL R18, [R1+0xa34] ;  /* 0x000a340001127983 */ /* 0x001ea20000100800 */
[----:B------:R-:W-:Y:S01]  /*11ab0*/  PRMT R14, RZ, 0x7610, R14 ;  /* 0x00007610ff0e7816 */ /* 0x000fe2000000000e */
[----:B----4-:R-:W-:-:S02]  /*11ac0*/  @P0 IMAD.MOV.U32 R4, RZ, RZ, R19 ;  /* 0x000000ffff040224 */ /* 0x010fc400078e0013 */
[----:B------:R-:W-:-:S05]  /*11ad0*/  @P0 IMAD.MOV.U32 R5, RZ, RZ, R20 ;  /* 0x000000ffff050224 */ /* 0x000fca00078e0014 */
[----:B------:R2:W4:Y:S04]  /*11ae0*/  @P0 LDG.E.U8 R14, desc[UR32][R4.64] ;  /* 0x00000020040e0981 */ /* 0x000528000c1e1100 */
[----:B---3--:R0:W-:Y:S04]  /*11af0*/  STL [R1+0x24bc], R17 ;  /* 0x0024bc1101007387 */ /* 0x0081e80000100800 */
[----:B------:R1:W-:Y:S04]  /*11b00*/  STL [R1+0x24c0], R16 ;  /* 0x0024c01001007387 */ /* 0x0003e80000100800 */
[----:B0-----:R-:W3:Y:S04]  /*11b10*/  LDL R17, [R1+0xa2c] ;  /* 0x000a2c0001117983 */ /* 0x001ee80000100800 */
[----:B-1----:R-:W3:Y:S04]  /*11b20*/  LDL R16, [R1+0xa30] ;  /* 0x000a300001107983 */ /* 0x002ee80000100800 */
[----:B------:R0:W-:Y:S04]  /*11b30*/  STL [R1+0x24c4], R15 ;  /* 0x0024c40f01007387 */ /* 0x0001e80000100800 */
[----:B------:R-:W3:Y:S04]  /*11b40*/  LDL R21, [R1+0xa24] ;  /* 0x000a240001157983 */ /* 0x000ee80000100800 */
[----:B0-----:R-:W3:Y:S01]  /*11b50*/  LDL R15, [R1+0xa28] ;  /* 0x000a2800010f7983 */ /* 0x001ee20000100800 */
[----:B------:R-:W-:-:S02]  /*11b60*/  ISETP.GT.AND P2, PT, R2, 0x1e, PT ;  /* 0x0000001e0200780c */ /* 0x000fc40003f44270 */
[----:B------:R-:W-:-:S11]  /*11b70*/  PRMT R13, RZ, 0x7610, R13 ;  /* 0x00007610ff0d7816 */ /* 0x000fd6000000000d */
[----:B--2---:R-:W-:Y:S02]  /*11b80*/  @P2 IMAD.MOV.U32 R4, RZ, RZ, R0 ;  /* 0x000000ffff042224 */ /* 0x004fe400078e0000 */
[----:B------:R-:W-:-:S05]  /*11b90*/  @P2 IMAD.MOV.U32 R5, RZ, RZ, R18 ;  /* 0x000000ffff052224 */ /* 0x000fca00078e0012 */
[----:B------:R3:W2:Y:S01]  /*11ba0*/  @P2 LDG.E.U8 R13, desc[UR32][R4.64] ;  /* 0x00000020040d2981 */ /* 0x0006a2000c1e1100 */
[----:B------:R-:W-:Y:S02]  /*11bb0*/  PRMT R12, RZ, 0x7610, R12 ;  /* 0x00007610ff0c7816 */ /* 0x000fe4000000000c */
[----:B------:R-:W-:Y:S01]  /*11bc0*/  PRMT R11, RZ, 0x7610, R11 ;  /* 0x00007610ff0b7816 */ /* 0x000fe2000000000b */
[----:B----4-:R0:W-:Y:S04]  /*11bd0*/  STL [R1+0x2448], R14 ;  /* 0x0024480e01007387 */ /* 0x0101e80000100800 */
[----:B------:R-:W4:Y:S04]  /*11be0*/  LDL R0, [R1+0xa20] ;  /* 0x000a200001007983 */ /* 0x000f280000100800 */
[----:B------:R-:W4:Y:S01]  /*11bf0*/  LDL R20, [R1+0xa1c] ;  /* 0x000a1c0001147983 */ /* 0x000f220000100800 */
[----:B---3--:R-:W-:-:S02]  /*11c00*/  @P2 IMAD.MOV.U32 R5, RZ, RZ, R17 ;  /* 0x000000ffff052224 */ /* 0x008fc400078e0011 */
[----:B------:R-:W-:-:S05]  /*11c10*/  @P2 IMAD.MOV.U32 R4, RZ, RZ, R16 ;  /* 0x000000ffff042224 */ /* 0x000fca00078e0010 */
[----:B------:R1:W3:Y:S02]  /*11c20*/  @P2 LDG.E.U8 R12, desc[UR32][R4.64] ;  /* 0x00000020040c2981 */ /* 0x0002e4000c1e1100 */
[----:B-1----:R-:W-:Y:S02]  /*11c30*/  @P2 IMAD.MOV.U32 R5, RZ, RZ, R21 ;  /* 0x000000ffff052224 */ /* 0x002fe400078e0015 */
[----:B------:R-:W-:-:S05]  /*11c40*/  @P2 IMAD.MOV.U32 R4, RZ, RZ, R15 ;  /* 0x000000ffff042224 */ /* 0x000fca00078e000f */
[----:B------:R4:W3:Y:S04]  /*11c50*/  @P2 LDG.E.U8 R11, desc[UR32][R4.64] ;  /* 0x00000020040b2981 */ /* 0x0008e8000c1e1100 */
[----:B--2---:R1:W-:Y:S04]  /*11c60*/  STL [R1+0x2460], R13 ;  /* 0x0024600d01007387 */ /* 0x0043e80000100800 */
[----:B------:R-:W2:Y:S04]  /*11c70*/  LDL R19, [R1+0xafc] ;  /* 0x000afc0001137983 */ /* 0x000ea80000100800 */
[----:B------:R-:W2:Y:S04]  /*11c80*/  LDL R18, [R1+0xb00] ;  /* 0x000b000001127983 */ /* 0x000ea80000100800 */
[----:B------:R-:W2:Y:S04]  /*11c90*/  LDL R17, [R1+0xa14] ;  /* 0x000a140001117983 */ /* 0x000ea80000100800 */
[----:B------:R-:W2:Y:S01]  /*11ca0*/  LDL R16, [R1+0xa18] ;  /* 0x000a180001107983 */ /* 0x000ea20000100800 */
[----:B----4-:R-:W-:-:S03]  /*11cb0*/  @P2 IMAD.MOV.U32 R4, RZ, RZ, R0 ;  /* 0x000000ffff042224 */ /* 0x010fc600078e0000 */
[----:B---3--:R3:W-:Y:S04]  /*11cc0*/  STL [R1+0x2464], R12 ;  /* 0x0024640c01007387 */ /* 0x0087e80000100800 */
[----:B------:R-:W4:Y:S04]  /*11cd0*/  LDL R15, [R1+0xa0c] ;  /* 0x000a0c00010f7983 */ /* 0x000f280000100800 */
[----:B0-----:R-:W4:Y:S04]  /*11ce0*/  LDL R14, [R1+0xa10] ;  /* 0x000a1000010e7983 */ /* 0x001f280000100800 */
[----:B-1----:R-:W4:Y:S04]  /*11cf0*/  LDL R13, [R1+0xa04] ;  /* 0x000a0400010d7983 */ /* 0x002f280000100800 */
[----:B---3--:R-:W3:Y:S04]  /*11d00*/  LDL R12, [R1+0xa08] ;  /* 0x000a0800010c7983 */ /* 0x008ee80000100800 */
[----:B------:R0:W-:Y:S04]  /*11d10*/  STL [R1+0x2468], R11 ;  /* 0x0024680b01007387 */ /* 0x0001e80000100800 */
[----:B------:R-:W3:Y:S04]  /*11d20*/  LDL R0, [R1+0xa00] ;  /* 0x000a000001007983 */ /* 0x000ee80000100800 */
[----:B0-----:R-:W3:Y:S01]  /*11d30*/  LDL R11, [R1+0x9fc] ;  /* 0x0009fc00010b7983 */ /* 0x001ee20000100800 */
[----:B------:R-:W-:Y:S01]  /*11d40*/  ISETP.GT.AND P1, PT, R2, 0x1f, PT ;  /* 0x0000001f0200780c */ /* 0x000fe20003f24270 */
[----:B------:R-:W-:Y:S01]  /*11d50*/  @P2 IMAD.MOV.U32 R5, RZ, RZ, R20 ;  /* 0x000000ffff052224 */ /* 0x000fe200078e0014 */
[----:B------:R-:W-:-:S02]  /*11d60*/  PRMT R10, RZ, 0x7610, R10 ;  /* 0x00007610ff0a7816 */ /* 0x000fc4000000000a */
[----:B------:R-:W-:-:S04]  /*11d70*/  PRMT R9, RZ, 0x7610, R9 ;  /* 0x00007610ff097816 */ /* 0x000fc80000000009 */
[----:B------:R2:W3:Y:S01]  /*11d80*/  @P2 LDG.E.U8 R10, desc[UR32][R4.64] ;  /* 0x00000020040a2981 */ /* 0x0004e2000c1e1100 */
[----:B------:R-:W-:Y:S01]  /*11d90*/  PRMT R8, RZ, 0x7610, R8 ;  /* 0x00007610ff087816 */ /* 0x000fe20000000008 */
[----:B--2---:R-:W-:Y:S02]  /*11da0*/  @P0 IMAD.MOV.U32 R4, RZ, RZ, R18 ;  /* 0x000000ffff040224 */ /* 0x004fe400078e0012 */
[----:B------:R-:W-:-:S05]  /*11db0*/  @P0 IMAD.MOV.U32 R5, RZ, RZ, R19 ;  /* 0x000000ffff050224 */ /* 0x000fca00078e0013 */
[----:B------:R0:W2:Y:S01]  /*11dc0*/  @P0 LDG.E.U8 R9, desc[UR32][R4.64] ;  /* 0x0000002004090981 */ /* 0x0000a2000c1e1100 */
[----:B------:R-:W-:Y:S01]  /*11dd0*/  PRMT R7, RZ, 0x7610, R7 ;  /* 0x00007610ff077816 */ /* 0x000fe20000000007 */
[----:B0-----:R-:W-:Y:S02]  /*11de0*/  @P1 IMAD.MOV.U32 R4, RZ, RZ, R16 ;  /* 0x000000ffff041224 */ /* 0x001fe400078e0010 */
[----:B------:R-:W-:-:S05]  /*11df0*/  @P1 IMAD.MOV.U32 R5, RZ, RZ, R17 ;  /* 0x000000ffff051224 */ /* 0x000fca00078e0011 */
[----:B------:R4:W2:Y:S01]  /*11e00*/  @P1 LDG.E.U8 R8, desc[UR32][R4.64] ;  /* 0x0000002004081981 */ /* 0x0008a2000c1e1100 */
[----:B------:R-:W-:Y:S02]  /*11e10*/  PRMT R6, RZ, 0x7610, R6 ;  /* 0x00007610ff067816 */ /* 0x000fe40000000006 */
[----:B------:R-:W-:Y:S01]  /*11e20*/  PRMT R3, RZ, 0x7610, R3 ;  /* 0x00007610ff037816 */ /* 0x000fe20000000003 */
[----:B----4-:R-:W-:Y:S02]  /*11e30*/  @P1 IMAD.MOV.U32 R5, RZ, RZ, R15 ;  /* 0x000000ffff051224 */ /* 0x010fe400078e000f */
[----:B------:R-:W-:-:S05]  /*11e40*/  @P1 IMAD.MOV.U32 R4, RZ, RZ, R14 ;  /* 0x000000ffff041224 */ /* 0x000fca00078e000e */
[----:B------:R3:W4:Y:S02]  /*11e50*/  @P1 LDG.E.U8 R7, desc[UR32][R4.64] ;  /* 0x0000002004071981 */ /* 0x000724000c1e1100 */
[----:B---3--:R-:W-:Y:S02]  /*11e60*/  @P1 IMAD.MOV.U32 R4, RZ, RZ, R12 ;  /* 0x000000ffff041224 */ /* 0x008fe400078e000c */
[----:B------:R-:W-:-:S05]  /*11e70*/  @P1 IMAD.MOV.U32 R5, RZ, RZ, R13 ;  /* 0x000000ffff051224 */ /* 0x000fca00078e000d */
[----:B------:R0:W3:Y:S02]  /*11e80*/  @P1 LDG.E.U8 R6, desc[UR32][R4.64] ;  /* 0x0000002004061981 */ /* 0x0000e4000c1e1100 */
[----:B0-----:R-:W-:Y:S02]  /*11e90*/  @P1 IMAD.MOV.U32 R4, RZ, RZ, R0 ;  /* 0x000000ffff041224 */ /* 0x001fe400078e0000 */
[----:B------:R-:W-:-:S05]  /*11ea0*/  @P1 IMAD.MOV.U32 R5, RZ, RZ, R11 ;  /* 0x000000ffff051224 */ /* 0x000fca00078e000b */
[----:B------:R-:W3:Y:S04]  /*11eb0*/  @P1 LDG.E.U8 R3, desc[UR32][R4.64] ;  /* 0x0000002004031981 */ /* 0x000ee8000c1e1100 */
[----:B------:R-:W-:Y:S01]  /*11ec0*/  STL [R1+0x246c], R10 ;  /* 0x00246c0a01007387 */ /* 0x000fe20000100800 */
[----:B------:R-:W0:Y:S03]  /*11ed0*/  S2R R13, SR_TID.X ;  /* 0x00000000000d7919 */ /* 0x000e260000002100 */
[----:B--2---:R-:W-:Y:S04]  /*11ee0*/  STL [R1+0x244c], R9 ;  /* 0x00244c0901007387 */ /* 0x004fe80000100800 */
[----:B------:R-:W-:Y:S01]  /*11ef0*/  STL [R1+0x2450], R8 ;  /* 0x0024500801007387 */ /* 0x000fe20000100800 */
[----:B0-----:R-:W-:Y:S01]  /*11f00*/  LOP3.LUT R0, R13, 0x3f, RZ, 0xc0, !PT ;  /* 0x0000003f0d007812 */ /* 0x001fe200078ec0ff */
[----:B------:R-:W0:Y:S01]  /*11f10*/  S2R R25, SR_TID.X ;  /* 0x0000000000197919 */ /* 0x000e220000002100 */
[----:B------:R-:W-:Y:S06]  /*11f20*/  BAR.SYNC.DEFER_BLOCKING 0x0 ;  /* 0x0000000000007b1d */ /* 0x000fec0000010000 */
[----:B----4-:R-:W-:Y:S04]  /*11f30*/  STL [R1+0x2454], R7 ;  /* 0x0024540701007387 */ /* 0x010fe80000100800 */
[----:B---3--:R1:W-:Y:S04]  /*11f40*/  STL [R1+0x2458], R6 ;  /* 0x0024580601007387 */ /* 0x0083e80000100800 */
[----:B------:R-:W2:Y:S04]  /*11f50*/  LDL.LU R26, [R1+0x9cc] ;  /* 0x0009cc00011a7983 */ /* 0x000ea80000300800 */
[----:B-1----:R-:W3:Y:S04]  /*11f60*/  LDL.LU R6, [R1+0x94c] ;  /* 0x00094c0001067983 */ /* 0x002ee80000300800 */
[----:B------:R-:W4:Y:S04]  /*11f70*/  LDL.LU R11, [R1+0x948] ;  /* 0x00094800010b7983 */ /* 0x000f280000300800 */
[----:B------:R-:W4:Y:S04]  /*11f80*/  LDL.LU R27, [R1+0x944] ;  /* 0x00094400011b7983 */ /* 0x000f280000300800 */
[----:B------:R-:W4:Y:S04]  /*11f90*/  LDL.LU R28, [R1+0x940] ;  /* 0x00094000011c7983 */ /* 0x000f280000300800 */
[----:B------:R-:W4:Y:S04]  /*11fa0*/  LDL.LU R29, [R1+0xb8] ;  /* 0x0000b800011d7983 */ /* 0x000f280000300800 */
[----:B------:R1:W-:Y:S04]  /*11fb0*/  STL [R1+0x245c], R3 ;  /* 0x00245c0301007387 */ /* 0x0003e80000100800 */
[----:B-1----:R-:W3:Y:S04]  /*11fc0*/  LDL.LU R3, [R1+0x9c0] ;  /* 0x0009c00001037983 */ /* 0x002ee80000300800 */
        /* <DEDUP_REMOVED lines=18> */
[----:B-1----:R-:W4:Y:S04]  /*120f0*/  LDL.LU R4, [R1+0x9c4] ;  /* 0x0009c40001047983 */ /* 0x002f280000300800 */
[----:B------:R-:W-:Y:S04]  /*12100*/  STL [R1+0x23a8], R5 ;  /* 0x0023a80501007387 */ /* 0x000fe80000100800 */
[----:B------:R1:W-:Y:S04]  /*12110*/  STL [R1+0x24c8], R13 ;  /* 0x0024c80d01007387 */ /* 0x0003e80000100800 */
[----:B-1----:R-:W3:Y:S01]  /*12120*/  LDL.LU R13, [R1+0x9c8] ;  /* 0x0009c800010d7983 */ /* 0x002ee20000300800 */
[----:B0-----:R-:W-:-:S03]  /*12130*/  LOP3.LUT R7, R25, 0x1f, RZ, 0xc0, !PT ;  /* 0x0000001f19077812 */ /* 0x001fc600078ec0ff */
[----:B------:R-:W-:Y:S01]  /*12140*/  STL [R1+0x2438], R5 ;  /* 0x0024380501007387 */ /* 0x000fe20000100800 */
[----:B------:R-:W-:-:S03]  /*12150*/  ISETP.GE.AND P0, PT, R7, R2, PT ;  /* 0x000000020700720c */ /* 0x000fc60003f06270 */
[----:B------:R-:W-:Y:S04]  /*12160*/  STL [R1+0x2474], R5 ;  /* 0x0024740501007387 */ /* 0x000fe80000100800 */
[----:B------:R-:W4:Y:S04]  /*12170*/  LDL.LU R7, [R1+0xb4] ;  /* 0x0000b40001077983 */ /* 0x000f280000300800 */
        /* <DEDUP_REMOVED lines=16> */
[----:B--2---:R0:W-:Y:S04]  /*12280*/  STS.U8 [R0+UR4], R26 ;  /* 0x0000001a00007988 */ /* 0x0041e80008000004 */
[----:B0-----:R-:W2:Y:S04]  /*12290*/  LDL.LU R26, [R1+0x90] ;  /* 0x00009000011a7983 */ /* 0x001ea80000300800 */
[----:B---3--:R-:W-:Y:S04]  /*122a0*/  STS.U8 [R0+UR4+0x40], R13 ;  /* 0x0000400d00007988 */ /* 0x008fe80008000004 */
[----:B----4-:R-:W-:Y:S04]  /*122b0*/  STS.U8 [R0+UR4+0x80], R4 ;  /* 0x0000800400007988 */ /* 0x010fe80008000004 */
[----:B------:R-:W-:Y:S04]  /*122c0*/  STS.U8 [R0+UR4+0xc0], R3 ;  /* 0x0000c00300007988 */ /* 0x000fe80008000004 */
[----:B------:R-:W-:Y:S04]  /*122d0*/  STS.U8 [R0+UR4+0x840], R6 ;  /* 0x0008400600007988 */ /* 0x000fe80008000004 */
[----:B------:R-:W-:Y:S04]  /*122e0*/  STS.U8 [R0+UR4+0x800], R11 ;  /* 0x0008000b00007988 */ /* 0x000fe80008000004 */
[----:B------:R0:W-:Y:S04]  /*122f0*/  STS.U8 [R0+UR4+0x8c0], R27 ;  /* 0x0008c01b00007988 */ /* 0x0001e80008000004 */
[----:B------:R1:W-:Y:S04]  /*12300*/  STS.U8 [R0+UR4+0x880], R28 ;  /* 0x0008801c00007988 */ /* 0x0003e80008000004 */
[----:B------:R3:W-:Y:S04]  /*12310*/  STS.U8 [R0+UR4+0x1000], R29 ;  /* 0x0010001d00007988 */ /* 0x0007e80008000004 */
[----:B0-----:R-:W4:Y:S04]  /*12320*/  LDL.LU R27, [R1+0x8c] ;  /* 0x00008c00011b7983 */ /* 0x001f280000300800 */
[----:B-1----:R-:W4:Y:S04]  /*12330*/  LDL.LU R28, [R1+0x1c] ;  /* 0x00001c00011c7983 */ /* 0x002f280000300800 */
[----:B---3--:R-:W3:Y:S04]  /*12340*/  LDL.LU R29, [R1+0x18] ;  /* 0x00001800011d7983 */ /* 0x008ee80000300800 */
[----:B------:R-:W-:Y:S04]  /*12350*/  STS.U8 [R0+UR4+0x1040], R7 ;  /* 0x0010400700007988 */ /* 0x000fe80008000004 */
[----:B------:R-:W-:Y:S04]  /*12360*/  STS.U8 [R0+UR4+0x1080], R8 ;  /* 0x0010800800007988 */ /* 0x000fe80008000004 */
[----:B------:R-:W-:Y:S04]  /*12370*/  STS.U8 [R0+UR4+0x10c0], R9 ;  /* 0x0010c00900007988 */ /* 0x000fe80008000004 */
[----:B------:R-:W-:Y:S04]  /*12380*/  STS.U8 [R0+UR4+0x1840], R10 ;  /* 0x0018400a00007988 */ /* 0x000fe80008000004 */
[----:B------:R-:W-:Y:S01]  /*12390*/  STS.U8 [R0+UR4+0x1800], R12 ;  /* 0x0018000c00007988 */ /* 0x000fe20008000004 */
[----:B------:R-:W0:Y:S03]  /*123a0*/  S2R R11, SR_TID.X ;  /* 0x00000000000b7919 */ /* 0x000e260000002100 */
[----:B------:R-:W-:Y:S04]  /*123b0*/  STS.U8 [R0+UR4+0x18c0], R14 ;  /* 0x0018c00e00007988 */ /* 0x000fe80008000004 */
[----:B------:R1:W-:Y:S04]  /*123c0*/  STS.U8 [R0+UR4+0x1880], R24 ;  /* 0x0018801800007988 */ /* 0x0003e80008000004 */
[----:B-1----:R-:W3:Y:S01]  /*123d0*/  LDL.LU R24, [R1+0x14] ;  /* 0x0000140001187983 */ /* 0x002ee20000300800 */
[----:B0-----:R-:W-:-:S04]  /*123e0*/  LOP3.LUT R11, R11, 0x3f, RZ, 0xc0, !PT ;  /* 0x0000003f0b0b7812 */ /* 0x001fc800078ec0ff */
[----:B------:R-:W-:-:S05]  /*123f0*/  LOP3.LUT R13, R11, 0x8, RZ, 0x3c, !PT ;  /* 0x000000080b0d7812 */ /* 0x000fca00078e3cff */
[----:B------:R0:W-:Y:S04]  /*12400*/  STS.U8 [R13+UR4+0x100], R15 ;  /* 0x0001000f0d007988 */ /* 0x0001e80008000004 */
[----:B------:R1:W-:Y:S04]  /*12410*/  STS.U8 [R13+UR4+0x140], R16 ;  /* 0x000140100d007988 */ /* 0x0003e80008000004 */
[----:B------:R1:W-:Y:S04]  /*12420*/  STS.U8 [R13+UR4+0x180], R17 ;  /* 0x000180110d007988 */ /* 0x0003e80008000004 */
[----:B0-----:R-:W3:Y:S04]  /*12430*/  LDL.LU R15, [R1+0x10] ;  /* 0x00001000010f7983 */ /* 0x001ee80000300800 */
[----:B------:R0:W-:Y:S04]  /*12440*/  STS.U8 [R13+UR4+0x1c0], R18 ;  /* 0x0001c0120d007988 */ /* 0x0001e80008000004 */
[----:B-1----:R-:W3:Y:S04]  /*12450*/  LDL.LU R16, [R1+0x9ac] ;  /* 0x0009ac0001107983 */ /* 0x002ee80000300800 */
[----:B------:R-:W-:Y:S04]  /*12460*/  STS.U8 [R13+UR4+0x940], R19 ;  /* 0x000940130d007988 */ /* 0x000fe80008000004 */
[----:B------:R-:W3:Y:S04]  /*12470*/  LDL.LU R17, [R1+0x9a8] ;  /* 0x0009a80001117983 */ /* 0x000ee80000300800 */
[----:B------:R1:W-:Y:S04]  /*12480*/  STS.U8 [R13+UR4+0x900], R20 ;  /* 0x000900140d007988 */ /* 0x0003e80008000004 */
[----:B0-----:R-:W3:Y:S04]  /*12490*/  LDL.LU R18, [R1+0x9a4] ;  /* 0x0009a40001127983 */ /* 0x001ee80000300800 */
[----:B-1----:R-:W3:Y:S04]  /*124a0*/  LDL.LU R20, [R1+0x9a0] ;  /* 0x0009a00001147983 */ /* 0x002ee80000300800 */
[----:B------:R-:W3:Y:S04]  /*124b0*/  LDL.LU R10, [R1+0x92c] ;  /* 0x00092c00010a7983 */ /* 0x000ee80000300800 */
[----:B------:R-:W3:Y:S04]  /*124c0*/  LDL.LU R11, [R1+0x928] ;  /* 0x00092800010b7983 */ /* 0x000ee80000300800 */
[----:B------:R0:W-:Y:S04]  /*124d0*/  STS.U8 [R13+UR4+0x9c0], R21 ;  /* 0x0009c0150d007988 */ /* 0x0001e80008000004 */
[----:B------:R-:W3:Y:S04]  /*124e0*/  LDL.LU R12, [R1+0x924] ;  /* 0x00092400010c7983 */ /* 0x000ee80000300800 */
[----:B------:R1:W-:Y:S04]  /*124f0*/  STS.U8 [R13+UR4+0x980], R22 ;  /* 0x000980160d007988 */ /* 0x0003e80008000004 */
[----:B0-----:R-:W3:Y:S04]  /*12500*/  LDL.LU R21, [R1+0x920] ;  /* 0x0009200001157983 */ /* 0x001ee80000300800 */
[----:B------:R0:W-:Y:S04]  /*12510*/  STS.U8 [R13+UR4+0x1100], R23 ;  /* 0x001100170d007988 */ /* 0x0001e80008000004 */
[----:B-1----:R-:W3:Y:S04]  /*12520*/  LDL.LU R22, [R1+0x88] ;  /* 0x0000880001167983 */ /* 0x002ee80000300800 */
[----:B------:R1:W-:Y:S04]  /*12530*/  STS.U8 [R13+UR4+0x1140], R25 ;  /* 0x001140190d007988 */ /* 0x0003e80008000004 */
[----:B0-----:R-:W3:Y:S04]  /*12540*/  LDL.LU R23, [R1+0x84] ;  /* 0x0000840001177983 */ /* 0x001ee80000300800 */
[----:B--2---:R0:W-:Y:S04]  /*12550*/  STS.U8 [R13+UR4+0x1180], R26 ;  /* 0x0011801a0d007988 */ /* 0x0041e80008000004 */
[----:B-1----:R-:W2:Y:S04]  /*12560*/  LDL.LU R25, [R1+0x80] ;  /* 0x0000800001197983 */ /* 0x002ea80000300800 */
[----:B0-----:R-:W2:Y:S04]  /*12570*/  LDL.LU R26, [R1+0x7c] ;  /* 0x00007c00011a7983 */ /* 0x001ea80000300800 */
[----:B----4-:R0:W-:Y:S04]  /*12580*/  STS.U8 [R13+UR4+0x11c0], R27 ;  /* 0x0011c01b0d007988 */ /* 0x0101e80008000004 */
[----:B------:R1:W-:Y:S04]  /*12590*/  STS.U8 [R13+UR4+0x1940], R28 ;  /* 0x0019401c0d007988 */ /* 0x0003e80008000004 */
[----:B---3--:R3:W-:Y:S04]  /*125a0*/  STS.U8 [R13+UR4+0x1900], R29 ;  /* 0x0019001d0d007988 */ /* 0x0087e80008000004 */
[----:B0-----:R-:W4:Y:S04]  /*125b0*/  LDL.LU R27, [R1+0x8] ;  /* 0x00000800011b7983 */ /* 0x001f280000300800 */
[----:B-1----:R-:W4:Y:S04]  /*125c0*/  LDL.LU R28, [R1+0x4] ;  /* 0x00000400011c7983 */ /* 0x002f280000300800 */
[----:B---3--:R-:W3:Y:S04]  /*125d0*/  LDL.LU R29, [R1] ;  /* 0x00000000011d7983 */ /* 0x008ee80000300800 */
[----:B------:R-:W3:Y:S04]  /*125e0*/  LDL.LU R4, [R1+0x99c] ;  /* 0x00099c0001047983 */ /* 0x000ee80000300800 */
[----:B------:R-:W3:Y:S04]  /*125f0*/  LDL.LU R3, [R1+0x998] ;  /* 0x0009980001037983 */ /* 0x000ee80000300800 */
[----:B------:R-:W3:Y:S04]  /*12600*/  LDL.LU R6, [R1+0x994] ;  /* 0x0009940001067983 */ /* 0x000ee80000300800 */
[----:B------:R-:W3:Y:S04]  /*12610*/  LDL.LU R7, [R1+0x990] ;  /* 0x0009900001077983 */ /* 0x000ee80000300800 */
[----:B------:R-:W3:Y:S04]  /*12620*/  LDL.LU R8, [R1+0x91c] ;  /* 0x00091c0001087983 */ /* 0x000ee80000300800 */
[----:B------:R-:W3:Y:S04]  /*12630*/  LDL.LU R9, [R1+0x910] ;  /* 0x0009100001097983 */ /* 0x000ee80000300800 */
[----:B------:R-:W3:Y:S04]  /*12640*/  LDL.LU R14, [R1+0x90c] ;  /* 0x00090c00010e7983 */ /* 0x000ee80000300800 */
[----:B------:R0:W-:Y:S04]  /*12650*/  STS.U8 [R13+UR4+0x19c0], R24 ;  /* 0x0019c0180d007988 */ /* 0x0001e80008000004 */
[----:B------:R-:W3:Y:S01]  /*12660*/  LDL.LU R19, [R1+0x908] ;  /* 0x0009080001137983 */ /* 0x000ee20000300800 */
[----:B0-----:R-:W0:Y:S03]  /*12670*/  S2R R24, SR_TID.X ;  /* 0x0000000000187919 */ /* 0x001e260000002100 */
[----:B------:R1:W-:Y:S01]  /*12680*/  STS.U8 [R13+UR4+0x1980], R15 ;  /* 0x0019800f0d007988 */ /* 0x0003e20008000004 */
[----:B0-----:R-:W-:-:S03]  /*12690*/  LOP3.LUT R2, R24, 0x3f, RZ, 0xc0, !PT ;  /* 0x0000003f18027812 */ /* 0x001fc600078ec0ff */
[----:B------:R-:W3:Y:S01]  /*126a0*/  LDL.LU R24, [R1+0x78] ;  /* 0x0000780001187983 */ /* 0x000ee20000300800 */
[----:B------:R-:W-:-:S03]  /*126b0*/  LOP3.LUT R5, R2, 0x10, RZ, 0x3c, !PT ;  /* 0x0000001002057812 */ /* 0x000fc600078e3cff */
[----:B-1----:R-:W3:Y:S04]  /*126c0*/  LDL.LU R13, [R1+0x24c8] ;  /* 0x0024c800010d7983 */ /* 0x002ee80000300800 */
[----:B------:R-:W3:Y:S04]  /*126d0*/  LDL.LU R15, [R1+0x24c4] ;  /* 0x0024c400010f7983 */ /* 0x000ee80000300800 */
[----:B------:R0:W-:Y:S04]  /*126e0*/  STS.U8 [R5+UR4+0x200], R16 ;  /* 0x0002001005007988 */ /* 0x0001e80008000004 */
[----:B------:R1:W-:Y:S04]  /*126f0*/  STS.U8 [R5+UR4+0x240], R17 ;  /* 0x0002401105007988 */ /* 0x0003e80008000004 */
[----:B------:R1:W-:Y:S04]  /*12700*/  STS.U8 [R5+UR4+0x280], R18 ;  /* 0x0002801205007988 */ /* 0x0003e80008000004 */
[----:B0-----:R-:W3:Y:S04]  /*12710*/  LDL.LU R16, [R1+0x24c0] ;  /* 0x0024c00001107983 */ /* 0x001ee80000300800 */
[----:B-1----:R-:W3:Y:S04]  /*12720*/  LDL.LU R17, [R1+0x24bc] ;  /* 0x0024bc0001117983 */ /* 0x002ee80000300800 */
[----:B------:R-:W3:Y:S04]  /*12730*/  LDL.LU R18, [R1+0x24b8] ;  /* 0x0024b80001127983 */ /* 0x000ee80000300800 */
[----:B------:R0:W-:Y:S04]  /*12740*/  STS.U8 [R5+UR4+0x2c0], R20 ;  /* 0x0002c01405007988 */ /* 0x0001e80008000004 */
[----:B------:R1:W-:Y:S04]  /*12750*/  STS.U8 [R5+UR4+0xa40], R10 ;  /* 0x000a400a05007988 */ /* 0x0003e80008000004 */
[----:B------:R1:W-:Y:S04]  /*12760*/  STS.U8 [R5+UR4+0xa00], R11 ;  /* 0x000a000b05007988 */ /* 0x0003e80008000004 */
[----:B0-----:R-:W3:Y:S04]  /*12770*/  LDL.LU R20, [R1+0x24b4] ;  /* 0x0024b40001147983 */ /* 0x001ee80000300800 */
[----:B-1----:R-:W3:Y:S04]  /*12780*/  LDL.LU R10, [R1+0x74] ;  /* 0x00007400010a7983 */ /* 0x002ee80000300800 */
        /* <DEDUP_REMOVED lines=10> */
[----:B------:R1:W-:Y:S04]  /*12830*/  STS.U8 [R5+UR4+0x12c0], R26 ;  /* 0x0012c01a05007988 */ /* 0x0003e80008000004 */
[----:B0-----:R-:W2:Y:S04]  /*12840*/  LDL.LU R25, [R1+0x24a4] ;  /* 0x0024a40001197983 */ /* 0x001ea80000300800 */
[----:B-1----:R-:W2:Y:S04]  /*12850*/  LDL.LU R26, [R1+0x24a0] ;  /* 0x0024a000011a7983 */ /* 0x002ea80000300800 */
[----:B----4-:R0:W-:Y:S04]  /*12860*/  STS.U8 [R5+UR4+0x1a40], R27 ;  /* 0x001a401b05007988 */ /* 0x0101e80008000004 */
[----:B------:R1:W-:Y:S04]  /*12870*/  STS.U8 [R5+UR4+0x1a00], R28 ;  /* 0x001a001c05007988 */ /* 0x0003e80008000004 */
[----:B---3--:R3:W-:Y:S04]  /*12880*/  STS.U8 [R5+UR4+0x1ac0], R29 ;  /* 0x001ac01d05007988 */ /* 0x0087e80008000004 */
[----:B0-----:R-:W4:Y:S04]  /*12890*/  LDL.LU R27, [R1+0x249c] ;  /* 0x00249c00011b7983 */ /* 0x001f280000300800 */
[----:B-1----:R-:W2:Y:S04]  /*128a0*/  LDL.LU R28, [R1+0x2498] ;  /* 0x00249800011c7983 */ /* 0x002ea80000300800 */
[----:B---3--:R-:W3:Y:S01]  /*128b0*/  LDL.LU R29, [R1+0x2494] ;  /* 0x00249400011d7983 */ /* 0x008ee20000300800 */
[----:B------:R-:W-:-:S03]  /*128c0*/  LOP3.LUT R2, R2, 0x18, RZ, 0x3c, !PT ;  /* 0x0000001802027812 */ /* 0x000fc600078e3cff */
[----:B---3--:R-:W-:Y:S04]  /*128d0*/  STS.U8 [R5+UR4+0x1a80], R29 ;  /* 0x001a801d05007988 */ /* 0x008fe80008000004 */
[----:B------:R-:W-:Y:S04]  /*128e0*/  STS.U8 [R2+UR4+0x300], R4 ;  /* 0x0003000402007988 */ /* 0x000fe80008000004 */
[----:B------:R-:W-:Y:S04]  /*128f0*/  STS.U8 [R2+UR4+0x340], R3 ;  /* 0x0003400302007988 */ /* 0x000fe80008000004 */
[----:B------:R-:W-:Y:S04]  /*12900*/  STS.U8 [R2+UR4+0x380], R6 ;  /* 0x0003800602007988 */ /* 0x000fe80008000004 */
[----:B------:R0:W-:Y:S04]  /*12910*/  STL [R1+0x2478], R29 ;  /* 0x0024781d01007387 */ /* 0x0001e80000100800 */
[----:B------:R-:W-:Y:S04]  /*12920*/  STS.U8 [R2+UR4+0x3c0], R7 ;  /* 0x0003c00702007988 */ /* 0x000fe80008000004 */
[----:B------:R1:W-:Y:S04]  /*12930*/  STS.U8 [R2+UR4+0xb40], R8 ;  /* 0x000b400802007988 */ /* 0x0003e80008000004 */
[----:B0-----:R-:W3:Y:S04]  /*12940*/  LDL.LU R29, [R1+0x904] ;  /* 0x00090400011d7983 */ /* 0x001ee80000300800 */
[----:B------:R0:W-:Y:S04]  /*12950*/  STS.U8 [R2+UR4+0xb00], R9 ;  /* 0x000b000902007988 */ /* 0x0001e80008000004 */
[----:B------:R-:W3:Y:S04]  /*12960*/  LDL.LU R5, [R1+0x900] ;  /* 0x0009000001057983 */ /* 0x000ee80000300800 */
[----:B------:R4:W-:Y:S04]  /*12970*/  STS.U8 [R2+UR4+0xbc0], R14 ;  /* 0x000bc00e02007988 */ /* 0x0009e80008000004 */
[----:B------:R-:W3:Y:S04]  /*12980*/  LDL.LU R4, [R1+0x8f8] ;  /* 0x0008f80001047983 */ /* 0x000ee80000300800 */
[----:B------:R2:W-:Y:S04]  /*12990*/  STS.U8 [R2+UR4+0xb80], R19 ;  /* 0x000b801302007988 */ /* 0x0005e80008000004 */
[----:B-1----:R-:W3:Y:S04]  /*129a0*/  LDL.LU R8, [R1+0x8f4] ;  /* 0x0008f40001087983 */ /* 0x002ee80000300800 */
[----:B------:R1:W-:Y:S04]  /*129b0*/  STS.U8 [R2+UR4+0x1300], R24 ;  /* 0x0013001802007988 */ /* 0x0003e80008000004 */
[----:B0-----:R-:W3:Y:S04]  /*129c0*/  LDL.LU R9, [R1+0x68] ;  /* 0x0000680001097983 */ /* 0x001ee80000300800 */
[----:B----4-:R-:W4:Y:S04]  /*129d0*/  LDL.LU R14, [R1+0x64] ;  /* 0x00006400010e7983 */ /* 0x010f280000300800 */
[----:B------:R-:W-:Y:S04]  /*129e0*/  STS.U8 [R2+UR4+0x1340], R10 ;  /* 0x0013400a02007988 */ /* 0x000fe80008000004 */
[----:B--2---:R-:W2:Y:S04]  /*129f0*/  LDL.LU R19, [R1+0x60] ;  /* 0x0000600001137983 */ /* 0x004ea80000300800 */
[----:B------:R-:W-:Y:S04]  /*12a00*/  STS.U8 [R2+UR4+0x1380], R11 ;  /* 0x0013800b02007988 */ /* 0x000fe80008000004 */
[----:B-1----:R-:W2:Y:S04]  /*12a10*/  LDL.LU R24, [R1+0x5c] ;  /* 0x00005c0001187983 */ /* 0x002ea80000300800 */
[----:B------:R-:W-:Y:S04]  /*12a20*/  STS.U8 [R2+UR4+0x13c0], R12 ;  /* 0x0013c00c02007988 */ /* 0x000fe80008000004 */
[----:B------:R-:W-:Y:S04]  /*12a30*/  STS.U8 [R2+UR4+0x1b40], R28 ;  /* 0x001b401c02007988 */ /* 0x000fe80008000004 */
[----:B------:R0:W-:Y:S04]  /*12a40*/  STL [R1+0x247c], R28 ;  /* 0x00247c1c01007387 */ /* 0x0001e80000100800 */
[----:B------:R-:W-:Y:S04]  /*12a50*/  STS.U8 [R2+UR4+0x1b00], R27 ;  /* 0x001b001b02007988 */ /* 0x000fe80008000004 */
[----:B0-----:R-:W3:Y:S04]  /*12a60*/  LDL.LU R28, [R1+0x980] ;  /* 0x00098000011c7983 */ /* 0x001ee80000300800 */
[----:B------:R0:W-:Y:S04]  /*12a70*/  STL [R1+0x2480], R27 ;  /* 0x0024801b01007387 */ /* 0x0001e80000100800 */
[----:B------:R-:W-:Y:S04]  /*12a80*/  STS.U8 [R2+UR4+0x1bc0], R26 ;  /* 0x001bc01a02007988 */ /* 0x000fe80008000004 */
[----:B0-----:R-:W4:Y:S04]  /*12a90*/  LDL.LU R27, [R1+0x984] ;  /* 0x00098400011b7983 */ /* 0x001f280000300800 */
[----:B------:R0:W-:Y:S01]  /*12aa0*/  STL [R1+0x2484], R26 ;  /* 0x0024841a01007387 */ /* 0x0001e20000100800 */
[----:B------:R-:W-:-:S03]  /*12ab0*/  LOP3.LUT R3, R13, 0x3f, RZ, 0xc0, !PT ;  /* 0x0000003f0d037812 */ /* 0x000fc600078ec0ff */
[----:B0-----:R-:W2:Y:S04]  /*12ac0*/  LDL.LU R26, [R1+0x988] ;  /* 0x00098800011a7983 */ /* 0x001ea80000300800 */
[----:B------:R-:W3:Y:S04]  /*12ad0*/  LDL.LU R6, [R1+0x97c] ;  /* 0x00097c0001067983 */ /* 0x000ee80000300800 */
[----:B------:R-:W3:Y:S04]  /*12ae0*/  LDL.LU R7, [R1+0x978] ;  /* 0x0009780001077983 */ /* 0x000ee80000300800 */
[----:B------:R-:W3:Y:S04]  /*12af0*/  LDL.LU R10, [R1+0x974] ;  /* 0x00097400010a7983 */ /* 0x000ee80000300800 */
[----:B------:R-:W3:Y:S04]  /*12b00*/  LDL.LU R11, [R1+0x970] ;  /* 0x00097000010b7983 */ /* 0x000ee80000300800 */
[----:B------:R-:W3:Y:S04]  /*12b10*/  LDL.LU R12, [R1+0x8f0] ;  /* 0x0008f000010c7983 */ /* 0x000ee80000300800 */
[----:B------:R-:W3:Y:S04]  /*12b20*/  LDL.LU R13, [R1+0x8ec] ;  /* 0x0008ec00010d7983 */ /* 0x000ee80000300800 */
[----:B------:R-:W-:Y:S04]  /*12b30*/  STS.U8 [R2+UR4+0x1b80], R25 ;  /* 0x001b801902007988 */ /* 0x000fe80008000004 */
[----:B------:R0:W-:Y:S04]  /*12b40*/  STL [R1+0x2488], R25 ;  /* 0x0024881901007387 */ /* 0x0001e80000100800 */
[----:B0-----:R-:W4:Y:S01]  /*12b50*/  LDL.LU R25, [R1+0x98c] ;  /* 0x00098c0001197983 */ /* 0x001f220000300800 */
[----:B------:R-:W-:-:S05]  /*12b60*/  LOP3.LUT R2, R3, 0x20, RZ, 0x3c, !PT ;  /* 0x0000002003027812 */ /* 0x000fca00078e3cff */
[----:B----4-:R-:W-:Y:S04]  /*12b70*/  STS.U8 [R2+UR4+0x400], R25 ;  /* 0x0004001902007988 */ /* 0x010fe80008000004 */
[----:B--2---:R-:W-:Y:S04]  /*12b80*/  STS.U8 [R2+UR4+0x440], R26 ;  /* 0x0004401a02007988 */ /* 0x004fe80008000004 */
[----:B------:R-:W-:Y:S04]  /*12b90*/  STS.U8 [R2+UR4+0x480], R27 ;  /* 0x0004801b02007988 */ /* 0x000fe80008000004 */
[----:B---3--:R-:W-:Y:S04]  /*12ba0*/  STS.U8 [R2+UR4+0x4c0], R28 ;  /* 0x0004c01c02007988 */ /* 0x008fe80008000004 */
[----:B------:R-:W-:Y:S04]  /*12bb0*/  STS.U8 [R2+UR4+0xc40], R29 ;  /* 0x000c401d02007988 */ /* 0x000fe80008000004 */
[----:B------:R-:W-:Y:S04]  /*12bc0*/  STS.U8 [R2+UR4+0xc00], R5 ;  /* 0x000c000502007988 */ /* 0x000fe80008000004 */
[----:B------:R-:W-:Y:S04]  /*12bd0*/  STS.U8 [R2+UR4+0xcc0], R4 ;  /* 0x000cc00402007988 */ /* 0x000fe80008000004 */
[----:B------:R0:W-:Y:S04]  /*12be0*/  STS.U8 [R2+UR4+0xc80], R8 ;  /* 0x000c800802007988 */ /* 0x0001e80008000004 */
[----:B------:R1:W-:Y:S04]  /*12bf0*/  STS.U8 [R2+UR4+0x1400], R9 ;  /* 0x0014000902007988 */ /* 0x0003e80008000004 */
[----:B------:R2:W-:Y:S04]  /*12c00*/  STS.U8 [R2+UR4+0x1440], R14 ;  /* 0x0014400e02007988 */ /* 0x0005e80008000004 */
[----:B0-----:R-:W3:Y:S04]  /*12c10*/  LDL.LU R8, [R1+0x8e8] ;  /* 0x0008e80001087983 */ /* 0x001ee80000300800 */
[----:B-1----:R-:W4:Y:S04]  /*12c20*/  LDL.LU R9, [R1+0x8e4] ;  /* 0x0008e40001097983 */ /* 0x002f280000300800 */
[----:B------:R0:W-:Y:S04]  /*12c30*/  STS.U8 [R2+UR4+0x1480], R19 ;  /* 0x0014801302007988 */ /* 0x0001e80008000004 */
[----:B--2---:R-:W2:Y:S04]  /*12c40*/  LDL.LU R14, [R1+0x58] ;  /* 0x00005800010e7983 */ /* 0x004ea80000300800 */
[----:B------:R1:W-:Y:S04]  /*12c50*/  STS.U8 [R2+UR4+0x14c0], R24 ;  /* 0x0014c01802007988 */ /* 0x0003e80008000004 */
[----:B0-----:R-:W2:Y:S04]  /*12c60*/  LDL.LU R19, [R1+0x54] ;  /* 0x0000540001137983 */ /* 0x001ea80000300800 */
[----:B------:R-:W-:Y:S04]  /*12c70*/  STS.U8 [R2+UR4+0x1c40], R23 ;  /* 0x001c401702007988 */ /* 0x000fe80008000004 */
[----:B-1----:R-:W2:Y:S04]  /*12c80*/  LDL.LU R24, [R1+0x50] ;  /* 0x0000500001187983 */ /* 0x002ea80000300800 */
[----:B------:R-:W-:Y:S04]  /*12c90*/  STL [R1+0x248c], R23 ;  /* 0x00248c1701007387 */ /* 0x000fe80000100800 */
[----:B------:R-:W-:Y:S04]  /*12ca0*/  STS.U8 [R2+UR4+0x1c00], R22 ;  /* 0x001c001602007988 */ /* 0x000fe80008000004 */
[----:B------:R0:W-:Y:S02]  /*12cb0*/  STL [R1+0x2490], R22 ;  /* 0x0024901601007387 */ /* 0x0001e40000100800 */
[----:B0-----:R-:W-:-:S02]  /*12cc0*/  LOP3.LUT R22, R3, 0x28, RZ, 0x3c, !PT ;  /* 0x0000002803167812 */ /* 0x001fc400078e3cff */
[----:B------:R-:W2:Y:S04]  /*12cd0*/  LDL.LU R3, [R1+0x4c] ;  /* 0x00004c0001037983 */ /* 0x000ea80000300800 */
[----:B------:R-:W2:Y:S04]  /*12ce0*/  LDL.LU R23, [R1+0x96c] ;  /* 0x00096c0001177983 */ /* 0x000ea80000300800 */
[----:B------:R-:W2:Y:S04]  /*12cf0*/  LDL.LU R25, [R1+0x968] ;  /* 0x0009680001197983 */ /* 0x000ea80000300800 */
[----:B------:R-:W2:Y:S04]  /*12d00*/  LDL.LU R26, [R1+0x964] ;  /* 0x00096400011a7983 */ /* 0x000ea80000300800 */
[----:B------:R-:W-:Y:S04]  /*12d10*/  STS.U8 [R2+UR4+0x1cc0], R21 ;  /* 0x001cc01502007988 */ /* 0x000fe80008000004 */
[----:B------:R-:W2:Y:S04]  /*12d20*/  LDL.LU R27, [R1+0x960] ;  /* 0x00096000011b7983 */ /* 0x000ea80000300800 */
[----:B------:R-:W-:Y:S04]  /*12d30*/  STS.U8 [R2+UR4+0x1c80], R20 ;  /* 0x001c801402007988 */ /* 0x000fe80008000004 */
[----:B------:R-:W2:Y:S04]  /*12d40*/  LDL.LU R28, [R1+0x8e0] ;  /* 0x0008e000011c7983 */ /* 0x000ea80000300800 */
[----:B------:R-:W-:Y:S04]  /*12d50*/  STS.U8 [R22+UR4+0x500], R6 ;  /* 0x0005000616007988 */ /* 0x000fe80008000004 */
[----:B------:R-:W2:Y:S04]  /*12d60*/  LDL.LU R29, [R1+0x8dc] ;  /* 0x0008dc00011d7983 */ /* 0x000ea80000300800 */
[----:B------:R-:W-:Y:S04]  /*12d70*/  STS.U8 [R22+UR4+0x540], R7 ;  /* 0x0005400716007988 */ /* 0x000fe80008000004 */
[----:B------:R-:W2:Y:S04]  /*12d80*/  LDL.LU R5, [R1+0x8d8] ;  /* 0x0008d80001057983 */ /* 0x000ea80000300800 */
[----:B------:R0:W-:Y:S04]  /*12d90*/  STS.U8 [R22+UR4+0x580], R10 ;  /* 0x0005800a16007988 */ /* 0x0001e80008000004 */
[----:B------:R-:W2:Y:S04]  /*12da0*/  LDL.LU R4, [R1+0x13c] ;  /* 0x00013c0001047983 */ /* 0x000ea80000300800 */
[----:B------:R1:W-:Y:S04]  /*12db0*/  STS.U8 [R22+UR4+0x5c0], R11 ;  /* 0x0005c00b16007988 */ /* 0x0003e80008000004 */
[----:B0-----:R-:W2:Y:S04]  /*12dc0*/  LDL.LU R10, [R1+0x48] ;  /* 0x00004800010a7983 */ /* 0x001ea80000300800 */
[----:B------:R0:W-:Y:S04]  /*12dd0*/  STS.U8 [R22+UR4+0xd40], R12 ;  /* 0x000d400c16007988 */ /* 0x0001e80008000004 */
[----:B-1----:R-:W2:Y:S04]  /*12de0*/  LDL.LU R11, [R1+0x44] ;  /* 0x00004400010b7983 */ /* 0x002ea80000300800 */
[----:B------:R1:W-:Y:S04]  /*12df0*/  STS.U8 [R22+UR4+0xd00], R13 ;  /* 0x000d000d16007988 */ /* 0x0003e80008000004 */
[----:B0-----:R-:W2:Y:S04]  /*12e00*/  LDL.LU R12, [R1+0x30] ;  /* 0x00003000010c7983 */ /* 0x001ea80000300800 */
[----:B-1----:R-:W2:Y:S04]  /*12e10*/  LDL.LU R13, [R1+0xc] ;  /* 0x00000c00010d7983 */ /* 0x002ea80000300800 */
[----:B------:R-:W2:Y:S04]  /*12e20*/  LDL.LU R6, [R1+0x95c] ;  /* 0x00095c0001067983 */ /* 0x000ea80000300800 */
[----:B------:R-:W2:Y:S04]  /*12e30*/  LDL.LU R7, [R1+0x958] ;  /* 0x0009580001077983 */ /* 0x000ea80000300800 */
[----:B------:R-:W2:Y:S04]  /*12e40*/  LDL.LU R2, [R1+0x954] ;  /* 0x0009540001027983 */ /* 0x000ea80000300800 */
[----:B---3--:R0:W-:Y:S04]  /*12e50*/  STS.U8 [R22+UR4+0xdc0], R8 ;  /* 0x000dc00816007988 */ /* 0x0081e80008000004 */
[----:B----4-:R1:W-:Y:S04]  /*12e60*/  STS.U8 [R22+UR4+0xd80], R9 ;  /* 0x000d800916007988 */ /* 0x0103e80008000004 */
[----:B0-----:R-:W3:Y:S04]  /*12e70*/  LDL.LU R8, [R1+0x950] ;  /* 0x0009500001087983 */ /* 0x001ee80000300800 */
[----:B--2---:R0:W-:Y:S04]  /*12e80*/  STS.U8 [R22+UR4+0x1500], R14 ;  /* 0x0015000e16007988 */ /* 0x0041e80008000004 */
[----:B-1----:R-:W2:Y:S04]  /*12e90*/  LDL.LU R9, [R1+0x138] ;  /* 0x0001380001097983 */ /* 0x002ea80000300800 */
[----:B------:R1:W-:Y:S04]  /*12ea0*/  STS.U8 [R22+UR4+0x1540], R19 ;  /* 0x0015401316007988 */ /* 0x0003e80008000004 */
[----:B0-----:R-:W4:Y:S04]  /*12eb0*/  LDL.LU R14, [R1+0x134] ;  /* 0x00013400010e7983 */ /* 0x001f280000300800 */
[----:B------:R0:W-:Y:S04]  /*12ec0*/  STS.U8 [R22+UR4+0x1580], R24 ;  /* 0x0015801816007988 */ /* 0x0001e80008000004 */
[----:B-1----:R-:W4:Y:S04]  /*12ed0*/  LDL.LU R19, [R1+0x130] ;  /* 0x0001300001137983 */ /* 0x002f280000300800 */
[----:B0-----:R-:W4:Y:S04]  /*12ee0*/  LDL.LU R24, [R1+0xbc] ;  /* 0x0000bc0001187983 */ /* 0x001f280000300800 */
[----:B------:R0:W-:Y:S04]  /*12ef0*/  STS.U8 [R22+UR4+0x15c0], R3 ;  /* 0x0015c00316007988 */ /* 0x0001e80008000004 */
[----:B------:R-:W-:Y:S04]  /*12f00*/  STS.U8 [R22+UR4+0x1d40], R18 ;  /* 0x001d401216007988 */ /* 0x000fe80008000004 */
[----:B------:R-:W-:Y:S01]  /*12f10*/  STS.U8 [R22+UR4+0x1d00], R17 ;  /* 0x001d001116007988 */ /* 0x000fe20008000004 */
[----:B0-----:R-:W-:-:S03]  /*12f20*/  LOP3.LUT R3, R0, 0x30, RZ, 0x3c, !PT ;  /* 0x0000003000037812 */ /* 0x001fc600078e3cff */
[----:B------:R-:W-:Y:S04]  /*12f30*/  STS.U8 [R22+UR4+0x1dc0], R16 ;  /* 0x001dc01016007988 */ /* 0x000fe80008000004 */
[----:B------:R0:W-:Y:S04]  /*12f40*/  STS.U8 [R22+UR4+0x1d80], R15 ;  /* 0x001d800f16007988 */ /* 0x0001e80008000004 */
[----:B------:R1:W-:Y:S04]  /*12f50*/  STS.U8 [R3+UR4+0x600], R23 ;  /* 0x0006001703007988 */ /* 0x0003e80008000004 */
[----:B------:R1:W-:Y:S04]  /*12f60*/  STS.U8 [R3+UR4+0x640], R25 ;  /* 0x0006401903007988 */ /* 0x0003e80008000004 */
[----:B0-----:R-:W4:Y:S04]  /*12f70*/  LDL.LU R22, [R1+0x2490] ;  /* 0x0024900001167983 */ /* 0x001f280000300800 */
[----:B-1----:R-:W4:Y:S04]  /*12f80*/  LDL.LU R23, [R1+0x248c] ;  /* 0x00248c0001177983 */ /* 0x002f280000300800 */
[----:B------:R-:W4:Y:S04]  /*12f90*/  LDL.LU R25, [R1+0x2488] ;  /* 0x0024880001197983 */ /* 0x000f280000300800 */
        /* <DEDUP_REMOVED lines=15> */
[----:B0-----:R-:W3:Y:S04]  /*13090*/  LDL.LU R10, [R1+0x246c] ;  /* 0x00246c00010a7983 */ /* 0x001ee80000300800 */
[----:B-1----:R-:W2:Y:S04]  /*130a0*/  LDL.LU R11, [R1+0x2468] ;  /* 0x00246800010b7983 */ /* 0x002ea80000300800 */
[----:B------:R-:W4:Y:S04]  /*130b0*/  LDL.LU R12, [R1+0x2464] ;  /* 0x00246400010c7983 */ /* 0x000f280000300800 */
[----:B------:R0:W-:Y:S04]  /*130c0*/  STS.U8 [R3+UR4+0x16c0], R13 ;  /* 0x0016c00d03007988 */ /* 0x0001e80008000004 */
[----:B0-----:R-:W3:Y:S01]  /*130d0*/  LDL.LU R13, [R1+0x2460] ;  /* 0x00246000010d7983 */ /* 0x001ee20000300800 */
[----:B------:R-:W-:-:S03]  /*130e0*/  LOP3.LUT R0, R0, 0x38, RZ, 0x3c, !PT ;  /* 0x0000003800007812 */ /* 0x000fc600078e3cff */
[----:B---3--:R-:W-:Y:S04]  /*130f0*/  STS.U8 [R3+UR4+0x1e40], R13 ;  /* 0x001e400d03007988 */ /* 0x008fe80008000004 */
[----:B----4-:R-:W-:Y:S04]  /*13100*/  STS.U8 [R3+UR4+0x1e00], R12 ;  /* 0x001e000c03007988 */ /* 0x010fe80008000004 */
[----:B--2---:R-:W-:Y:S04]  /*13110*/  STS.U8 [R3+UR4+0x1ec0], R11 ;  /* 0x001ec00b03007988 */ /* 0x004fe80008000004 */
[----:B------:R0:W-:Y:S04]  /*13120*/  STS.U8 [R3+UR4+0x1e80], R10 ;  /* 0x001e800a03007988 */ /* 0x0001e80008000004 */
[----:B------:R1:W-:Y:S04]  /*13130*/  STS.U8 [R0+UR4+0x700], R6 ;  /* 0x0007000600007988 */ /* 0x0003e80008000004 */
[----:B------:R2:W-:Y:S04]  /*13140*/  STS.U8 [R0+UR4+0x740], R7 ;  /* 0x0007400700007988 */ /* 0x0005e80008000004 */
[----:B0-----:R-:W3:Y:S04]  /*13150*/  LDL.LU R3, [R1+0x245c] ;  /* 0x00245c0001037983 */ /* 0x001ee80000300800 */
[----:B-1----:R-:W4:Y:S04]  /*13160*/  LDL.LU R6, [R1+0x2458] ;  /* 0x0024580001067983 */ /* 0x002f280000300800 */
[----:B--2---:R-:W2:Y:S04]  /*13170*/  LDL.LU R7, [R1+0x2454] ;  /* 0x0024540001077983 */ /* 0x004ea80000300800 */
[----:B------:R0:W-:Y:S04]  /*13180*/  STS.U8 [R0+UR4+0x780], R2 ;  /* 0x0007800200007988 */ /* 0x0001e80008000004 */
[----:B------:R1:W-:Y:S04]  /*13190*/  STS.U8 [R0+UR4+0x7c0], R8 ;  /* 0x0007c00800007988 */ /* 0x0003e80008000004 */
[----:B------:R1:W-:Y:S04]  /*131a0*/  STS.U8 [R0+UR4+0xf40], R9 ;  /* 0x000f400900007988 */ /* 0x0003e80008000004 */
[----:B0-----:R-:W3:Y:S04]  /*131b0*/  LDL R2, [R1+0xdf4] ;  /* 0x000df40001027983 */ /* 0x001ee80000100800 */
[----:B-1----:R-:W4:Y:S04]  /*131c0*/  LDL.LU R8, [R1+0x2450] ;  /* 0x0024500001087983 */ /* 0x002f280000300800 */
[----:B------:R-:W2:Y:S04]  /*131d0*/  LDL.LU R9, [R1+0x244c] ;  /* 0x00244c0001097983 */ /* 0x000ea80000300800 */
[----:B------:R0:W-:Y:S04]  /*131e0*/  STS.U8 [R0+UR4+0xf00], R14 ;  /* 0x000f000e00007988 */ /* 0x0001e80008000004 */
[----:B------:R1:W-:Y:S04]  /*131f0*/  STS.U8 [R0+UR4+0xfc0], R19 ;  /* 0x000fc01300007988 */ /* 0x0003e80008000004 */
[----:B------:R1:W-:Y:S04]  /*13200*/  STS.U8 [R0+UR4+0xf80], R24 ;  /* 0x000f801800007988 */ /* 0x0003e80008000004 */
[----:B0-----:R-:W3:Y:S04]  /*13210*/  LDL.LU R14, [R1+0x2448] ;  /* 0x00244800010e7983 */ /* 0x001ee80000300800 */
[----:B-1----:R-:W4:Y:S04]  /*13220*/  LDL.LU R19, [R1+0x2444] ;  /* 0x0024440001137983 */ /* 0x002f280000300800 */
[----:B------:R-:W2:Y:S04]  /*13230*/  LDL.LU R24, [R1+0x2440] ;  /* 0x0024400001187983 */ /* 0x000ea80000300800 */
[----:B--2---:R-:W-:Y:S04]  /*13240*/  STS.U8 [R0+UR4+0x1700], R24 ;  /* 0x0017001800007988 */ /* 0x004fe80008000004 */
[----:B----4-:R-:W-:Y:S04]  /*13250*/  STS.U8 [R0+UR4+0x1740], R19 ;  /* 0x0017401300007988 */ /* 0x010fe80008000004 */
[----:B---3--:R-:W-:Y:S04]  /*13260*/  STS.U8 [R0+UR4+0x1780], R14 ;  /* 0x0017800e00007988 */ /* 0x008fe80008000004 */
[----:B------:R-:W-:Y:S04]  /*13270*/  STS.U8 [R0+UR4+0x17c0], R9 ;  /* 0x0017c00900007988 */ /* 0x000fe80008000004 */
[----:B------:R-:W-:Y:S04]  /*13280*/  STS.U8 [R0+UR4+0x1f40], R8 ;  /* 0x001f400800007988 */ /* 0x000fe80008000004 */
[----:B------:R-:W-:Y:S04]  /*13290*/  STS.U8 [R0+UR4+0x1f00], R7 ;  /* 0x001f000700007988 */ /* 0x000fe80008000004 */
[----:B------:R-:W-:Y:S04]  /*132a0*/  STS.U8 [R0+UR4+0x1fc0], R6 ;  /* 0x001fc00600007988 */ /* 0x000fe80008000004 */
[----:B------:R0:W-:Y:S04]  /*132b0*/  STS.U8 [R0+UR4+0x1f80], R3 ;  /* 0x001f800300007988 */ /* 0x0001e80008000004 */
[----:B0-----:R-:W2:Y:S04]  /*132c0*/  LDL.LU R0, [R1+0x243c] ;  /* 0x00243c0001007983 */ /* 0x001ea80000300800 */
[----:B------:R-:W3:Y:S01]  /*132d0*/  LDL R3, [R1+0x9f8] ;  /* 0x0009f80001037983 */ /* 0x000ee20000100800 */
[----:B------:R-:W-:Y:S01]  /*132e0*/  PRMT R5, RZ, 0x7610, R5 ;  /* 0x00007610ff057816 */ /* 0x000fe20000000005 */
[----:B------:R-:W-:Y:S06]  /*132f0*/  BAR.SYNC.DEFER_BLOCKING 0x0 ;  /* 0x0000000000007b1d */ /* 0x000fec0000010000 */
[----:B---3--:R-:W3:Y:S04]  /*13300*/  @!P0 LDG.E.U8 R5, desc[UR32][R2.64] ;  /* 0x0000002002058981 */ /* 0x008ee8000c1e1100 */
[----:B---3--:R0:W-:Y:S04]  /*13310*/  STL [R1+0xb4], R5 ;  /* 0x0000b40501007387 */ /* 0x0081e80000100800 */
[----:B0-----:R-:W3:Y:S04]  /*13320*/  LDL.LU R5, [R1+0x2438] ;  /* 0x0024380001057983 */ /* 0x001ee80000300800 */
[----:B------:R-:W4:Y:S04]  /*13330*/  LDL R2, [R1+0xdf0] ;  /* 0x000df00001027983 */ /* 0x000f280000100800 */
[----:B------:R-:W4:Y:S01]  /*13340*/  LDL R3, [R1+0xf48] ;  /* 0x000f480001037983 */ /* 0x000f220000100800 */
[----:B--2---:R-:W-:-:S02]  /*13350*/  PRMT R0, RZ, 0x7610, R0 ;  /* 0x00007610ff007816 */ /* 0x004fc40000000000 */
[----:B----4-:R-:W-:-:S04]  /*13360*/  @!P0 LOP3.LUT R3, R3, R2, RZ, 0x3c, !PT ;  /* 0x0000000203038212 */ /* 0x010fc800078e3cff */
[----:B------:R-:W-:-:S04]  /*13370*/  @!P0 LOP3.LUT R2, R3, R2, RZ, 0x3c, !PT ;  /* 0x0000000203028212 */ /* 0x000fc800078e3cff */
[----:B------:R-:W-:-:S05]  /*13380*/  @!P0 LOP3.LUT R3, R3, R2, RZ, 0x3c, !PT ;  /* 0x0000000203038212 */ /* 0x000fca00078e3cff */
[----:B------:R-:W2:Y:S04]  /*13390*/  @!P0 LDG.E.U8 R0, desc[UR32][R2.64] ;  /* 0x0000002002008981 */ /* 0x000ea8000c1e1100 */
[----:B--2---:R0:W-:Y:S04]  /*133a0*/  STL [R1+0xb0], R0 ;  /* 0x0000b00001007387 */ /* 0x0041e80000100800 */
[----:B0-----:R-:W2:Y:S04]  /*133b0*/  LDL.LU R0, [R1+0x2434] ;  /* 0x0024340001007983 */ /* 0x001ea80000300800 */
[----:B------:R-:W4:Y:S04]  /*133c0*/  LDL R2, [R1+0xdec] ;  /* 0x000dec0001027983 */ /* 0x000f280000100800 */
[----:B------:R-:W4:Y:S01]  /*133d0*/  LDL R3, [R1+0xf44] ;  /* 0x000f440001037983 */ /* 0x000f220000100800 */
[----:B------:R-:W-:-:S02]  /*133e0*/  PRMT R4, RZ, 0x7610, R4 ;  /* 0x00007610ff047816 */ /* 0x000fc40000000004 */
[----:B----4-:R-:W-:-:S04]  /*133f0*/  @!P0 LOP3.LUT R3, R3, R2, RZ, 0x3c, !PT ;  /* 0x0000000203038212 */ /* 0x010fc800078e3cff */
[----:B------:R-:W-:-:S04]  /*13400*/  @!P0 LOP3.LUT R2, R3, R2, RZ, 0x3c, !PT ;  /* 0x0000000203028212 */ /* 0x000fc800078e3cff */
[----:B------:R-:W-:-:S05]  /*13410*/  @!P0 LOP3.LUT R3, R3, R2, RZ, 0x3c, !PT ;  /* 0x0000000203038212 */ /* 0x000fca00078e3cff */
[----:B------:R-:W4:Y:S04]  /*13420*/  @!P0 LDG.E.U8 R4, desc[UR32][R2.64] ;  /* 0x0000002002048981 */ /* 0x000f28000c1e1100 */
[----:B----4-:R0:W-:Y:S04]  /*13430*/  STL [R1+0x9c], R4 ;  /* 0x00009c0401007387 */ /* 0x0101e80000100800 */
[----:B0-----:R-:W4:Y:S04]  /*13440*/  LDL.LU R4, [R1+0x2430] ;  /* 0x0024300001047983 */ /* 0x001f280000300800 */
[----:B------:R-:W3:Y:S04]  /*13450*/  LDL R2, [R1+0xde8] ;  /* 0x000de80001027983 */ /* 0x000ee80000100800 */
[----:B------:R-:W3:Y:S01]  /*13460*/  LDL R3, [R1+0xf40] ;  /* 0x000f400001037983 */ /* 0x000ee20000100800 */
[----:B--2---:R-:W-:-:S02]  /*13470*/  PRMT R0, RZ, 0x7610, R0 ;  /* 0x00007610ff007816 */ /* 0x004fc40000000000 */
[----:B---3--:R-:W-:-:S04]  /*13480*/  @!P0 LOP3.LUT R3, R3, R2, RZ, 0x3c, !PT ;  /* 0x0000000203038212 */ /* 0x008fc800078e3cff */
[----:B------:R-:W-:-:S04]  /*13490*/  @!P0 LOP3.LUT R2, R3, R2, RZ, 0x3c, !PT ;  /* 0x0000000203028212 */ /* 0x000fc800078e3cff */
[----:B------:R-:W-:-:S05]  /*134a0*/  @!P0 LOP3.LUT R3, R3, R2, RZ, 0x3c, !PT ;  /* 0x0000000203038212 */ /* 0x000fca00078e3cff */
[----:B------:R-:W2:Y:S04]  /*134b0*/  @!P0 LDG.E.U8 R0, desc[UR32][R2.64] ;  /* 0x0000002002008981 */ /* 0x000ea8000c1e1100 */
[----:B--2---:R0:W-:Y:S04]  /*134c0*/  STL [R1+0x98], R0 ;  /* 0x0000980001007387 */ /* 0x0041e80000100800 */
[----:B0-----:R-:W2:Y:S04]  /*134d0*/  LDL.LU R0, [R1+0x242c] ;  /* 0x00242c0001007983 */ /* 0x001ea80000300800 */
[----:B------:R-:W3:Y:S04]  /*134e0*/  LDL R2, [R1+0xde4] ;  /* 0x000de40001027983 */ /* 0x000ee80000100800 */
[----:B------:R-:W3:Y:S01]  /*134f0*/  LDL R3, [R1+0xf3c] ;  /* 0x000f3c0001037983 */ /* 0x000ee20000100800 */
[----:B----4-:R-:W-:-:S02]  /*13500*/  PRMT R4, RZ, 0x7610, R4 ;  /* 0x00007610ff047816 */ /* 0x010fc40000000004 */
[----:B---3--:R-:W-:-:S04]  /*13510*/  @!P0 LOP3.LUT R3, R3, R2, RZ, 0x3c, !PT ;  /* 0x0000000203038212 */ /* 0x008fc800078e3cff */
[----:B------:R-:W-:-:S04]  /*13520*/  @!P0 LOP3.LUT R2, R3, R2, RZ, 0x3c, !PT ;  /* 0x0000000203028212 */ /* 0x000fc800078e3cff */
[----:B------:R-:W-:-:S05]  /*13530*/  @!P0 LOP3.LUT R3, R3, R2, RZ, 0x3c, !PT ;  /* 0x0000000203038212 */ /* 0x000fca00078e3cff */
[----:B------:R-:W3:Y:S04]  /*13540*/  @!P0 LDG.E.U8 R4, desc[UR32][R2.64] ;  /* 0x0000002002048981 */ /* 0x000ee8000c1e1100 */
        /* <DEDUP_REMOVED lines=13> */
[----:B---3--:R-:W-:-:S02]  /*13620*/  PRMT R4, RZ, 0x7610, R4 ;  /* 0x00007610ff047816 */ /* 0x008fc40000000004 */
[----:B----4-:R-:W-:-:S04]  /*13630*/  @!P0 LOP3.LUT R3, R3, R2, RZ, 0x3c, !PT ;  /* 0x0000000203038212 */ /* 0x010fc800078e3cff */
        /* <DEDUP_REMOVED lines=282> */
[----:B--2---:R0:W-:Y:S04]  /*147e0*/  STL [R1], R0 ;  /* 0x0000000001007387 */ /* 0x0041e80000100800 */
[----:B0-----:R-:W2:Y:S04]  /*147f0*/  LDL.LU R0, [R1+0x23a4] ;  /* 0x0023a40001007983 */ /* 0x001ea80000300800 */
[----:B------:R-:W3:Y:S04]  /*14800*/  LDL R2, [R1+0xe34] ;  /* 0x000e340001027983 */ /* 0x000ee80000100800 */
[----:B------:R-:W3:Y:S01]  /*14810*/  LDL R3, [R1+0xe38] ;  /* 0x000e380001037983 */ /* 0x000ee20000100800 */
[----:B------:R-:W-:-:S02]  /*14820*/  PRMT R29, RZ, 0x7610, R29 ;  /* 0x00007610ff1d7816 */ /* 0x000fc4000000001d */
[----:B---3--:R-:W-:-:S04]  /*14830*/  @!P0 LOP3.LUT R3, R3, R2, RZ, 0x3c, !PT ;  /* 0x0000000203038212 */ /* 0x008fc800078e3cff */
[----:B------:R-:W-:-:S04]  /*14840*/  @!P0 LOP3.LUT R2, R3, R2, RZ, 0x3c, !PT ;  /* 0x0000000203028212 */ /* 0x000fc800078e3cff */
[----:B------:R-:W-:-:S05]  /*14850*/  @!P0 LOP3.LUT R3, R3, R2, RZ, 0x3c, !PT ;  /* 0x0000000203038212 */ /* 0x000fca00078e3cff */
[----:B------:R-:W3:Y:S04]  /*14860*/  @!P0 LDG.E.U8 R29, desc[UR32][R2.64] ;  /* 0x00000020021d8981 */ /* 0x000ee8000c1e1100 */
[----:B------:R-:W4:Y:S04]  /*14870*/  LDL R2, [R1+0xe2c] ;  /* 0x000e2c0001027983 */ /* 0x000f280000100800 */
[----:B------:R-:W4:Y:S01]  /*14880*/  LDL R3, [R1+0xe30] ;  /* 0x000e300001037983 */ /* 0x000f220000100800 */
[----:B------:R-:W-:-:S03]  /*14890*/  PRMT R28, RZ, 0x7610, R28 ;  /* 0x00007610ff1c7816 */ /* 0x000fc6000000001c */
[----:B---3--:R0:W-:Y:S04]  /*148a0*/  STL [R1+0x2350], R29 ;  /* 0x0023501d01007387 */ /* 0x0081e80000100800 */
[----:B0-----:R-:W3:Y:S01]  /*148b0*/  LDL R29, [R1+0xe28] ;  /* 0x000e2800011d7983 */ /* 0x001ee20000100800 */
[----:B----4-:R-:W-:-:S04]  /*148c0*/  @!P0 LOP3.LUT R3, R3, R2, RZ, 0x3c, !PT ;  /* 0x0000000203038212 */ /* 0x010fc800078e3cff */
[----:B------:R-:W-:-:S04]  /*148d0*/  @!P0 LOP3.LUT R2, R3, R2, RZ, 0x3c, !PT ;  /* 0x0000000203028212 */ /* 0x000fc800078e3cff */
[----:B------:R-:W-:-:S05]  /*148e0*/  @!P0 LOP3.LUT R3, R3, R2, RZ, 0x3c, !PT ;  /* 0x0000000203038212 */ /* 0x000fca00078e3cff */
[----:B------:R3:W4:Y:S04]  /*148f0*/  @!P0 LDG.E.U8 R28, desc[UR32][R2.64] ;  /* 0x00000020021c8981 */ /* 0x000728000c1e1100 */
[----:B------:R-:W2:Y:S01]  /*14900*/  LDL R3, [R1+0xe24] ;  /* 0x000e240001037983 */ /* 0x000ea20000100800 */
[----:B------:R-:W-:Y:S01]  /*14910*/  PRMT R27, RZ, 0x7610, R27 ;  /* 0x00007610ff1b7816 */ /* 0x000fe2000000001b */
[----:B---3--:R-:W-:Y:S02]  /*14920*/  @!P0 IMAD.MOV.U32 R2, RZ, RZ, R29 ;  /* 0x000000ffff028224 */ /* 0x008fe400078e001d */
[----:B----4-:R0:W-:Y:S01]  /*14930*/  STL [R1+0x2354], R28 ;  /* 0x0023541c01007387 */ /* 0x0101e20000100800 */
[----:B------:R-:W-:-:S03]  /*14940*/  PRMT R26, RZ, 0x7610, R26 ;  /* 0x00007610ff1a7816 */ /* 0x000fc6000000001a */
[----:B------:R-:W3:Y:S04]  /*14950*/  LDL R29, [R1+0xe08] ;  /* 0x000e0800011d7983 */ /* 0x000ee80000100800 */
[----:B--2---:R1:W2:Y:S04]  /*14960*/  @!P0 LDG.E.U8 R27, desc[UR32][R2.64] ;  /* 0x00000020021b8981 */ /* 0x0042a8000c1e1100 */
[----:B0-----:R-:W4:Y:S04]  /*14970*/  LDL R28, [R1+0xf60] ;  /* 0x000f6000011c7983 */ /* 0x001f280000100800 */
[----:B------:R-:W1:Y:S04]  /*14980*/  LDL R2, [R1+0xe1c] ;  /* 0x000e1c0001027983 */ /* 0x000e680000100800 */
[----:B------:R-:W1:Y:S02]  /*14990*/  LDL R3, [R1+0xe20] ;  /* 0x000e200001037983 */ /* 0x000e640000100800 */
[----:B-1----:R-:W-:-:S04]  /*149a0*/  @!P0 LOP3.LUT R3, R3, R2, RZ, 0x3c, !PT ;  /* 0x0000000203038212 */ /* 0x002fc800078e3cff */
[----:B------:R-:W-:-:S04]  /*149b0*/  @!P0 LOP3.LUT R2, R3, R2, RZ, 0x3c, !PT ;  /* 0x0000000203028212 */ /* 0x000fc800078e3cff */
[----:B------:R-:W-:-:S05]  /*149c0*/  @!P0 LOP3.LUT R3, R3, R2, RZ, 0x3c, !PT ;  /* 0x0000000203038212 */ /* 0x000fca00078e3cff */
[----:B------:R-:W3:Y:S04]  /*149d0*/  @!P0 LDG.E.U8 R26, desc[UR32][R2.64] ;  /* 0x00000020021a8981 */ /* 0x000ee8000c1e1100 */
[----:B--2---:R0:W-:Y:S04]  /*149e0*/  STL [R1+0x236c], R27 ;  /* 0x00236c1b01007387 */ /* 0x0041e80000100800 */
[----:B------:R-:W2:Y:S04]  /*149f0*/  LDL R2, [R1+0xe14] ;  /* 0x000e140001027983 */ /* 0x000ea80000100800 */
[----:B------:R-:W2:Y:S04]  /*14a00*/  LDL R3, [R1+0xe18] ;  /* 0x000e180001037983 */ /* 0x000ea80000100800 */
[----:B0-----:R-:W4:Y:S04]  /*14a10*/  LDL R27, [R1+0xf58] ;  /* 0x000f5800011b7983 */ /* 0x001f280000100800 */
[----:B---3--:R0:W-:Y:S04]  /*14a20*/  STL [R1+0x2370], R26 ;  /* 0x0023701a01007387 */ /* 0x0081e80000100800 */
[----:B0-----:R-:W3:Y:S01]  /*14a30*/  LDL R26, [R1+0xe0c] ;  /* 0x000e0c00011a7983 */ /* 0x001ee20000100800 */
[----:B--2---:R-:W-:-:S04]  /*14a40*/  @!P0 LOP3.LUT R3, R3, R2, RZ, 0x3c, !PT ;  /* 0x0000000203038212 */ /* 0x004fc800078e3cff */
[C---:B------:R-:W-:Y:S02]  /*14a50*/  @!P0 LOP3.LUT R2, R3.reuse, R2, RZ, 0x3c, !PT ;  /* 0x0000000203028212 */ /* 0x040fe400078e3cff */
[----:B------:R-:W-:Y:S02]  /*14a60*/  PRMT R25, RZ, 0x7610, R25 ;  /* 0x00007610ff197816 */ /* 0x000fe40000000019 */
[----:B------:R-:W-:Y:S02]  /*14a70*/  @!P0 LOP3.LUT R3, R3, R2, RZ, 0x3c, !PT ;  /* 0x0000000203038212 */ /* 0x000fe400078e3cff */
[----:B------:R-:W-:-:S03]  /*14a80*/  PRMT R24, RZ, 0x7610, R24 ;  /* 0x00007610ff187816 */ /* 0x000fc60000000018 */
[----:B------:R4:W2:Y:S02]  /*14a90*/  @!P0 LDG.E.U8 R25, desc[UR32][R2.64] ;  /* 0x0000002002198981 */ /* 0x0008a4000c1e1100 */
[----:B----4-:R-:W-:Y:S02]  /*14aa0*/  @!P0 IMAD.MOV.U32 R2, RZ, RZ, R27 ;  /* 0x000000ffff028224 */ /* 0x010fe400078e001b */
[----:B---3--:R-:W-:-:S05]  /*14ab0*/  @!P0 IMAD.MOV.U32 R3, RZ, RZ, R26 ;  /* 0x000000ffff038224 */ /* 0x008fca00078e001a */
[----:B------:R0:W3:Y:S01]  /*14ac0*/  @!P0 LDG.E.U8 R24, desc[UR32][R2.64] ;  /* 0x0000002002188981 */ /* 0x0000e2000c1e1100 */
[----:B------:R-:W-:Y:S01]  /*14ad0*/  PRMT R23, RZ, 0x7610, R23 ;  /* 0x00007610ff177816 */ /* 0x000fe20000000017 */
[----:B0-----:R-:W-:Y:S02]  /*14ae0*/  @!P0 IMAD.MOV.U32 R2, RZ, RZ, R28 ;  /* 0x000000ffff028224 */ /* 0x001fe400078e001c */
[----:B------:R-:W-:Y:S01]  /*14af0*/  @!P0 IMAD.MOV.U32 R3, RZ, RZ, R29 ;  /* 0x000000ffff038224 */ /* 0x000fe200078e001d */
[----:B--2---:R0:W-:Y:S04]  /*14b00*/  STL [R1+0x2358], R25 ;  /* 0x0023581901007387 */ /* 0x0041e80000100800 */
[----:B------:R1:W2:Y:S04]  /*14b10*/  @!P0 LDG.E.U8 R23, desc[UR32][R2.64] ;  /* 0x0000002002178981 */ /* 0x0002a8000c1e1100 */
[----:B0-----:R-:W1:Y:S04]  /*14b20*/  LDL R25, [R1+0xf78] ;  /* 0x000f780001197983 */ /* 0x001e680000100800 */
[----:B---3--:R0:W-:Y:S01]  /*14b30*/  STL [R1+0x2374], R24 ;  /* 0x0023741801007387 */ /* 0x0081e20000100800 */
[----:B------:R-:W-:-:S03]  /*14b40*/  PRMT R22, RZ, 0x7610, R22 ;  /* 0x00007610ff167816 */ /* 0x000fc60000000016 */
[----:B------:R-:W3:Y:S04]  /*14b50*/  LDL R29, [R1+0xf5c] ;  /* 0x000f5c00011d7983 */ /* 0x000ee80000100800 */
[----:B------:R-:W4:Y:S04]  /*14b60*/  LDL R28, [R1+0xf98] ;  /* 0x000f9800011c7983 */ /* 0x000f280000100800 */
[----:B0-----:R-:W3:Y:S04]  /*14b70*/  LDL R24, [R1+0xdfc] ;  /* 0x000dfc0001187983 */ /* 0x001ee80000100800 */
[----:B------:R-:W4:Y:S04]  /*14b80*/  LDL R27, [R1+0xf64] ;  /* 0x000f6400011b7983 */ /* 0x000f280000100800 */
[----:B------:R-:W4:Y:S01]  /*14b90*/  LDL R26, [R1+0xfa0] ;  /* 0x000fa000011a7983 */ /* 0x000f220000100800 */
[----:B-1----:R-:W-:-:S03]  /*14ba0*/  @!P0 IMAD.MOV.U32 R2, RZ, RZ, R25 ;  /* 0x000000ffff028224 */ /* 0x002fc600078e0019 */
[----:B--2---:R0:W-:Y:S01]  /*14bb0*/  STL [R1+0x2378], R23 ;  /* 0x0023781701007387 */ /* 0x0041e20000100800 */
[----:B------:R-:W-:Y:S02]  /*14bc0*/  PRMT R21, RZ, 0x7610, R21 ;  /* 0x00007610ff157816 */ /* 0x000fe40000000015 */
[----:B------:R-:W-:Y:S01]  /*14bd0*/  PRMT R20, RZ, 0x7610, R20 ;  /* 0x00007610ff147816 */ /* 0x000fe20000000014 */
[----:B------:R-:W2:Y:S04]  /*14be0*/  LDL R25, [R1+0xf7c] ;  /* 0x000f7c0001197983 */ /* 0x000ea80000100800 */
[----:B0-----:R-:W4:Y:S01]  /*14bf0*/  LDL R23, [R1+0xf80] ;  /* 0x000f800001177983 */ /* 0x001f220000100800 */
[----:B---3--:R-:W-:-:S03]  /*14c00*/  @!P0 IMAD.MOV.U32 R3, RZ, RZ, R24 ;  /* 0x000000ffff038224 */ /* 0x008fc600078e0018 */
[----:B------:R-:W3:Y:S04]  /*14c10*/  LDL R24, [R1+0xfb8] ;  /* 0x000fb80001187983 */ /* 0x000ee80000100800 */
[----:B------:R4:W2:Y:S04]  /*14c20*/  @!P0 LDG.E.U8 R22, desc[UR32][R2.64] ;  /* 0x0000002002168981 */ /* 0x0008a8000c1e1100 */
[----:B------:R-:W3:Y:S01]  /*14c30*/  LDL R3, [R1+0xdf8] ;  /* 0x000df80001037983 */ /* 0x000ee20000100800 */
[----:B----4-:R-:W-:-:S05]  /*14c40*/  @!P0 IMAD.MOV.U32 R2, RZ, RZ, R23 ;  /* 0x000000ffff028224 */ /* 0x010fca00078e0017 */
[----:B---3--:R0:W3:Y:S02]  /*14c50*/  @!P0 LDG.E.U8 R21, desc[UR32][R2.64] ;  /* 0x0000002002158981 */ /* 0x0080e4000c1e1100 */
[----:B0-----:R-:W-:Y:S02]  /*14c60*/  @!P0 IMAD.MOV.U32 R2, RZ, RZ, R28 ;  /* 0x000000ffff028224 */ /* 0x001fe400078e001c */
[----:B------:R-:W-:-:S05]  /*14c70*/  @!P0 IMAD.MOV.U32 R3, RZ, RZ, R29 ;  /* 0x000000ffff038224 */ /* 0x000fca00078e001d */
[----:B------:R0:W4:Y:S04]  /*14c80*/  @!P0 LDG.E.U8 R20, desc[UR32][R2.64] ;  /* 0x0000002002148981 */ /* 0x000128000c1e1100 */
[----:B--2---:R1:W-:Y:S04]  /*14c90*/  STL [R1+0x237c], R22 ;  /* 0x00237c1601007387 */ /* 0x0043e80000100800 */
[----:B------:R-:W2:Y:S04]  /*14ca0*/  LDL R23, [R1+0xf84] ;  /* 0x000f840001177983 */ /* 0x000ea80000100800 */
[----:B-1----:R-:W2:Y:S01]  /*14cb0*/  LDL R22, [R1+0xfd4] ;  /* 0x000fd40001167983 */ /* 0x002ea20000100800 */
[----:B------:R-:W-:Y:S01]  /*14cc0*/  PRMT R19, RZ, 0x7610, R19 ;  /* 0x00007610ff137816 */ /* 0x000fe20000000013 */
[----:B0-----:R-:W-:-:S02]  /*14cd0*/  @!P0 IMAD.MOV.U32 R2, RZ, RZ, R26 ;  /* 0x000000ffff028224 */ /* 0x001fc400078e001a */
[----:B------:R-:W-:Y:S01]  /*14ce0*/  @!P0 IMAD.MOV.U32 R3, RZ, RZ, R27 ;  /* 0x000000ffff038224 */ /* 0x000fe200078e001b */
[----:B------:R-:W-:-:S04]  /*14cf0*/  PRMT R18, RZ, 0x7610, R18 ;  /* 0x00007610ff127816 */ /* 0x000fc80000000012 */
[----:B------:R0:W2:Y:S02]  /*14d00*/  @!P0 LDG.E.U8 R19, desc[UR32][R2.64] ;  /* 0x0000002002138981 */ /* 0x0000a4000c1e1100 */
[----:B0-----:R-:W-:Y:S02]  /*14d10*/  @!P0 IMAD.MOV.U32 R2, RZ, RZ, R24 ;  /* 0x000000ffff028224 */ /* 0x001fe400078e0018 */
[----:B------:R-:W-:-:S05]  /*14d20*/  @!P0 IMAD.MOV.U32 R3, RZ, RZ, R25 ;  /* 0x000000ffff038224 */ /* 0x000fca00078e0019 */
[----:B------:R2:W2:Y:S01]  /*14d30*/  @!P0 LDG.E.U8 R18, desc[UR32][R2.64] ;  /* 0x0000002002128981 */ /* 0x0004a2000c1e1100 */
[----:B------:R-:W-:-:S03]  /*14d40*/  PRMT R17, RZ, 0x7610, R17 ;  /* 0x00007610ff117816 */ /* 0x000fc60000000011 */
[----:B---3--:R0:W-:Y:S04]  /*14d50*/  STL [R1+0x2380], R21 ;  /* 0x0023801501007387 */ /* 0x0081e80000100800 */
[----:B----4-:R1:W-:Y:S04]  /*14d60*/  STL [R1+0x2384], R20 ;  /* 0x0023841401007387 */ /* 0x0103e80000100800 */
[----:B------:R-:W3:Y:S04]  /*14d70*/  LDL R27, [R1+0xf9c] ;  /* 0x000f9c00011b7983 */ /* 0x000ee80000100800 */
[----:B------:R-:W4:Y:S01]  /*14d80*/  LDL R26, [R1+0xfc8] ;  /* 0x000fc800011a7983 */ /* 0x000f220000100800 */
[----:B--2---:R-:W-:-:S02]  /*14d90*/  @!P0 IMAD.MOV.U32 R3, RZ, RZ, R23 ;  /* 0x000000ffff038224 */ /* 0x004fc400078e0017 */
[----:B------:R-:W-:-:S05]  /*14da0*/  @!P0 IMAD.MOV.U32 R2, RZ, RZ, R22 ;  /* 0x000000ffff028224 */ /* 0x000fca00078e0016 */
[----:B------:R3:W2:Y:S01]  /*14db0*/  @!P0 LDG.E.U8 R17, desc[UR32][R2.64] ;  /* 0x0000002002118981 */ /* 0x0006a2000c1e1100 */
[----:B------:R-:W-:-:S03]  /*14dc0*/  PRMT R16, RZ, 0x7610, R16 ;  /* 0x00007610ff107816 */ /* 0x000fc60000000010 */
[----:B------:R2:W-:Y:S04]  /*14dd0*/  STL [R1+0x2388], R19 ;  /* 0x0023881301007387 */ /* 0x0005e80000100800 */
[----:B------:R-:W2:Y:S04]  /*14de0*/  LDL R25, [R1+0xfa4] ;  /* 0x000fa40001197983 */ /* 0x000ea80000100800 */
[----:B------:R-:W2:Y:S04]  /*14df0*/  LDL R24, [R1+0xfc4] ;  /* 0x000fc40001187983 */ /* 0x000ea80000100800 */
[----:B------:R2:W-:Y:S04]  /*14e00*/  STL [R1+0x238c], R18 ;  /* 0x00238c1201007387 */ /* 0x0005e80000100800 */
[----:B------:R-:W2:Y:S04]  /*14e10*/  LDL R23, [R1+0xe10] ;  /* 0x000e100001177983 */ /* 0x000ea80000100800 */
[----:B------:R-:W2:Y:S04]  /*14e20*/  LDL R22, [R1+0xf50] ;  /* 0x000f500001167983 */ /* 0x000ea80000100800 */
[----:B0-----:R-:W2:Y:S04]  /*14e30*/  LDL R21, [R1+0xe04] ;  /* 0x000e040001157983 */ /* 0x001ea80000100800 */
[----:B-1----:R-:W2:Y:S01]  /*14e40*/  LDL R20, [R1+0xf68] ;  /* 0x000f680001147983 */ /* 0x002ea20000100800 */
[----:B---3--:R-:W-:-:S02]  /*14e50*/  @!P0 IMAD.MOV.U32 R3, RZ, RZ, R27 ;  /* 0x000000ffff038224 */ /* 0x008fc400078e001b */
[----:B----4-:R-:W-:-:S05]  /*14e60*/  @!P0 IMAD.MOV.U32 R2, RZ, RZ, R26 ;  /* 0x000000ffff028224 */ /* 0x010fca00078e001a */
[----:B------:R0:W3:Y:S04]  /*14e70*/  @!P0 LDG.E.U8 R16, desc[UR32][R2.64] ;  /* 0x0000002002108981 */ /* 0x0000e8000c1e1100 */
[----:B--2---:R1:W-:Y:S04]  /*14e80*/  STL [R1+0x2390], R17 ;  /* 0x0023901101007387 */ /* 0x0043e80000100800 */
[----:B------:R-:W2:Y:S04]  /*14e90*/  LDL R19, [R1+0xe00] ;  /* 0x000e000001137983 */ /* 0x000ea80000100800 */
[----:B------:R-:W4:Y:S01]  /*14ea0*/  LDL R18, [R1+0xf70] ;  /* 0x000f700001127983 */ /* 0x000f220000100800 */
[----:B------:R-:W-:Y:S01]  /*14eb0*/  PRMT R15, RZ, 0x7610, R15 ;  /* 0x00007610ff0f7816 */ /* 0x000fe2000000000f */
[----:B0-----:R-:W-:-:S02]  /*14ec0*/  @!P0 IMAD.MOV.U32 R2, RZ, RZ, R24 ;  /* 0x000000ffff028224 */ /* 0x001fc400078e0018 */
[----:B------:R-:W-:Y:S01]  /*14ed0*/  @!P0 IMAD.MOV.U32 R3, RZ, RZ, R25 ;  /* 0x000000ffff038224 */ /* 0x000fe200078e0019 */
[----:B------:R-:W-:-:S04]  /*14ee0*/  PRMT R14, RZ, 0x7610, R14 ;  /* 0x00007610ff0e7816 */ /* 0x000fc8000000000e */
[----:B------:R0:W2:Y:S01]  /*14ef0*/  @!P0 LDG.E.U8 R15, desc[UR32][R2.64] ;  /* 0x00000020020f8981 */ /* 0x0000a2000c1e1100 */
[----:B------:R-:W-:Y:S01]  /*14f00*/  PRMT R13, RZ, 0x7610, R13 ;  /* 0x00007610ff0d7816 */ /* 0x000fe2000000000d */
[----:B0-----:R-:W-:Y:S02]  /*14f10*/  @!P0 IMAD.MOV.U32 R3, RZ, RZ, R23 ;  /* 0x000000ffff038224 */ /* 0x001fe400078e0017 */
[----:B------:R-:W-:-:S05]  /*14f20*/  @!P0 IMAD.MOV.U32 R2, RZ, RZ, R22 ;  /* 0x000000ffff028224 */ /* 0x000fca00078e0016 */
[----:B------:R0:W2:Y:S01]  /*14f30*/  @!P0 LDG.E.U8 R14, desc[UR32][R2.64] ;  /* 0x00000020020e8981 */ /* 0x0000a2000c1e1100 */
[----:B------:R-:W-:Y:S01]  /*14f40*/  PRMT R12, RZ, 0x7610, R12 ;  /* 0x00007610ff0c7816 */ /* 0x000fe2000000000c */
[----:B0-----:R-:W-:Y:S02]  /*14f50*/  @!P0 IMAD.MOV.U32 R2, RZ, RZ, R20 ;  /* 0x000000ffff028224 */ /* 0x001fe400078e0014 */
[----:B------:R-:W-:-:S05]  /*14f60*/  @!P0 IMAD.MOV.U32 R3, RZ, RZ, R21 ;  /* 0x000000ffff038224 */ /* 0x000fca00078e0015 */
[----:B------:R4:W2:Y:S04]  /*14f70*/  @!P0 LDG.E.U8 R13, desc[UR32][R2.64] ;  /* 0x00000020020d8981 */ /* 0x0008a8000c1e1100 */
[----:B---3--:R0:W-:Y:S04]  /*14f80*/  STL [R1+0x2394], R16 ;  /* 0x0023941001007387 */ /* 0x0081e80000100800 */
[----:B-1----:R-:W3:Y:S04]  /*14f90*/  LDL R17, [R1+0xf4c] ;  /* 0x000f4c0001117983 */ /* 0x002ee80000100800 */
[----:B0-----:R-:W3:Y:S01]  /*14fa0*/  LDL R16, [R1+0xf88] ;  /* 0x000f880001107983 */ /* 0x001ee20000100800 */
[----:B----4-:R-:W-:-:S02]  /*14fb0*/  @!P0 IMAD.MOV.U32 R2, RZ, RZ, R18 ;  /* 0x000000ffff028224 */ /* 0x010fc400078e0012 */
[----:B--2---:R-:W-:-:S05]  /*14fc0*/  @!P0 IMAD.MOV.U32 R3, RZ, RZ, R19 ;  /* 0x000000ffff038224 */ /* 0x004fca00078e0013 */
[----:B------:R3:W2:Y:S01]  /*14fd0*/  @!P0 LDG.E.U8 R12, desc[UR32][R2.64] ;  /* 0x00000020020c8981 */ /* 0x0006a2000c1e1100 */
[----:B------:R-:W-:-:S03]  /*14fe0*/  PRMT R11, RZ, 0x7610, R11 ;  /* 0x00007610ff0b7816 */ /* 0x000fc6000000000b */
[----:B------:R0:W-:Y:S04]  /*14ff0*/  STL [R1+0x2398], R15 ;  /* 0x0023980f01007387 */ /* 0x0001e80000100800 */
[----:B------:R1:W-:Y:S04]  /*15000*/  STL [R1+0x235c], R14 ;  /* 0x00235c0e01007387 */ /* 0x0003e80000100800 */
[----:B0-----:R-:W4:Y:S04]  /*15010*/  LDL R15, [R1+0xf54] ;  /* 0x000f5400010f7983 */ /* 0x001f280000100800 */
[----:B-1----:R-:W4:Y:S04]  /*15020*/  LDL R14, [R1+0xf90] ;  /* 0x000f9000010e7983 */ /* 0x002f280000100800 */
[----:B------:R0:W-:Y:S04]  /*15030*/  STL [R1+0x2360], R13 ;  /* 0x0023600d01007387 */ /* 0x0001e80000100800 */
[----:B------:R-:W4:Y:S01]  /*15040*/  LDL R21, [R1+0xfa8] ;  /* 0x000fa80001157983 */ /* 0x000f220000100800 */
[----:B---3--:R-:W-:-:S02]  /*15050*/  @!P0 IMAD.MOV.U32 R3, RZ, RZ, R17 ;  /* 0x000000ffff038224 */ /* 0x008fc400078e0011 */
[----:B------:R-:W-:-:S05]  /*15060*/  @!P0 IMAD.MOV.U32 R2, RZ, RZ, R16 ;  /* 0x000000ffff028224 */ /* 0x000fca00078e0010 */
[----:B------:R4:W3:Y:S04]  /*15070*/  @!P0 LDG.E.U8 R11, desc[UR32][R2.64] ;  /* 0x00000020020b8981 */ /* 0x0008e8000c1e1100 */
[----:B--2---:R1:W-:Y:S04]  /*15080*/  STL [R1+0x2364], R12 ;  /* 0x0023640c01007387 */ /* 0x0043e80000100800 */
[----:B------:R-:W2:Y:S04]  /*15090*/  LDL R22, [R1+0xf6c] ;  /* 0x000f6c0001167983 */ /* 0x000ea80000100800 */
[----:B------:R-:W2:Y:S04]  /*150a0*/  LDL R20, [R1+0xf74] ;  /* 0x000f740001147983 */ /* 0x000ea80000100800 */
[----:B------:R-:W2:Y:S04]  /*150b0*/  LDL R19, [R1+0xfb0] ;  /* 0x000fb00001137983 */ /* 0x000ea80000100800 */
[----:B------:R-:W2:Y:S01]  /*150c0*/  LDL R17, [R1+0xfd0] ;  /* 0x000fd00001117983 */ /* 0x000ea20000100800 */
[----:B------:R-:W-:-:S02]  /*150d0*/  PRMT R10, RZ, 0x7610, R10 ;  /* 0x00007610ff0a7816 */ /* 0x000fc4000000000a */
[----:B------:R-:W-:Y:S01]  /*150e0*/  PRMT R9, RZ, 0x7610, R9 ;  /* 0x00007610ff097816 */ /* 0x000fe20000000009 */
[----:B----4-:R-:W-:Y:S02]  /*150f0*/  @!P0 IMAD.MOV.U32 R3, RZ, RZ, R15 ;  /* 0x000000ffff038224 */ /* 0x010fe400078e000f */
[----:B------:R-:W-:-:S05]  /*15100*/  @!P0 IMAD.MOV.U32 R2, RZ, RZ, R14 ;  /* 0x000000ffff028224 */ /* 0x000fca00078e000e */
[----:B------:R4:W2:Y:S02]  /*15110*/  @!P0 LDG.E.U8 R10, desc[UR32][R2.64] ;  /* 0x00000020020a8981 */ /* 0x0008a4000c1e1100 */
[----:B----4-:R-:W-:Y:S02]  /*15120*/  @!P0 IMAD.MOV.U32 R2, RZ, RZ, R21 ;  /* 0x000000ffff028224 */ /* 0x010fe400078e0015 */
[----:B---3--:R3:W-:Y:S04]  /*15130*/  STL [R1+0x2368], R11 ;  /* 0x0023680b01007387 */ /* 0x0087e80000100800 */
[----:B------:R-:W4:Y:S04]  /*15140*/  LDL R18, [R1+0xf8c] ;  /* 0x000f8c0001127983 */ /* 0x000f280000100800 */
[----:B------:R-:W4:Y:S04]  /*15150*/  LDL R16, [R1+0xf94] ;  /* 0x000f940001107983 */ /* 0x000f280000100800 */
[----:B------:R-:W4:Y:S04]  /*15160*/  LDL R15, [R1+0xfcc] ;  /* 0x000fcc00010f7983 */ /* 0x000f280000100800 */
[----:B------:R-:W4:Y:S04]  /*15170*/  LDL R14, [R1+0xfac] ;  /* 0x000fac00010e7983 */ /* 0x000f280000100800 */
[----:B0-----:R-:W4:Y:S01]  /*15180*/  LDL R13, [R1+0xfc0] ;  /* 0x000fc000010d7983 */ /* 0x001f220000100800 */
[----:B--2---:R-:W-:-:S03]  /*15190*/  @!P0 IMAD.MOV.U32 R3, RZ, RZ, R22 ;  /* 0x000000ffff038224 */ /* 0x004fc600078e0016 */
[----:B-1----:R-:W2:Y:S04]  /*151a0*/  LDL R12, [R1+0xfb4] ;  /* 0x000fb400010c7983 */ /* 0x002ea80000100800 */
[----:B---3--:R-:W3:Y:S04]  /*151b0*/  LDL R11, [R1+0xfbc] ;  /* 0x000fbc00010b7983 */ /* 0x008ee80000100800 */
[----:B------:R0:W2:Y:S01]  /*151c0*/  @!P0 LDG.E.U8 R9, desc[UR32][R2.64] ;  /* 0x0000002002098981 */ /* 0x0000a2000c1e1100 */
[----:B------:R-:W-:Y:S02]  /*151d0*/  PRMT R8, RZ, 0x7610, R8 ;  /* 0x00007610ff087816 */ /* 0x000fe40000000008 */
[----:B------:R-:W-:Y:S01]  /*151e0*/  PRMT R7, RZ, 0x7610, R7 ;  /* 0x00007610ff077816 */ /* 0x000fe20000000007 */
[----:B0-----:R-:W-:-:S02]  /*151f0*/  @!P0 IMAD.MOV.U32 R2, RZ, RZ, R19 ;  /* 0x000000ffff028224 */ /* 0x001fc400078e0013 */
[----:B------:R-:W-:-:S05]  /*15200*/  @!P0 IMAD.MOV.U32 R3, RZ, RZ, R20 ;  /* 0x000000ffff038224 */ /* 0x000fca00078e0014 */
[----:B------:R0:W3:Y:S01]  /*15210*/  @!P0 LDG.E.U8 R8, desc[UR32][R2.64] ;  /* 0x0000002002088981 */ /* 0x0000e2000c1e1100 */
[----:B------:R-:W-:Y:S01]  /*15220*/  PRMT R6, RZ, 0x7610, R6 ;  /* 0x00007610ff067816 */ /* 0x000fe20000000006 */
[----:B0-----:R-:W-:Y:S01]  /*15230*/  @!P0 IMAD.MOV.U32 R2, RZ, RZ, R17 ;  /* 0x000000ffff028224 */ /* 0x001fe200078e0011 */
[----:B------:R-:W-:Y:S01]  /*15240*/  PRMT R5, RZ, 0x7610, R5 ;  /* 0x00007610ff057816 */ /* 0x000fe20000000005 */
[----:B------:R-:W-:Y:S04]  /*15250*/  STL [R1+0x239c], R10 ;  /* 0x00239c0a01007387 */ /* 0x000fe80000100800 */
[----:B------:R-:W0:Y:S01]  /*15260*/  LDS.U8 R10, [R0+UR4+0x8] ;  /* 0x00000804000a7984 */ /* 0x000e220008000000 */
[----:B------:R-:W-:Y:S01]  /*15270*/  PRMT R4, RZ, 0x7610, R4 ;  /* 0x00007610ff047816 */ /* 0x000fe20000000004 */
[----:B----4-:R-:W-:-:S05]  /*15280*/  @!P0 IMAD.MOV.U32 R3, RZ, RZ, R18 ;  /* 0x000000ffff038224 */ /* 0x010fca00078e0012 */
[----:B------:R1:W4:Y:S02]  /*15290*/  @!P0 LDG.E.U8 R7, desc[UR32][R2.64] ;  /* 0x0000002002078981 */ /* 0x000324000c1e1100 */
[----:B-1----:R-:W-:Y:S02]  /*152a0*/  @!P0 IMAD.MOV.U32 R2, RZ, RZ, R15 ;  /* 0x000000ffff028224 */ /* 0x002fe400078e000f */
[----:B------:R-:W-:-:S05]  /*152b0*/  @!P0 IMAD.MOV.U32 R3, RZ, RZ, R16 ;  /* 0x000000ffff038224 */ /* 0x000fca00078e0010 */
[----:B------:R1:W4:Y:S04]  /*152c0*/  @!P0 LDG.E.U8 R6, desc[UR32][R2.64] ;  /* 0x0000002002068981 */ /* 0x000328000c1e1100 */
[----:B--2---:R-:W-:Y:S04]  /*152d0*/  STL [R1+0x23a0], R9 ;  /* 0x0023a00901007387 */ /* 0x004fe80000100800 */
[----:B------:R-:W-:Y:S01]  /*152e0*/  LDS.U8 R9, [R0+UR4+0x1000] ;  /* 0x0010000400097984 */ /* 0x000fe20008000000 */
[----:B-1----:R-:W-:Y:S02]  /*152f0*/  @!P0 IMAD.MOV.U32 R2, RZ, RZ, R13 ;  /* 0x000000ffff028224 */ /* 0x002fe400078e000d */
[----:B------:R-:W-:-:S05]  /*15300*/  @!P0 IMAD.MOV.U32 R3, RZ, RZ, R14 ;  /* 0x000000ffff038224 */ /* 0x000fca00078e000e */
[----:B------:R3:W2:Y:S02]  /*15310*/  @!P0 LDG.E.U8 R5, desc[UR32][R2.64] ;  /* 0x0000002002058981 */ /* 0x0006a4000c1e1100 */
[----:B---3--:R-:W-:Y:S02]  /*15320*/  @!P0 IMAD.MOV.U32 R2, RZ, RZ, R11 ;  /* 0x000000ffff028224 */ /* 0x008fe400078e000b */
[----:B------:R-:W1:Y:S04]  /*15330*/  LDS.U8 R11, [R0+UR4+0x100] ;  /* 0x00010004000b7984 */ /* 0x000e680008000000 */
[----:B0-----:R-:W-:Y:S04]  /*15340*/  STL [R1+0xbc], R10 ;  /* 0x0000bc0a01007387 */ /* 0x001fe80000100800 */
[----:B------:R-:W0:Y:S04]  /*15350*/  LDS.U8 R10, [R0+UR4+0x1108] ;  /* 0x00110804000a7984 */ /* 0x000e280008000000 */
[----:B-1----:R-:W-:Y:S04]  /*15360*/  STL [R1+0xb8], R11 ;  /* 0x0000b80b01007387 */ /* 0x002fe80000100800 */
[----:B------:R-:W1:Y:S04]  /*15370*/  LDS.U8 R11, [R0+UR4+0x1008] ;  /* 0x00100804000b7984 */ /* 0x000e680008000000 */
[----:B------:R-:W-:Y:S04]  /*15380*/  STL [R1+0x134], R9 ;  /* 0x0001340901007387 */ /* 0x000fe80000100800 */
[----:B------:R-:W3:Y:S04]  /*15390*/  LDS.U8 R9, [R0+UR4+0x1100] ;  /* 0x0011000400097984 */ /* 0x000ee80008000000 */
[----:B0-----:R-:W-:Y:S04]  /*153a0*/  STL [R1+0x130], R10 ;  /* 0x0001300a01007387 */ /* 0x001fe80000100800 */
[----:B------:R-:W0:Y:S04]  /*153b0*/  LDS.U8 R10, [R0+UR4+0x80] ;  /* 0x00008004000a7984 */ /* 0x000e280008000000 */
[----:B-1----:R-:W-:Y:S04]  /*153c0*/  STL [R1+0x13c], R11 ;  /* 0x00013c0b01007387 */ /* 0x002fe80000100800 */
[----:B------:R-:W1:Y:S04]  /*153d0*/  LDS.U8 R11, [R0+UR4+0x188] ;  /* 0x00018804000b7984 */ /* 0x000e680008000000 */
[----:B---3--:R-:W-:Y:S04]  /*153e0*/  STL [R1+0x138], R9 ;  /* 0x0001380901007387 */ /* 0x008fe80000100800 */
[----:B------:R-:W3:Y:S04]  /*153f0*/  LDS.U8 R9, [R0+UR4+0x88] ;  /* 0x0000880400097984 */ /* 0x000ee80008000000 */
[----:B0-----:R-:W-:Y:S04]  /*15400*/  STL [R1+0x948], R10 ;  /* 0x0009480a01007387 */ /* 0x001fe80000100800 */
[----:B------:R-:W0:Y:S04]  /*15410*/  LDS.U8 R10, [R0+UR4+0x180] ;  /* 0x00018004000a7984 */ /* 0x000e280008000000 */
[----:B-1----:R-:W-:Y:S04]  /*15420*/  STL [R1+0x944], R11 ;  /* 0x0009440b01007387 */ /* 0x002fe80000100800 */
[----:B------:R-:W1:Y:S04]  /*15430*/  LDS.U8 R11, [R0+UR4+0x1080] ;  /* 0x00108004000b7984 */ /* 0x000e680008000000 */
[----:B---3--:R-:W-:Y:S04]  /*15440*/  STL [R1+0x950], R9 ;  /* 0x0009500901007387 */ /* 0x008fe80000100800 */
[----:B------:R-:W3:Y:S01]  /*15450*/  LDS.U8 R9, [R0+UR4+0x1188] ;  /* 0x0011880400097984 */ /* 0x000ee20008000000 */
[----:B------:R-:W-:-:S03]  /*15460*/  @!P0 IMAD.MOV.U32 R3, RZ, RZ, R12 ;  /* 0x000000ffff038224 */ /* 0x000fc600078e000c */
[----:B0-----:R0:W-:Y:S04]  /*15470*/  STL [R1+0x94c], R10 ;  /* 0x00094c0a01007387 */ /* 0x0011e80000100800 */
[----:B------:R0:W2:Y:S02]  /*15480*/  @!P0 LDG.E.U8 R4, desc[UR32][R2.64] ;  /* 0x0000002002048981 */ /* 0x0000a4000c1e1100 */
[----:B0-----:R-:W-:Y:S02]  /*15490*/  LOP3.LUT R10, R0, 0x10, RZ, 0x3c, !PT ;  /* 0x00000010000a7812 */ /* 0x001fe400078e3cff */
[----:B------:R-:W-:Y:S04]  /*154a0*/  LDS.U8 R3, [R0+UR4] ;  /* 0x0000000400037984 */ /* 0x000fe80008000000 */
[----:B------:R-:W-:Y:S01]  /*154b0*/  LDS.U8 R2, [R0+UR4+0x108] ;  /* 0x0001080400027984 */ /* 0x000fe20008000000 */
[----:B------:R-:W0:Y:S01]  /*154c0*/  S2R R29, SR_TID.X ;  /* 0x00000000001d7919 */ /* 0x000e220000002100 */
[----:B------:R-:W0:Y:S02]  /*154d0*/  S2R R26, SR_TID.X ;  /* 0x00000000001a7919 */ /* 0x000e240000002100 */
[----:B------:R-:W-:Y:S04]  /*154e0*/  LDS.U8 R12, [R10+UR4+0x1388] ;  /* 0x001388040a0c7984 */ /* 0x000fe80008000000 */
[----:B-1----:R-:W-:Y:S04]  /*154f0*/  STL [R1+0x958], R11 ;  /* 0x0009580b01007387 */ /* 0x002fe80000100800 */
[----:B------:R-:W1:Y:S04]  /*15500*/  LDS.U8 R11, [R0+UR4+0x1088] ;  /* 0x00108804000b7984 */ /* 0x000e680008000000 */
[----:B---3--:R-:W-:Y:S04]  /*15510*/  STL [R1+0x954], R9 ;  /* 0x0009540901007387 */ /* 0x008fe80000100800 */
[----:B------:R-:W3:Y:S04]  /*15520*/  LDS.U8 R9, [R0+UR4+0x1180] ;  /* 0x0011800400097984 */ /* 0x000ee80008000000 */
[----:B------:R-:W-:Y:S04]  /*15530*/  STL [R1+0x14ec], R0 ;  /* 0x0014ec0001007387 */ /* 0x000fe80000100800 */
[----:B------:R-:W0:Y:S04]  /*15540*/  LDS.U8 R0, [R10+UR4+0x200] ;  /* 0x000200040a007984 */ /* 0x000e280008000000 */
[----:B-1----:R-:W-:Y:S04]  /*15550*/  STL [R1+0x960], R11 ;  /* 0x0009600b01007387 */ /* 0x002fe80000100800 */
[----:B---3--:R-:W-:Y:S04]  /*15560*/  STL [R1+0x95c], R9 ;  /* 0x00095c0901007387 */ /* 0x008fe80000100800 */
[----:B------:R-:W1:Y:S04]  /*15570*/  LDS.U8 R11, [R10+UR4+0x308] ;  /* 0x000308040a0b7984 */ /* 0x000e680008000000 */
        /* <DEDUP_REMOVED lines=10> */
[----:B---3--:R-:W-:Y:S04]  /*15620*/  STL [R1+0xfe0], R9 ;  /* 0x000fe00901007387 */ /* 0x008fe80000100800 */
[----:B------:R-:W1:Y:S04]  /*15630*/  LDS.U8 R9, [R10+UR4+0x1300] ;  /* 0x001300040a097984 */ /* 0x000e680008000000 */
[----:B------:R-:W-:Y:S04]  /*15640*/  LDS.U8 R11, [R10+UR4+0x380] ;  /* 0x000380040a0b7984 */ /* 0x000fe80008000000 */
[----:B0-----:R-:W-:Y:S04]  /*15650*/  STL [R1+0xfec], R0 ;  /* 0x000fec0001007387 */ /* 0x001fe80000100800 */
[----:B------:R-:W0:Y:S04]  /*15660*/  LDS.U8 R0, [R10+UR4+0x280] ;  /* 0x000280040a007984 */ /* 0x000e280008000000 */
[----:B-1----:R-:W-:Y:S04]  /*15670*/  STL [R1+0xfe8], R9 ;  /* 0x000fe80901007387 */ /* 0x002fe80000100800 */
[----:B------:R-:W1:Y:S04]  /*15680*/  LDS.U8 R9, [R10+UR4+0x388] ;  /* 0x000388040a097984 */ /* 0x000e680008000000 */
[----:B0-----:R-:W-:Y:S04]  /*15690*/  STL [R1+0x1054], R0 ;  /* 0x0010540001007387 */ /* 0x001fe80000100800 */
[----:B------:R-:W0:Y:S01]  /*156a0*/  LDS.U8 R0, [R10+UR4+0x288] ;  /* 0x000288040a007984 */ /* 0x000e220008000000 */
[----:B------:R-:W-:-:S02]  /*156b0*/  LOP3.LUT R28, R29, 0x20, RZ, 0xc0, !PT ;  /* 0x000000201d1c7812 */ /* 0x000fc400078ec0ff */
[C---:B------:R-:W-:Y:S02]  /*156c0*/  LOP3.LUT R27, R26.reuse, 0x3, RZ, 0xc0, !PT ;  /* 0x000000031a1b7812 */ /* 0x040fe400078ec0ff */
[----:B------:R-:W-:Y:S02]  /*156d0*/  LOP3.LUT R29, R26, 0x3, RZ, 0xc0, !PT ;  /* 0x000000031a1d7812 */ /* 0x000fe400078ec0ff */
[----:B------:R-:W-:Y:S02]  /*156e0*/  SHF.R.U32.HI R26, RZ, 0x2, R26 ;  /* 0x00000002ff1a7819 */ /* 0x000fe4000001161a */
[----:B------:R-:W-:Y:S01]  /*156f0*/  SHF.R.U32.HI R28, RZ, 0x1, R28 ;  /* 0x00000001ff1c7819 */ /* 0x000fe2000001161c */
[----:B------:R-:W-:Y:S01]  /*15700*/  IMAD.SHL.U32 R27, R27, 0x400, RZ ;  /* 0x000004001b1b7824 */ /* 0x000fe200078e00ff */
[----:B------:R-:W-:Y:S01]  /*15710*/  SGXT.U32 R26, R26, 0x3 ;  /* 0x000000031a1a781a */ /* 0x000fe20000000000 */
[----:B-1----:R1:W-:Y:S04]  /*15720*/  STL [R1+0x1050], R9 ;  /* 0x0010500901007387 */ /* 0x0023e80000100800 */
[----:B0-----:R-:W-:Y:S04]  /*15730*/  STL [R1+0x105c], R0 ;  /* 0x00105c0001007387 */ /* 0x001fe80000100800 */
[----:B------:R-:W0:Y:S01]  /*15740*/  LDS.U8 R0, [R10+UR4+0x1280] ;  /* 0x001280040a007984 */ /* 0x000e220008000000 */
[----:B------:R-:W-:Y:S01]  /*15750*/  IMAD.SHL.U32 R29, R29, 0x20, RZ ;  /* 0x000000201d1d7824 */ /* 0x000fe200078e00ff */
[----:B-1----:R-:W-:-:S04]  /*15760*/  LOP3.LUT R9, R28, R27, R26, 0xfe, !PT ;  /* 0x0000001b1c097212 */ /* 0x002fc800078efe1a */
[----:B------:R-:W-:Y:S01]  /*15770*/  LOP3.LUT R9, R9, R29, RZ, 0xfc, !PT ;  /* 0x0000001d09097212 */ /* 0x000fe200078efcff */
[----:B------:R-:W-:Y:S04]  /*15780*/  STL [R1+0x1058], R11 ;  /* 0x0010580b01007387 */ /* 0x000fe80000100800 */
[----:B------:R-:W-:Y:S01]  /*15790*/  LDS.U8 R11, [R10+UR4+0x1380] ;  /* 0x001380040a0b7984 */ /* 0x000fe20008000000 */
[----:B------:R-:W-:-:S03]  /*157a0*/  LOP3.LUT R9, R9, 0x20, RZ, 0x3c, !PT ;  /* 0x0000002009097812 */ /* 0x000fc600078e3cff */
[----:B0-----:R-:W-:Y:S04]  /*157b0*/  STL [R1+0x1064], R0 ;  /* 0x0010640001007387 */ /* 0x001fe80000100800 */
[----:B------:R-:W0:Y:S04]  /*157c0*/  LDS.U8 R0, [R10+UR4+0x1288] ;  /* 0x001288040a007984 */ /* 0x000e280008000000 */
[----:B------:R-:W1:Y:S04]  /*157d0*/  LDS.U8 R10, [R9+UR4] ;  /* 0x00000004090a7984 */ /* 0x000e680008000000 */
[----:B------:R-:W-:Y:S04]  /*157e0*/  STL [R1+0x1060], R12 ;  /* 0x0010600c01007387 */ /* 0x000fe80000100800 */
[----:B------:R-:W-:Y:S04]  /*157f0*/  LDS.U8 R12, [R9+UR4+0x1188] ;  /* 0x00118804090c7984 */ /* 0x000fe80008000000 */
[----:B0-----:R-:W-:Y:S04]  /*15800*/  STL [R1+0x106c], R0 ;  /* 0x00106c0001007387 */ /* 0x001fe80000100800 */
[----:B------:R-:W0:Y:S04]  /*15810*/  LDS.U8 R0, [R9+UR4+0x108] ;  /* 0x0001080409007984 */ /* 0x000e280008000000 */
[----:B------:R-:W-:Y:S04]  /*15820*/  STL [R1+0x1068], R11 ;  /* 0x0010680b01007387 */ /* 0x000fe80000100800 */
[----:B------:R-:W3:Y:S04]  /*15830*/  LDS.U8 R11, [R9+UR4+0x8] ;  /* 0x00000804090b7984 */ /* 0x000ee80008000000 */
[----:B-1----:R-:W-:Y:S04]  /*15840*/  STL [R1+0x8dc], R10 ;  /* 0x0008dc0a01007387 */ /* 0x002fe80000100800 */
[----:B------:R-:W1:Y:S04]  /*15850*/  LDS.U8 R10, [R9+UR4+0x100] ;  /* 0x00010004090a7984 */ /* 0x000e680008000000 */
[----:B0-----:R-:W-:Y:S04]  /*15860*/  STL [R1+0x8d8], R0 ;  /* 0x0008d80001007387 */ /* 0x001fe80000100800 */
[----:B------:R-:W0:Y:S04]  /*15870*/  LDS.U8 R0, [R9+UR4+0x1000] ;  /* 0x0010000409007984 */ /* 0x000e280008000000 */
[----:B---3--:R-:W-:Y:S04]  /*15880*/  STL [R1+0x8e4], R11 ;  /* 0x0008e40b01007387 */ /* 0x008fe80000100800 */
        /* <DEDUP_REMOVED lines=15> */
[----:B0-----:R0:W-:Y:S04]  /*15980*/  STL [R1+0x970], R0 ;  /* 0x0009700001007387 */ /* 0x0011e80000100800 */
[----:B---3--:R-:W-:Y:S04]  /*15990*/  STL [R1+0x96c], R11 ;  /* 0x00096c0b01007387 */ /* 0x008fe80000100800 */
[----:B------:R-:W3:Y:S04]  /*159a0*/  LDS.U8 R11, [R9+UR4+0x1088] ;  /* 0x00108804090b7984 */ /* 0x000ee80008000000 */
[----:B-1----:R-:W-:Y:S04]  /*159b0*/  STL [R1+0x978], R10 ;  /* 0x0009780a01007387 */ /* 0x002fe80000100800 */
[----:B------:R-:W1:Y:S01]  /*159c0*/  LDS.U8 R10, [R9+UR4+0x1180] ;  /* 0x00118004090a7984 */ /* 0x000e620008000000 */
[----:B0-----:R-:W-:-:S04]  /*159d0*/  LOP3.LUT R0, R28, R27, R26, 0xfe, !PT ;  /* 0x0000001b1c007212 */ /* 0x001fc800078efe1a */
[----:B------:R-:W-:-:S04]  /*159e0*/  LOP3.LUT R0, R0, R29, RZ, 0xfc, !PT ;  /* 0x0000001d00007212 */ /* 0x000fc800078efcff */
[----:B------:R-:W-:Y:S01]  /*159f0*/  LOP3.LUT R0, R0, 0x30, RZ, 0x3c, !PT ;  /* 0x0000003000007812 */ /* 0x000fe200078e3cff */
[----:B------:R-:W-:Y:S04]  /*15a00*/  STL [R1+0x974], R12 ;  /* 0x0009740c01007387 */ /* 0x000fe80000100800 */
[----:B------:R-:W0:Y:S01]  /*15a10*/  LDS.U8 R9, [R0+UR4+0x200] ;  /* 0x0002000400097984 */ /* 0x000e220008000000 */
[----:B------:R-:W4:Y:S01]  /*15a20*/  S2R R29, SR_TID.X ;  /* 0x00000000001d7919 */ /* 0x000f220000002100 */
[----:B------:R-:W2:Y:S02]  /*15a30*/  S2R R26, SR_TID.X ;  /* 0x00000000001a7919 */ /* 0x000ea40000002100 */
[----:B------:R-:W-:Y:S04]  /*15a40*/  LDS.U8 R12, [R0+UR4+0x1288] ;  /* 0x00128804000c7984 */ /* 0x000fe80008000000 */
        /* <DEDUP_REMOVED lines=13> */
[----:B-1----:R-:W-:Y:S04]  /*15b20*/  STL [R1+0x1000], R10 ;  /* 0x0010000a01007387 */ /* 0x002fe80000100800 */
[----:B------:R-:W1:Y:S04]  /*15b30*/  LDS.U8 R10, [R0+UR4+0x1300] ;  /* 0x00130004000a7984 */ /* 0x000e680008000000 */
[----:B------:R-:W-:Y:S04]  /*15b40*/  LDS.U8 R11, [R0+UR4+0x380] ;  /* 0x00038004000b7984 */ /* 0x000fe80008000000 */
[----:B0-----:R-:W-:Y:S04]  /*15b50*/  STL [R1+0x100c], R9 ;  /* 0x00100c0901007387 */ /* 0x001fe80000100800 */
[----:B------:R-:W0:Y:S04]  /*15b60*/  LDS.U8 R9, [R0+UR4+0x280] ;  /* 0x0002800400097984 */ /* 0x000e280008000000 */
[----:B-1----:R-:W-:Y:S04]  /*15b70*/  STL [R1+0x1008], R10 ;  /* 0x0010080a01007387 */ /* 0x002fe80000100800 */
[----:B------:R-:W1:Y:S04]  /*15b80*/  LDS.U8 R10, [R0+UR4+0x388] ;  /* 0x00038804000a7984 */ /* 0x000e680008000000 */
[----:B0-----:R-:W-:Y:S04]  /*15b90*/  STL [R1+0x1074], R9 ;  /* 0x0010740901007387 */ /* 0x001fe80000100800 */
[----:B------:R-:W0:Y:S04]  /*15ba0*/  LDS.U8 R9, [R0+UR4+0x288] ;  /* 0x0002880400097984 */ /* 0x000e280008000000 */
[----:B-1----:R-:W-:Y:S04]  /*15bb0*/  STL [R1+0x1070], R10 ;  /* 0x0010700a01007387 */ /* 0x002fe80000100800 */
[----:B------:R-:W1:Y:S04]  /*15bc0*/  LDS.U8 R10, [R0+UR4+0x1280] ;  /* 0x00128004000a7984 */ /* 0x000e680008000000 */
[----:B0-----:R0:W-:Y:S04]  /*15bd0*/  STL [R1+0x107c], R9 ;  /* 0x00107c0901007387 */ /* 0x0011e80000100800 */
[----:B------:R-:W-:Y:S01]  /*15be0*/  STL [R1+0x1078], R11 ;  /* 0x0010780b01007387 */ /* 0x000fe20000100800 */
[----:B----4-:R-:W-:-:S02]  /*15bf0*/  LOP3.LUT R28, R29, 0x20, RZ, 0xc0, !PT ;  /* 0x000000201d1c7812 */ /* 0x010fc400078ec0ff */
[C---:B--2---:R-:W-:Y:S01]  /*15c00*/  LOP3.LUT R27, R26.reuse, 0x3, RZ, 0xc0, !PT ;  /* 0x000000031a1b7812 */ /* 0x044fe200078ec0ff */
[----:B------:R-:W-:Y:S04]  /*15c10*/  LDS.U8 R11, [R0+UR4+0x1380] ;  /* 0x00138004000b7984 */ /* 0x000fe80008000000 */
[----:B-1----:R-:W-:Y:S04]  /*15c20*/  STL [R1+0x1084], R10 ;  /* 0x0010840a01007387 */ /* 0x002fe80000100800 */
[----:B------:R-:W1:Y:S01]  /*15c30*/  LDS.U8 R10, [R0+UR4+0x1388] ;  /* 0x00138804000a7984 */ /* 0x000e620008000000 */
[----:B------:R-:W-:-:S02]  /*15c40*/  LOP3.LUT R29, R26, 0x3, RZ, 0xc0, !PT ;  /* 0x000000031a1d7812 */ /* 0x000fc400078ec0ff */
[----:B------:R-:W-:Y:S01]  /*15c50*/  SHF.R.U32.HI R26, RZ, 0x2, R26 ;  /* 0x00000002ff1a7819 */ /* 0x000fe2000001161a */
[----:B------:R-:W-:Y:S01]  /*15c60*/  IMAD.SHL.U32 R27, R27, 0x400, RZ ;  /* 0x000004001b1b7824 */ /* 0x000fe200078e00ff */
[----:B------:R-:W-:Y:S02]  /*15c70*/  SHF.R.U32.HI R28, RZ, 0x1, R28 ;  /* 0x00000001ff1c7819 */ /* 0x000fe4000001161c */
[----:B------:R-:W-:Y:S01]  /*15c80*/  SGXT.U32 R26, R26, 0x3 ;  /* 0x000000031a1a781a */ /* 0x000fe20000000000 */
[----:B------:R-:W-:-:S03]  /*15c90*/  IMAD.SHL.U32 R29, R29, 0x20, RZ ;  /* 0x000000201d1d7824 */ /* 0x000fc600078e00ff */
[----:B0-----:R-:W-:-:S04]  /*15ca0*/  LOP3.LUT R9, R28, R27, R26, 0xfe, !PT ;  /* 0x0000001b1c097212 */ /* 0x001fc800078efe1a */
[----:B------:R-:W-:-:S04]  /*15cb0*/  LOP3.LUT R9, R9, R29, RZ, 0xfc, !PT ;  /* 0x0000001d09097212 */ /* 0x000fc800078efcff */
[----:B------:R-:W-:-:S05]  /*15cc0*/  LOP3.LUT R9, R9, 0x40, RZ, 0x3c, !PT ;  /* 0x0000004009097812 */ /* 0x000fca00078e3cff */
[----:B------:R-:W-:Y:S04]  /*15cd0*/  LDS.U8 R0, [R9+UR4+0x108] ;  /* 0x0001080409007984 */ /* 0x000fe80008000000 */
[----:B-1----:R-:W-:Y:S04]  /*15ce0*/  STL [R1+0x1080], R10 ;  /* 0x0010800a01007387 */ /* 0x002fe80000100800 */
[----:B------:R-:W0:Y:S04]  /*15cf0*/  LDS.U8 R10, [R9+UR4] ;  /* 0x00000004090a7984 */ /* 0x000e280008000000 */
[----:B------:R-:W-:Y:S04]  /*15d00*/  STL [R1+0x108c], R12 ;  /* 0x00108c0c01007387 */ /* 0x000fe80000100800 */
[----:B------:R-:W-:Y:S04]  /*15d10*/  STL [R1+0x1088], R11 ;  /* 0x0010880b01007387 */ /* 0x000fe80000100800 */
[----:B------:R-:W1:Y:S04]  /*15d20*/  LDS.U8 R11, [R9+UR4+0x8] ;  /* 0x00000804090b7984 */ /* 0x000e680008000000 */
[----:B------:R-:W-:Y:S04]  /*15d30*/  LDS.U8 R12, [R9+UR4+0x1188] ;  /* 0x00118804090c7984 */ /* 0x000fe80008000000 */
[----:B0-----:R-:W-:Y:S04]  /*15d40*/  STL [R1+0x900], R10 ;  /* 0x0009000a01007387 */ /* 0x001fe80000100800 */
[----:B------:R-:W0:Y:S04]  /*15d50*/  LDS.U8 R10, [R9+UR4+0x100] ;  /* 0x00010004090a7984 */ /* 0x000e280008000000 */
[----:B------:R-:W-:Y:S04]  /*15d60*/  STL [R1+0x8f8], R0 ;  /* 0x0008f80001007387 */ /* 0x000fe80000100800 */
[----:B------:R-:W2:Y:S04]  /*15d70*/  LDS.U8 R0, [R9+UR4+0x1000] ;  /* 0x0010000409007984 */ /* 0x000ea80008000000 */
[----:B-1----:R-:W-:Y:S04]  /*15d80*/  STL [R1+0x908], R11 ;  /* 0x0009080b01007387 */ /* 0x002fe80000100800 */
[----:B------:R-:W1:Y:S04]  /*15d90*/  LDS.U8 R11, [R9+UR4+0x1108] ;  /* 0x00110804090b7984 */ /* 0x000e680008000000 */
[----:B0-----:R-:W-:Y:S04]  /*15da0*/  STL [R1+0x904], R10 ;  /* 0x0009040a01007387 */ /* 0x001fe80000100800 */
[----:B------:R-:W0:Y:S04]  /*15db0*/  LDS.U8 R10, [R9+UR4+0x1008] ;  /* 0x00100804090a7984 */ /* 0x000e280008000000 */
[----:B--2---:R-:W-:Y:S04]  /*15dc0*/  STL [R1+0x910], R0 ;  /* 0x0009100001007387 */ /* 0x004fe80000100800 */
        /* <DEDUP_REMOVED lines=11> */
[----:B--2---:R2:W-:Y:S04]  /*15e80*/  STL [R1+0x990], R0 ;  /* 0x0009900001007387 */ /* 0x0045e80000100800 */
[----:B-1----:R-:W-:Y:S04]  /*15e90*/  STL [R1+0x98c], R11 ;  /* 0x00098c0b01007387 */ /* 0x002fe80000100800 */
[----:B------:R-:W1:Y:S01]  /*15ea0*/  LDS.U8 R11, [R9+UR4+0x1088] ;  /* 0x00108804090b7984 */ /* 0x000e620008000000 */
[----:B--2---:R-:W-:-:S03]  /*15eb0*/  LOP3.LUT R0, R28, R27, R26, 0xfe, !PT ;  /* 0x0000001b1c007212 */ /* 0x004fc600078efe1a */
[----:B0-----:R-:W-:Y:S04]  /*15ec0*/  STL [R1+0x998], R10 ;  /* 0x0009980a01007387 */ /* 0x001fe80000100800 */
[----:B------:R-:W0:Y:S01]  /*15ed0*/  LDS.U8 R10, [R9+UR4+0x1180] ;  /* 0x00118004090a7984 */ /* 0x000e220008000000 */
[----:B------:R-:W-:-:S04]  /*15ee0*/  LOP3.LUT R0, R0, R29, RZ, 0xfc, !PT ;  /* 0x0000001d00007212 */ /* 0x000fc800078efcff */
[----:B------:R-:W-:Y:S01]  /*15ef0*/  LOP3.LUT R0, R0, 0x50, RZ, 0x3c, !PT ;  /* 0x0000005000007812 */ /* 0x000fe200078e3cff */
[----:B------:R-:W-:Y:S04]  /*15f00*/  STL [R1+0x994], R12 ;  /* 0x0009940c01007387 */ /* 0x000fe80000100800 */
[----:B-1----:R-:W-:Y:S04]  /*15f10*/  STL [R1+0x9a0], R11 ;  /* 0x0009a00b01007387 */ /* 0x002fe80000100800 */
[----:B------:R-:W1:Y:S04]  /*15f20*/  LDS.U8 R9, [R0+UR4+0x200] ;  /* 0x0002000400097984 */ /* 0x000e680008000000 */
[----:B------:R-:W2:Y:S01]  /*15f30*/  LDS.U8 R11, [R0+UR4+0x308] ;  /* 0x00030804000b7984 */ /* 0x000ea20008000000 */
[----:B------:R-:W3:Y:S01]  /*15f40*/  S2R R29, SR_TID.X ;  /* 0x00000000001d7919 */ /* 0x000ee20000002100 */
[----:B------:R-:W4:Y:S02]  /*15f50*/  S2R R26, SR_TID.X ;  /* 0x00000000001a7919 */ /* 0x000f240000002100 */
[----:B------:R-:W-:Y:S04]  /*15f60*/  LDS.U8 R12, [R0+UR4+0x1288] ;  /* 0x00128804000c7984 */ /* 0x000fe80008000000 */
[----:B0-----:R-:W-:Y:S04]  /*15f70*/  STL [R1+0x99c], R10 ;  /* 0x00099c0a01007387 */ /* 0x001fe80000100800 */
[----:B------:R-:W0:Y:S04]  /*15f80*/  LDS.U8 R10, [R0+UR4+0x208] ;  /* 0x00020804000a7984 */ /* 0x000e280008000000 */
[----:B-1----:R-:W-:Y:S04]  /*15f90*/  STL [R1+0x1014], R9 ;  /* 0x0010140901007387 */ /* 0x002fe80000100800 */
[----:B------:R-:W1:Y:S04]  /*15fa0*/  LDS.U8 R9, [R0+UR4+0x300] ;  /* 0x0003000400097984 */ /* 0x000e680008000000 */
[----:B--2---:R-:W-:Y:S04]  /*15fb0*/  STL [R1+0x1010], R11 ;  /* 0x0010100b01007387 */ /* 0x004fe80000100800 */
[----:B------:R-:W2:Y:S04]  /*15fc0*/  LDS.U8 R11, [R0+UR4+0x1200] ;  /* 0x00120004000b7984 */ /* 0x000ea80008000000 */
[----:B0-----:R-:W-:Y:S04]  /*15fd0*/  STL [R1+0x101c], R10 ;  /* 0x00101c0a01007387 */ /* 0x001fe80000100800 */
[----:B------:R-:W0:Y:S04]  /*15fe0*/  LDS.U8 R10, [R0+UR4+0x1308] ;  /* 0x00130804000a7984 */ /* 0x000e280008000000 */
[----:B-1----:R-:W-:Y:S04]  /*15ff0*/  STL [R1+0x1018], R9 ;  /* 0x0010180901007387 */ /* 0x002fe80000100800 */
[----:B------:R-:W1:Y:S04]  /*16000*/  LDS.U8 R9, [R0+UR4+0x1208] ;  /* 0x0012080400097984 */ /* 0x000e680008000000 */
[----:B--2---:R-:W-:Y:S04]  /*16010*/  STL [R1+0x1024], R11 ;  /* 0x0010240b01007387 */ /* 0x004fe80000100800 */
        /* <DEDUP_REMOVED lines=9> */
[----:B0-----:R-:W-:Y:S04]  /*160b0*/  STL [R1+0x1090], R10 ;  /* 0x0010900a01007387 */ /* 0x001fe80000100800 */
[----:B------:R-:W0:Y:S04]  /*160c0*/  LDS.U8 R10, [R0+UR4+0x1280] ;  /* 0x00128004000a7984 */ /* 0x000e280008000000 */
[----:B-1----:R1:W-:Y:S04]  /*160d0*/  STL [R1+0x109c], R9 ;  /* 0x00109c0901007387 */ /* 0x0023e80000100800 */
[----:B------:R-:W-:Y:S04]  /*160e0*/  STL [R1+0x1098], R11 ;  /* 0x0010980b01007387 */ /* 0x000fe80000100800 */
[----:B------:R-:W-:Y:S01]  /*160f0*/  LDS.U8 R11, [R0+UR4+0x1380] ;  /* 0x00138004000b7984 */ /* 0x000fe20008000000 */
[----:B---3--:R-:W-:-:S02]  /*16100*/  LOP3.LUT R28, R29, 0x20, RZ, 0xc0, !PT ;  /* 0x000000201d1c7812 */ /* 0x008fc400078ec0ff */
[C---:B----4-:R-:W-:Y:S02]  /*16110*/  LOP3.LUT R27, R26.reuse, 0x3, RZ, 0xc0, !PT ;  /* 0x000000031a1b7812 */ /* 0x050fe400078ec0ff */
[----:B------:R-:W-:Y:S02]  /*16120*/  LOP3.LUT R29, R26, 0x3, RZ, 0xc0, !PT ;  /* 0x000000031a1d7812 */ /* 0x000fe400078ec0ff */
[----:B------:R-:W-:Y:S01]  /*16130*/  SHF.R.U32.HI R26, RZ, 0x2, R26 ;  /* 0x00000002ff1a7819 */ /* 0x000fe2000001161a */
[----:B0-----:R-:W-:Y:S04]  /*16140*/  STL [R1+0x10a4], R10 ;  /* 0x0010a40a01007387 */ /* 0x001fe80000100800 */
[----:B------:R-:W0:Y:S01]  /*16150*/  LDS.U8 R10, [R0+UR4+0x1388] ;  /* 0x00138804000a7984 */ /* 0x000e220008000000 */
[----:B------:R-:W-:Y:S01]  /*16160*/  IMAD.SHL.U32 R27, R27, 0x400, RZ ;  /* 0x000004001b1b7824 */ /* 0x000fe200078e00ff */
[----:B------:R-:W-:-:S02]  /*16170*/  SHF.R.U32.HI R28, RZ, 0x1, R28 ;  /* 0x00000001ff1c7819 */ /* 0x000fc4000001161c */
[----:B------:R-:W-:Y:S01]  /*16180*/  SGXT.U32 R26, R26, 0x3 ;  /* 0x000000031a1a781a */ /* 0x000fe20000000000 */
[----:B------:R-:W-:-:S03]  /*16190*/  IMAD.SHL.U32 R29, R29, 0x20, RZ ;  /* 0x000000201d1d7824 */ /* 0x000fc600078e00ff */
[----:B-1----:R-:W-:-:S04]  /*161a0*/  LOP3.LUT R9, R28, R27, R26, 0xfe, !PT ;  /* 0x0000001b1c097212 */ /* 0x002fc800078efe1a */
[----:B------:R-:W-:-:S04]  /*161b0*/  LOP3.LUT R9, R9, R29, RZ, 0xfc, !PT ;  /* 0x0000001d09097212 */ /* 0x000fc800078efcff */
[----:B------:R-:W-:-:S05]  /*161c0*/  LOP3.LUT R9, R9, 0x60, RZ, 0x3c, !PT ;  /* 0x0000006009097812 */ /* 0x000fca00078e3cff */
[----:B------:R-:W-:Y:S04]  /*161d0*/  LDS.U8 R0, [R9+UR4+0x108] ;  /* 0x0001080409007984 */ /* 0x000fe80008000000 */
[----:B0-----:R-:W-:Y:S04]  /*161e0*/  STL [R1+0x10a0], R10 ;  /* 0x0010a00a01007387 */ /* 0x001fe80000100800 */
        /* <DEDUP_REMOVED lines=28> */
[----:B--2---:R-:W-:-:S04]  /*163b0*/  LOP3.LUT R0, R28, R27, R26, 0xfe, !PT ;  /* 0x0000001b1c007212 */ /* 0x004fc800078efe1a */
[----:B------:R-:W-:-:S04]  /*163c0*/  LOP3.LUT R0, R0, R29, RZ, 0xfc, !PT ;  /* 0x0000001d00007212 */ /* 0x000fc800078efcff */
[----:B------:R-:W-:Y:S01]  /*163d0*/  LOP3.LUT R0, R0, 0x70, RZ, 0x3c, !PT ;  /* 0x0000007000007812 */ /* 0x000fe200078e3cff */
[----:B0-----:R-:W-:Y:S04]  /*163e0*/  STL [R1+0x9b8], R10 ;  /* 0x0009b80a01007387 */ /* 0x001fe80000100800 */
[----:B------:R-:W0:Y:S04]  /*163f0*/  LDS.U8 R10, [R9+UR4+0x1180] ;  /* 0x00118004090a7984 */ /* 0x000e280008000000 */
[----:B------:R-:W-:Y:S04]  /*16400*/  LDS.U8 R9, [R0+UR4+0x308] ;  /* 0x0003080400097984 */ /* 0x000fe80008000000 */
[----:B-1----:R-:W-:Y:S04]  /*16410*/  STL [R1+0x9b4], R11 ;  /* 0x0009b40b01007387 */ /* 0x002fe80000100800 */
[----:B------:R-:W1:Y:S04]  /*16420*/  LDS.U8 R11, [R0+UR4+0x200] ;  /* 0x00020004000b7984 */ /* 0x000e680008000000 */
[----:B------:R-:W-:Y:S04]  /*16430*/  STL [R1+0x9c0], R12 ;  /* 0x0009c00c01007387 */ /* 0x000fe80000100800 */
[----:B0-----:R-:W-:Y:S04]  /*16440*/  STL [R1+0x9bc], R10 ;  /* 0x0009bc0a01007387 */ /* 0x001fe80000100800 */
[----:B------:R-:W0:Y:S04]  /*16450*/  LDS.U8 R10, [R0+UR4+0x208] ;  /* 0x00020804000a7984 */ /* 0x000e280008000000 */
[----:B-1----:R-:W-:Y:S04]  /*16460*/  STL [R1+0x1034], R11 ;  /* 0x0010340b01007387 */ /* 0x002fe80000100800 */
[----:B------:R-:W1:Y:S04]  /*16470*/  LDS.U8 R11, [R0+UR4+0x300] ;  /* 0x00030004000b7984 */ /* 0x000e680008000000 */
[----:B------:R-:W-:Y:S04]  /*16480*/  STL [R1+0x1030], R9 ;  /* 0x0010300901007387 */ /* 0x000fe80000100800 */
[----:B------:R-:W2:Y:S04]  /*16490*/  LDS.U8 R9, [R0+UR4+0x1200] ;  /* 0x0012000400097984 */ /* 0x000ea80008000000 */
[----:B0-----:R-:W-:Y:S04]  /*164a0*/  STL [R1+0x103c], R10 ;  /* 0x00103c0a01007387 */ /* 0x001fe80000100800 */
[----:B------:R-:W0:Y:S04]  /*164b0*/  LDS.U8 R10, [R0+UR4+0x1308] ;  /* 0x00130804000a7984 */ /* 0x000e280008000000 */
[----:B-1----:R-:W-:Y:S04]  /*164c0*/  STL [R1+0x1038], R11 ;  /* 0x0010380b01007387 */ /* 0x002fe80000100800 */
[----:B------:R-:W1:Y:S04]  /*164d0*/  LDS.U8 R11, [R0+UR4+0x1208] ;  /* 0x00120804000b7984 */ /* 0x000e680008000000 */
[----:B--2---:R-:W-:Y:S04]  /*164e0*/  STL [R1+0x1044], R9 ;  /* 0x0010440901007387 */ /* 0x004fe80000100800 */
[----:B------:R-:W2:Y:S04]  /*164f0*/  LDS.U8 R9, [R0+UR4+0x1300] ;  /* 0x0013000400097984 */ /* 0x000ea80008000000 */
[----:B0-----:R0:W-:Y:S04]  /*16500*/  STL [R1+0x1040], R10 ;  /* 0x0010400a01007387 */ /* 0x0011e80000100800 */
[----:B0-----:R-:W3:Y:S04]  /*16510*/  LDL.LU R10, [R1+0xb4] ;  /* 0x0000b400010a7983 */ /* 0x001ee80000300800 */
[----:B-1----:R-:W-:Y:S04]  /*16520*/  STL [R1+0x104c], R11 ;  /* 0x00104c0b01007387 */ /* 0x002fe80000100800 */
[----:B------:R-:W4:Y:S04]  /*16530*/  LDL.LU R15, [R1+0xb0] ;  /* 0x0000b000010f7983 */ /* 0x000f280000300800 */
[----:B--2---:R-:W-:Y:S04]  /*16540*/  STL [R1+0x1048], R9 ;  /* 0x0010480901007387 */ /* 0x004fe80000100800 */
[----:B------:R-:W2:Y:S04]  /*16550*/  LDL.LU R16, [R1+0x94] ;  /* 0x0000940001107983 */ /* 0x000ea80000300800 */
        /* <DEDUP_REMOVED lines=10> */
[----:B------:R-:W0:Y:S04]  /*16600*/  LDS.U8 R11, [R0+UR4+0x280] ;  /* 0x00028004000b7984 */ /* 0x000e280008000000 */
[----:B------:R-:W1:Y:S04]  /*16610*/  LDS.U8 R9, [R0+UR4+0x388] ;  /* 0x0003880400097984 */ /* 0x000e680008000000 */
[----:B------:R-:W2:Y:S04]  /*16620*/  LDL.LU R12, [R1+0x34] ;  /* 0x00003400010c7983 */ /* 0x000ea80000300800 */
[----:B------:R-:W2:Y:S04]  /*16630*/  LDL.LU R13, [R1+0x30] ;  /* 0x00003000010d7983 */ /* 0x000ea80000300800 */
[----:B------:R-:W2:Y:S04]  /*16640*/  LDL.LU R14, [R1+0x14] ;  /* 0x00001400010e7983 */ /* 0x000ea80000300800 */
[----:B------:R-:W2:Y:S04]  /*16650*/  LDL.LU R25, [R1+0x10] ;  /* 0x0000100001197983 */ /* 0x000ea80000300800 */
[----:B------:R-:W2:Y:S04]  /*16660*/  LDL.LU R28, [R1+0x4] ;  /* 0x00000400011c7983 */ /* 0x000ea80000300800 */
[----:B------:R-:W2:Y:S04]  /*16670*/  LDL.LU R29, [R1] ;  /* 0x00000000011d7983 */ /* 0x000ea80000300800 */
[----:B0-----:R-:W-:Y:S04]  /*16680*/  STL [R1+0x10b4], R11 ;  /* 0x0010b40b01007387 */ /* 0x001fe80000100800 */
[----:B------:R-:W0:Y:S04]  /*16690*/  LDS.U8 R11, [R0+UR4+0x288] ;  /* 0x00028804000b7984 */ /* 0x000e280008000000 */
[----:B-1----:R-:W-:Y:S04]  /*166a0*/  STL [R1+0x10b0], R9 ;  /* 0x0010b00901007387 */ /* 0x002fe80000100800 */
[----:B------:R-:W1:Y:S04]  /*166b0*/  LDS.U8 R9, [R0+UR4+0x380] ;  /* 0x0003800400097984 */ /* 0x000e680008000000 */
[----:B0-----:R-:W-:Y:S04]  /*166c0*/  STL [R1+0x10bc], R11 ;  /* 0x0010bc0b01007387 */ /* 0x001fe80000100800 */
[----:B-1----:R-:W-:Y:S04]  /*166d0*/  STL [R1+0x10b8], R9 ;  /* 0x0010b80901007387 */ /* 0x002fe80000100800 */
[----:B------:R-:W0:Y:S04]  /*166e0*/  LDS.U8 R9, [R0+UR4+0x1280] ;  /* 0x0012800400097984 */ /* 0x000e280008000000 */
[----:B0-----:R-:W-:Y:S04]  /*166f0*/  STL [R1+0x10c4], R9 ;  /* 0x0010c40901007387 */ /* 0x001fe80000100800 */
[----:B------:R-:W0:Y:S01]  /*16700*/  LDS.U8 R9, [R0+UR4+0x1388] ;  /* 0x0013880400097984 */ /* 0x000e220008000000 */
[----:B------:R-:W1:Y:S03]  /*16710*/  S2R R11, SR_TID.X ;  /* 0x00000000000b7919 */ /* 0x000e660000002100 */
[----:B0-----:R-:W-:Y:S04]  /*16720*/  STL [R1+0x10c0], R9 ;  /* 0x0010c00901007387 */ /* 0x001fe80000100800 */
[----:B------:R-:W0:Y:S04]  /*16730*/  LDS.U8 R9, [R0+UR4+0x1288] ;  /* 0x0012880400097984 */ /* 0x000e280008000000 */
[----:B------:R-:W3:Y:S01]  /*16740*/  LDS.U8 R0, [R0+UR4+0x1380] ;  /* 0x0013800400007984 */ /* 0x000ee20008000000 */
[----:B------:R-:W-:Y:S01]  /*16750*/  BAR.SYNC.DEFER_BLOCKING 0x0 ;  /* 0x0000000000007b1d */ /* 0x000fe20000010000 */
[----:B-1----:R-:W-:-:S05]  /*16760*/  LOP3.LUT R11, R11, 0x3f, RZ, 0xc0, !PT ;  /* 0x0000003f0b0b7812 */ /* 0x002fca00078ec0ff */
[----:B0-----:R0:W-:Y:S04]  /*16770*/  STL [R1+0x10cc], R9 ;  /* 0x0010cc0901007387 */ /* 0x0011e80000100800 */
[----:B0-----:R-:W2:Y:S04]  /*16780*/  LDL.LU R9, [R1+0x23a0] ;  /* 0x0023a00001097983 */ /* 0x001ea80000300800 */
[----:B---3--:R0:W-:Y:S04]  /*16790*/  STL [R1+0x1678], R0 ;  /* 0x0016780001007387 */ /* 0x0081e80000100800 */
[----:B0-----:R-:W3:Y:S04]  /*167a0*/  LDL.LU R0, [R1+0x40] ;  /* 0x0000400001007983 */ /* 0x001ee80000300800 */
[----:B------:R0:W-:Y:S04]  /*167b0*/  STS.U8 [R11+UR4], R10 ;  /* 0x0000000a0b007988 */ /* 0x0001e80008000004 */
[----:B----4-:R1:W-:Y:S04]  /*167c0*/  STS.U8 [R11+UR4+0x40], R15 ;  /* 0x0000400f0b007988 */ /* 0x0103e80008000004 */
[----:B--2---:R2:W-:Y:S04]  /*167d0*/  STS.U8 [R11+UR4+0x100], R16 ;  /* 0x000100100b007988 */ /* 0x0045e80008000004 */
[----:B------:R4:W-:Y:S04]  /*167e0*/  STS.U8 [R11+UR4+0x140], R17 ;  /* 0x000140110b007988 */ /* 0x0009e80008000004 */
[----:B------:R4:W-:Y:S04]  /*167f0*/  STS.U8 [R11+UR4+0x200], R18 ;  /* 0x000200120b007988 */ /* 0x0009e80008000004 */
[----:B0-----:R-:W3:Y:S04]  /*16800*/  LDL.LU R10, [R1+0x239c] ;  /* 0x00239c00010a7983 */ /* 0x001ee80000300800 */
[----:B-1----:R-:W3:Y:S04]  /*16810*/  LDL.LU R15, [R1+0x2398] ;  /* 0x00239800010f7983 */ /* 0x002ee80000300800 */
[----:B------:R0:W-:Y:S04]  /*16820*/  STS.U8 [R11+UR4+0x240], R19 ;  /* 0x000240130b007988 */ /* 0x0001e80008000004 */
[----:B--2---:R-:W2:Y:S04]  /*16830*/  LDL.LU R16, [R1+0x2394] ;  /* 0x0023940001107983 */ /* 0x004ea80000300800 */
[----:B----4-:R-:W4:Y:S04]  /*16840*/  LDL.LU R17, [R1+0x2390] ;  /* 0x0023900001117983 */ /* 0x010f280000300800 */
[----:B------:R-:W2:Y:S04]  /*16850*/  LDL.LU R18, [R1+0x238c] ;  /* 0x00238c0001127983 */ /* 0x000ea80000300800 */
[----:B------:R1:W-:Y:S04]  /*16860*/  STS.U8 [R11+UR4+0x300], R20 ;  /* 0x000300140b007988 */ /* 0x0003e80008000004 */
[----:B------:R1:W-:Y:S04]  /*16870*/  STS.U8 [R11+UR4+0x340], R21 ;  /* 0x000340150b007988 */ /* 0x0003e80008000004 */
[----:B------:R1:W-:Y:S04]  /*16880*/  STS.U8 [R11+UR4+0x400], R22 ;  /* 0x000400160b007988 */ /* 0x0003e80008000004 */
[----:B0-----:R-:W4:Y:S04]  /*16890*/  LDL.LU R19, [R1+0x2388] ;  /* 0x0023880001137983 */ /* 0x001f280000300800 */
[----:B------:R0:W-:Y:S04]  /*168a0*/  STS.U8 [R11+UR4+0x440], R23 ;  /* 0x000440170b007988 */ /* 0x0001e80008000004 */
[----:B------:R0:W-:Y:S04]  /*168b0*/  STS.U8 [R11+UR4+0x500], R24 ;  /* 0x000500180b007988 */ /* 0x0001e80008000004 */
[----:B-1----:R-:W2:Y:S04]  /*168c0*/  LDL.LU R20, [R1+0x2384] ;  /* 0x0023840001147983 */ /* 0x002ea80000300800 */
[----:B------:R-:W4:Y:S04]  /*168d0*/  LDL.LU R21, [R1+0x2380] ;  /* 0x0023800001157983 */ /* 0x000f280000300800 */
[----:B------:R-:W2:Y:S04]  /*168e0*/  LDL.LU R22, [R1+0x237c] ;  /* 0x00237c0001167983 */ /* 0x000ea80000300800 */
[----:B------:R1:W-:Y:S04]  /*168f0*/  STS.U8 [R11+UR4+0x540], R26 ;  /* 0x0005401a0b007988 */ /* 0x0003e80008000004 */
[----:B------:R1:W-:Y:S04]  /*16900*/  STS.U8 [R11+UR4+0x600], R27 ;  /* 0x0006001b0b007988 */ /* 0x0003e80008000004 */
[----:B0-----:R-:W4:Y:S04]  /*16910*/  LDL.LU R23, [R1+0x2378] ;  /* 0x0023780001177983 */ /* 0x001f280000300800 */
[----:B------:R-:W2:Y:S04]  /*16920*/  LDL.LU R24, [R1+0x2374] ;  /* 0x0023740001187983 */ /* 0x000ea80000300800 */
[----:B-1----:R-:W4:Y:S04]  /*16930*/  LDL.LU R26, [R1+0x2370] ;  /* 0x00237000011a7983 */ /* 0x002f280000300800 */
[----:B------:R-:W2:Y:S04]  /*16940*/  LDL.LU R27, [R1+0x236c] ;  /* 0x00236c00011b7983 */ /* 0x000ea80000300800 */
[----:B---3--:R-:W-:Y:S04]  /*16950*/  STS.U8 [R11+UR4+0x640], R0 ;  /* 0x000640000b007988 */ /* 0x008fe80008000004 */
[----:B------:R0:W-:Y:S04]  /*16960*/  STS.U8 [R11+UR4+0x700], R12 ;  /* 0x0007000c0b007988 */ /* 0x0001e80008000004 */
[----:B------:R1:W-:Y:S04]  /*16970*/  STS.U8 [R11+UR4+0x740], R13 ;  /* 0x0007400d0b007988 */ /* 0x0003e80008000004 */
[----:B------:R3:W-:Y:S04]  /*16980*/  STS.U8 [R11+UR4+0x800], R14 ;  /* 0x0008000e0b007988 */ /* 0x0007e80008000004 */
[----:B------:R3:W-:Y:S04]  /*16990*/  STS.U8 [R11+UR4+0x840], R25 ;  /* 0x000840190b007988 */ /* 0x0007e80008000004 */
[----:B------:R3:W-:Y:S04]  /*169a0*/  STS.U8 [R11+UR4+0x900], R28 ;  /* 0x0009001c0b007988 */ /* 0x0007e80008000004 */
[----:B------:R3:W-:Y:S04]  /*169b0*/  STS.U8 [R11+UR4+0x940], R29 ;  /* 0x0009401d0b007988 */ /* 0x0007e80008000004 */
[----:B0-----:R-:W4:Y:S04]  /*169c0*/  LDL.LU R12, [R1+0x9c] ;  /* 0x00009c00010c7983 */ /* 0x001f280000300800 */
[----:B-1----:R-:W4:Y:S04]  /*169d0*/  LDL.LU R13, [R1+0x98] ;  /* 0x00009800010d7983 */ /* 0x002f280000300800 */
[----:B---3--:R-:W3:Y:S04]  /*169e0*/  LDL.LU R14, [R1+0x8c] ;  /* 0x00008c00010e7983 */ /* 0x008ee80000300800 */
[----:B------:R-:W3:Y:S04]  /*169f0*/  LDL.LU R25, [R1+0x88] ;  /* 0x0000880001197983 */ /* 0x000ee80000300800 */
[----:B------:R-:W3:Y:S04]  /*16a00*/  LDL.LU R28, [R1+0x7c] ;  /* 0x00007c00011c7983 */ /* 0x000ee80000300800 */
[----:B------:R-:W3:Y:S04]  /*16a10*/  LDL.LU R29, [R1+0x78] ;  /* 0x00007800011d7983 */ /* 0x000ee80000300800 */
[----:B------:R-:W3:Y:S04]  /*16a20*/  LDL.LU R0, [R1+0x3c] ;  /* 0x00003c0001007983 */ /* 0x000ee80000300800 */
[----:B--2---:R0:W-:Y:S04]  /*16a30*/  STS.U8 [R11+UR4+0xa00], R27 ;  /* 0x000a001b0b007988 */ /* 0x0041e80008000004 */
[----:B----4-:R1:W-:Y:S04]  /*16a40*/  STS.U8 [R11+UR4+0xa40], R26 ;  /* 0x000a401a0b007988 */ /* 0x0103e80008000004 */
[----:B------:R2:W-:Y:S04]  /*16a50*/  STS.U8 [R11+UR4+0xb00], R24 ;  /* 0x000b00180b007988 */ /* 0x0005e80008000004 */
[----:B------:R4:W-:Y:S04]  /*16a60*/  STS.U8 [R11+UR4+0xb40], R23 ;  /* 0x000b40170b007988 */ /* 0x0009e80008000004 */
[----:B------:R4:W-:Y:S04]  /*16a70*/  STS.U8 [R11+UR4+0xc00], R22 ;  /* 0x000c00160b007988 */ /* 0x0009e80008000004 */
[----:B------:R4:W-:Y:S04]  /*16a80*/  STS.U8 [R11+UR4+0xc40], R21 ;  /* 0x000c40150b007988 */ /* 0x0009e80008000004 */
[----:B------:R4:W-:Y:S04]  /*16a90*/  STS.U8 [R11+UR4+0xd00], R20 ;  /* 0x000d00140b007988 */ /* 0x0009e80008000004 */
[----:B0-----:R-:W3:Y:S04]  /*16aa0*/  LDL.LU R27, [R1+0x8] ;  /* 0x00000800011b7983 */ /* 0x001ee80000300800 */
[----:B-1----:R-:W3:Y:S04]  /*16ab0*/  LDL.LU R26, [R1+0xc] ;  /* 0x00000c00011a7983 */ /* 0x002ee80000300800 */
[----:B--2---:R-:W2:Y:S04]  /*16ac0*/  LDL.LU R24, [R1+0x48] ;  /* 0x0000480001187983 */ /* 0x004ea80000300800 */
[----:B----4-:R-:W4:Y:S04]  /*16ad0*/  LDL.LU R23, [R1+0x4c] ;  /* 0x00004c0001177983 */ /* 0x010f280000300800 */
[----:B------:R-:W2:Y:S04]  /*16ae0*/  LDL.LU R22, [R1+0x58] ;  /* 0x0000580001167983 */ /* 0x000ea80000300800 */
[----:B------:R-:W4:Y:S04]  /*16af0*/  LDL.LU R21, [R1+0x5c] ;  /* 0x00005c0001157983 */ /* 0x000f280000300800 */
[----:B------:R0:W-:Y:S04]  /*16b00*/  STS.U8 [R11+UR4+0xd40], R19 ;  /* 0x000d40130b007988 */ /* 0x0001e80008000004 */
[----:B------:R1:W-:Y:S04]  /*16b10*/  STS.U8 [R11+UR4+0xe00], R18 ;  /* 0x000e00120b007988 */ /* 0x0003e80008000004 */
[----:B------:R1:W-:Y:S04]  /*16b20*/  STS.U8 [R11+UR4+0xe40], R17 ;  /* 0x000e40110b007988 */ /* 0x0003e80008000004 */
[----:B------:R1:W-:Y:S01]  /*16b30*/  STS.U8 [R11+UR4+0xf00], R16 ;  /* 0x000f00100b007988 */ /* 0x0003e20008000004 */
[----:B------:R-:W-:-:S03]  /*16b40*/  LOP3.LUT R20, R11, 0x10, RZ, 0x3c, !PT ;  /* 0x000000100b147812 */ /* 0x000fc600078e3cff */
[----:B------:R1:W-:Y:S04]  /*16b50*/  STS.U8 [R11+UR4+0xf40], R15 ;  /* 0x000f400f0b007988 */ /* 0x0003e80008000004 */
[----:B0-----:R-:W2:Y:S04]  /*16b60*/  LDL.LU R19, [R1+0x18] ;  /* 0x0000180001137983 */ /* 0x001ea80000300800 */
[----:B-1----:R-:W2:Y:S04]  /*16b70*/  LDL.LU R18, [R1+0x1c] ;  /* 0x00001c0001127983 */ /* 0x002ea80000300800 */
[----:B------:R-:W2:Y:S04]  /*16b80*/  LDL.LU R17, [R1+0x38] ;  /* 0x0000380001117983 */ /* 0x000ea80000300800 */
[----:B------:R-:W4:Y:S04]  /*16b90*/  LDL.LU R16, [R1+0x68] ;  /* 0x0000680001107983 */ /* 0x000f280000300800 */
[----:B------:R-:W2:Y:S04]  /*16ba0*/  LDL.LU R11, [R1+0x2368] ;  /* 0x00236800010b7983 */ /* 0x000ea80000300800 */
[----:B------:R-:W4:Y:S04]  /*16bb0*/  LDL.LU R15, [R1+0x6c] ;  /* 0x00006c00010f7983 */ /* 0x000f280000300800 */
[----:B------:R0:W-:Y:S04]  /*16bc0*/  STS.U8 [R20+UR4+0x80], R12 ;  /* 0x0000800c14007988 */ /* 0x0001e80008000004 */
[----:B------:R1:W-:Y:S04]  /*16bd0*/  STS.U8 [R20+UR4+0xc0], R13 ;  /* 0x0000c00d14007988 */ /* 0x0003e80008000004 */
[----:B---3--:R3:W-:Y:S04]  /*16be0*/  STS.U8 [R20+UR4+0x180], R14 ;  /* 0x0001800e14007988 */ /* 0x0087e80008000004 */
[----:B------:R3:W-:Y:S04]  /*16bf0*/  STS.U8 [R20+UR4+0x1c0], R25 ;  /* 0x0001c01914007988 */ /* 0x0007e80008000004 */
[----:B------:R3:W-:Y:S04]  /*16c00*/  STS.U8 [R20+UR4+0x280], R28 ;  /* 0x0002801c14007988 */ /* 0x0007e80008000004 */
[----:B------:R3:W-:Y:S04]  /*16c10*/  STS.U8 [R20+UR4+0x2c0], R29 ;  /* 0x0002c01d14007988 */ /* 0x0007e80008000004 */
[----:B0-----:R-:W2:Y:S04]  /*16c20*/  LDL.LU R12, [R1+0x2364] ;  /* 0x00236400010c7983 */ /* 0x001ea80000300800 */
[----:B-1----:R-:W2:Y:S04]  /*16c30*/  LDL.LU R13, [R1+0x2360] ;  /* 0x00236000010d7983 */ /* 0x002ea80000300800 */
[----:B---3--:R-:W3:Y:S04]  /*16c40*/  LDL.LU R14, [R1+0x235c] ;  /* 0x00235c00010e7983 */ /* 0x008ee80000300800 */
[----:B------:R-:W3:Y:S04]  /*16c50*/  LDL.LU R25, [R1+0x2358] ;  /* 0x0023580001197983 */ /* 0x000ee80000300800 */
[----:B------:R-:W3:Y:S04]  /*16c60*/  LDL.LU R28, [R1+0x2354] ;  /* 0x00235400011c7983 */ /* 0x000ee80000300800 */
[----:B------:R-:W3:Y:S04]  /*16c70*/  LDL.LU R29, [R1+0x2350] ;  /* 0x00235000011d7983 */ /* 0x000ee80000300800 */
[----:B----4-:R-:W-:Y:S04]  /*16c80*/  STS.U8 [R20+UR4+0x380], R15 ;  /* 0x0003800f14007988 */ /* 0x010fe80008000004 */
[----:B------:R-:W-:Y:S04]  /*16c90*/  STS.U8 [R20+UR4+0x3c0], R16 ;  /* 0x0003c01014007988 */ /* 0x000fe80008000004 */
[----:B------:R-:W-:Y:S04]  /*16ca0*/  STS.U8 [R20+UR4+0x480], R21 ;  /* 0x0004801514007988 */ /* 0x000fe80008000004 */
[----:B--2---:R-:W-:Y:S04]  /*16cb0*/  STS.U8 [R20+UR4+0x4c0], R22 ;  /* 0x0004c01614007988 */ /* 0x004fe80008000004 */
[----:B------:R-:W-:Y:S04]  /*16cc0*/  STS.U8 [R20+UR4+0x580], R23 ;  /* 0x0005801714007988 */ /* 0x000fe80008000004 */
[----:B------:R-:W-:Y:S04]  /*16cd0*/  STS.U8 [R20+UR4+0x5c0], R24 ;  /* 0x0005c01814007988 */ /* 0x000fe80008000004 */
[----:B------:R0:W-:Y:S04]  /*16ce0*/  STS.U8 [R20+UR4+0x680], R0 ;  /* 0x0006800014007988 */ /* 0x0001e80008000004 */
[----:B0-----:R-:W2:Y:S04]  /*16cf0*/  LDL R0, [R1+0x8cc] ;  /* 0x0008cc0001007983 */ /* 0x001ea80000100800 */
[----:B------:R-:W-:Y:S04]  /*16d00*/  STS.U8 [R20+UR4+0x6c0], R17 ;  /* 0x0006c01114007988 */ /* 0x000fe80008000004 */
[----:B------:R-:W-:Y:S04]  /*16d10*/  STS.U8 [R20+UR4+0x780], R18 ;  /* 0x0007801214007988 */ /* 0x000fe80008000004 */
[----:B------:R-:W-:Y:S04]  /*16d20*/  STS.U8 [R20+UR4+0x7c0], R19 ;  /* 0x0007c01314007988 */ /* 0x000fe80008000004 */
[----:B------:R0:W-:Y:S04]  /*16d30*/  STS.U8 [R20+UR4+0x880], R26 ;  /* 0x0008801a14007988 */ /* 0x0001e80008000004 */
[----:B------:R1:W-:Y:S04]  /*16d40*/  STS.U8 [R20+UR4+0x8c0], R27 ;  /* 0x0008c01b14007988 */ /* 0x0003e80008000004 */
[----:B------:R-:W4:Y:S04]  /*16d50*/  LDL.LU R21, [R1+0xbc] ;  /* 0x0000bc0001157983 */ /* 0x000f280000300800 */
[----:B------:R-:W4:Y:S04]  /*16d60*/  LDL.LU R22, [R1+0xb8] ;  /* 0x0000b80001167983 */ /* 0x000f280000300800 */
[----:B------:R-:W4:Y:S04]  /*16d70*/  LDL.LU R23, [R1+0x134] ;  /* 0x0001340001177983 */ /* 0x000f280000300800 */
[----:B------:R-:W4:Y:S04]  /*16d80*/  LDL.LU R24, [R1+0x130] ;  /* 0x0001300001187983 */ /* 0x000f280000300800 */
[----:B0-----:R-:W4:Y:S04]  /*16d90*/  LDL.LU R26, [R1+0x13c] ;  /* 0x00013c00011a7983 */ /* 0x001f280000300800 */
[----:B-1----:R-:W4:Y:S04]  /*16da0*/  LDL.LU R27, [R1+0x138] ;  /* 0x00013800011b7983 */ /* 0x002f280000300800 */
[----:B---3--:R-:W-:Y:S04]  /*16db0*/  STS.U8 [R20+UR4+0x980], R29 ;  /* 0x0009801d14007988 */ /* 0x008fe80008000004 */
[----:B------:R-:W-:Y:S04]  /*16dc0*/  STS.U8 [R20+UR4+0x9c0], R28 ;  /* 0x0009c01c14007988 */ /* 0x000fe80008000004 */
        /* <DEDUP_REMOVED lines=11> */
[----:B------:R0:W-:Y:S01]  /*16e80*/  STS.U8 [R20+UR4+0xfc0], R4 ;  /* 0x000fc00414007988 */ /* 0x0001e20008000004 */
[----:B------:R-:W-:Y:S01]  /*16e90*/  BAR.SYNC.DEFER_BLOCKING 0x0 ;  /* 0x0000000000007b1d */ /* 0x000fe20000010000 */
[----:B0-----:R-:W-:-:S05]  /*16ea0*/  IMAD R4, R2, 0x100, R3 ;  /* 0x0000010002047824 */ /* 0x001fca00078e0203 */
[----:B--2---:R-:W0:Y:S04]  /*16eb0*/  LDSM.16.M88.4 R8, [R0] ;  /* 0x000000000008783b */ /* 0x004e280000000200 */
[----:B0-----:R-:W-:Y:S04]  /*16ec0*/  STL.64 [R1+0x30], R8 ;  /* 0x0000300801007387 */ /* 0x001fe80000100a00 */
[----:B------:R-:W-:Y:S04]  /*16ed0*/  STL.64 [R1+0x38], R10 ;  /* 0x0000380a01007387 */ /* 0x000fe80000100a00 */
[----:B------:R-:W2:Y:S04]  /*16ee0*/  LDL R3, [R1+0x8cc] ;  /* 0x0008cc0001037983 */ /* 0x000ea80000100800 */
[----:B------:R-:W3:Y:S04]  /*16ef0*/  LDL.LU.64 R16, [R1+0xc0] ;  /* 0x0000c00001107983 */ /* 0x000ee80000300a00 */
[----:B------:R-:W3:Y:S01]  /*16f00*/  LDL.LU.64 R18, [R1+0xc8] ;  /* 0x0000c80001127983 */ /* 0x000ee20000300a00 */
[----:B----4-:R-:W-:-:S02]  /*16f10*/  IMAD R5, R22, 0x100, R21 ;  /* 0x0000010016057824 */ /* 0x010fc400078e0215 */
[----:B------:R-:W-:Y:S02]  /*16f20*/  IMAD R6, R24, 0x100, R23 ;  /* 0x0000010018067824 */ /* 0x000fe400078e0217 */
[----:B------:R-:W-:Y:S02]  /*16f30*/  IMAD.MOV.U32 R13, RZ, RZ, R8 ;  /* 0x000000ffff0d7224 */ /* 0x000fe400078e0008 */
[----:B------:R-:W-:Y:S02]  /*16f40*/  IMAD.MOV.U32 R0, RZ, RZ, R9 ;  /* 0x000000ffff007224 */ /* 0x000fe400078e0009 */
[----:B------:R-:W-:Y:S02]  /*16f50*/  IMAD R7, R27, 0x100, R26 ;  /* 0x000001001b077824 */ /* 0x000fe400078e021a */
[----:B------:R-:W-:Y:S01]  /*16f60*/  IMAD.MOV.U32 R12, RZ, RZ, R10 ;  /* 0x000000ffff0c7224 */ /* 0x000fe200078e000a */
[----:B------:R-:W-:Y:S02]  /*16f70*/  F2FP.F16.E5M2.UNPACK_B R4, R4 ;  /* 0x00000004ff04723e */ /* 0x000fe400020004ff */
[----:B------:R-:W-:-:S02]  /*16f80*/  F2FP.F16.E5M2.UNPACK_B R5, R5 ;  /* 0x00000005ff05723e */ /* 0x000fc400020004ff */
[----:B------:R-:W-:Y:S02]  /*16f90*/  F2FP.F16.E5M2.UNPACK_B R6, R6 ;  /* 0x00000006ff06723e */ /* 0x000fe400020004ff */
[----:B------:R-:W-:Y:S01]  /*16fa0*/  F2FP.F16.E5M2.UNPACK_B R7, R7 ;  /* 0x00000007ff07723e */ /* 0x000fe200020004ff */
[----:B--2---:R-:W0:Y:S02]  /*16fb0*/  LDSM.16.M88.4 R20, [R3+0x200] ;  /* 0x000200000314783b */ /* 0x004e240000000200 */
[----:B0-----:R-:W-:Y:S02]  /*16fc0*/  IMAD.MOV.U32 R9, RZ, RZ, R22 ;  /* 0x000000ffff097224 */ /* 0x001fe400078e0016 */
[----:B------:R-:W-:Y:S01]  /*16fd0*/  IMAD.MOV.U32 R8, RZ, RZ, R23 ;  /* 0x000000ffff087224 */ /* 0x000fe200078e0017 */
[----:B------:R-:W-:Y:S04]  /*16fe0*/  STL.64 [R1+0x40], R20 ;  /* 0x0000401401007387 */ /* 0x000fe80000100a00 */
[----:B------:R-:W-:Y:S01]  /*16ff0*/  STL.64 [R1+0x48], R22 ;  /* 0x0000481601007387 */ /* 0x000fe20000100a00 */
[----:B------:R-:W-:-:S03]  /*17000*/  IMAD.MOV.U32 R10, RZ, RZ, R20 ;  /* 0x000000ffff0a7224 */ /* 0x000fc600078e0014 */
[----:B------:R0:W-:Y:S04]  /*17010*/  STL.64 [R1+0x2340], R8 ;  /* 0x0023400801007387 */ /* 0x0001e80000100a00 */
[----:B------:R-:W-:Y:S04]  /*17020*/  STL.64 [R1+0x2348], R10 ;  /* 0x0023480a01007387 */ /* 0x000fe80000100a00 */
[----:B------:R-:W2:Y:S04]  /*17030*/  LDL.LU.64 R24, [R1+0xe0] ;  /* 0x0000e00001187983 */ /* 0x000ea80000300a00 */
[----:B------:R-:W2:Y:S01]  /*17040*/  LDL.LU.64 R26, [R1+0xe8] ;  /* 0x0000e800011a7983 */ /* 0x000ea20000300a00 */
[----:B0-----:R-:W-:-:S02]  /*17050*/  F2FP.F16.E5M2.UNPACK_B R8, R13 ;  /* 0x0000000dff08723e */ /* 0x001fc400020004ff */
[----:B------:R-:W-:-:S05]  /*17060*/  F2FP.F16.E5M2.UNPACK_B R9, R0 ;  /* 0x00000000ff09723e */ /* 0x000fca00020004ff */
[----:B------:R-:W-:Y:S01]  /*17070*/  STL.64 [R1+0x10], R8 ;  /* 0x0000100801007387 */ /* 0x000fe20000100a00 */
[----:B------:R-:W-:Y:S01]  /*17080*/  IMAD.MOV.U32 R0, RZ, RZ, R9 ;  /* 0x000000ffff007224 */ /* 0x000fe200078e0009 */
[----:B---3--:R-:W-:Y:S02]  /*17090*/  HMMA.16816.F32 R16, R4, R8, R16 ;  /* 0x000000080410723c */ /* 0x008fe40000001810 */
[----:B------:R-:W0:Y:S01]  /*170a0*/  LDSM.16.M88.4 R8, [R3+0x400] ;  /* 0x000400000308783b */ /* 0x000e220000000200 */
[----:B------:R-:W-:-:S03]  /*170b0*/  IMAD.MOV.U32 R2, RZ, RZ, R21 ;  /* 0x000000ffff027224 */ /* 0x000fc600078e0015 */
[----:B------:R-:W3:-:S15]  /*170c0*/  LDL.LU.64 R20, [R1+0x100] ;  /* 0x0001000001147983 */ /* 0x000ede0000300a00 */
[----:B------:R-:W-:-:S02]  /*170d0*/  NOP ;  /* 0x0000000000007918 */ /* 0x000fc40000000000 */
[----:B------:R-:W-:Y:S04]  /*170e0*/  STL.64 [R1+0xc0], R16 ;  /* 0x0000c01001007387 */ /* 0x000fe80000100a00 */
[----:B------:R-:W-:Y:S04]  /*170f0*/  STL.64 [R1+0xc8], R18 ;  /* 0x0000c81201007387 */ /* 0x000fe80000100a00 */
[----:B------:R-:W3:Y:S04]  /*17100*/  LDL.LU.64 R22, [R1+0x108] ;  /* 0x0001080001167983 */ /* 0x000ee80000300a00 */
[----:B------:R-:W-:Y:S04]  /*17110*/  STL [R1+0x22fc], R0 ;  /* 0x0022fc0001007387 */ /* 0x000fe80000100800 */
[----:B0-----:R-:W-:Y:S01]  /*17120*/  STL.64 [R1+0x50], R8 ;  /* 0x0000500801007387 */ /* 0x001fe20000100a00 */
[----:B------:R-:W-:-:S03]  /*17130*/  IMAD.MOV.U32 R14, RZ, RZ, R10 ;  /* 0x000000ffff0e7224 */ /* 0x000fc600078e000a */
[----:B------:R0:W-:Y:S01]  /*17140*/  STL.64 [R1+0x58], R10 ;  /* 0x0000580a01007387 */ /* 0x0001e20000100a00 */
[----:B------:R-:W-:-:S03]  /*17150*/  IMAD.MOV.U32 R13, RZ, RZ, R11 ;  /* 0x000000ffff0d7224 */ /* 0x000fc600078e000b */
[----:B0-----:R-:W4:Y:S01]  /*17160*/  LDL.LU.64 R10, [R1+0x2348] ;  /* 0x00234800010a7983 */ /* 0x001f220000300a00 */
[----:B------:R-:W-:Y:S02]  /*17170*/  IMAD.MOV.U32 R17, RZ, RZ, R8 ;  /* 0x000000ffff117224 */ /* 0x000fe400078e0008 */
[----:B------:R-:W-:Y:S01]  /*17180*/  IMAD.MOV.U32 R16, RZ, RZ, R9 ;  /* 0x000000ffff107224 */ /* 0x000fe200078e0009 */
[----:B------:R-:W-:Y:S02]  /*17190*/  F2FP.F16.E5M2.UNPACK_B R8, R12 ;  /* 0x0000000cff08723e */ /* 0x000fe400020004ff */
[----:B----4-:R-:W-:-:S07]  /*171a0*/  F2FP.F16.E5M2.UNPACK_B R9, R11 ;  /* 0x0000000bff09723e */ /* 0x010fce00020004ff */
[----:B--2---:R-:W-:Y:S06]  /*171b0*/  HMMA.16816.F32 R24, R4, R8, R24 ;  /* 0x000000080418723c */ /* 0x004fec0000001818 */
[----:B------:R0:W-:Y:S01]  /*171c0*/  STL.64 [R1+0x8], R8 ;  /* 0x0000080801007387 */ /* 0x0001e20000100a00 */
[----:B------:R-:W-:Y:S01]  /*171d0*/  IMAD.MOV.U32 R0, RZ, RZ, R9 ;  /* 0x000000ffff007224 */ /* 0x000fe200078e0009 */
[----:B0-----:R-:W-:Y:S02]  /*171e0*/  F2FP.F16.E5M2.UNPACK_B R8, R10 ;  /* 0x0000000aff08723e */ /* 0x001fe400020004ff */
[----:B------:R-:W-:-:S13]  /*171f0*/  F2FP.F16.E5M2.UNPACK_B R9, R2 ;  /* 0x00000002ff09723e */ /* 0x000fda00020004ff */
[----:B------:R0:W-:Y:S04]  /*17200*/  STL.64 [R1+0xe0], R24 ;  /* 0x0000e01801007387 */ /* 0x0001e80000100a00 */
[----:B------:R1:W-:Y:S01]  /*17210*/  STL.64 [R1+0xe8], R26 ;  /* 0x0000e81a01007387 */ /* 0x0003e20000100a00 */
[----:B---3--:R-:W-:Y:S03]  /*17220*/  HMMA.16816.F32 R20, R4, R8, R20 ;  /* 0x000000080414723c */ /* 0x008fe60000001814 */
[----:B0-----:R-:W2:Y:S04]  /*17230*/  LDL.LU.64 R24, [R1+0x120] ;  /* 0x0001200001187983 */ /* 0x001ea80000300a00 */
[----:B-1----:R-:W2:Y:S04]  /*17240*/  LDL.LU.64 R26, [R1+0x128] ;  /* 0x00012800011a7983 */ /* 0x002ea80000300a00 */
[----:B------:R-:W-:Y:S04]  /*17250*/  STL.64 [R1], R8 ;  /* 0x0000000801007387 */ /* 0x000fe80000100a00 */
[----:B------:R-:W0:Y:S08]  /*17260*/  LDSM.16.M88.4 R8, [R3+0x600] ;  /* 0x000600000308783b */ /* 0x000e300000000200 */
[----:B------:R-:W-:Y:S04]  /*17270*/  STL.64 [R1+0x100], R20 ;  /* 0x0001001401007387 */ /* 0x000fe80000100a00 */
[----:B------:R-:W-:Y:S04]  /*17280*/  STL.64 [R1+0x108], R22 ;  /* 0x0001081601007387 */ /* 0x000fe80000100a00 */
[----:B0-----:R0:W-:Y:S01]  /*17290*/  STL.64 [R1+0x60], R8 ;  /* 0x0000600801007387 */ /* 0x0011e20000100a00 */
[----:B------:R-:W-:-:S02]  /*172a0*/  IMAD.MOV.U32 R12, RZ, RZ, R8 ;  /* 0x000000ffff0c7224 */ /* 0x000fc400078e0008 */
[----:B------:R-:W-:Y:S01]  /*172b0*/  IMAD.MOV.U32 R2, RZ, RZ, R9 ;  /* 0x000000ffff027224 */ /* 0x000fe200078e0009 */
[----:B------:R-:W-:Y:S04]  /*172c0*/  STL.64 [R1+0x68], R10 ;  /* 0x0000680a01007387 */ /* 0x000fe80000100a00 */
[----:B0-----:R-:W3:Y:S04]  /*172d0*/  LDL.LU.64 R8, [R1+0x2340] ;  /* 0x0023400001087983 */ /* 0x001ee80000300a00 */
[----:B------:R-:W-:Y:S04]  /*172e0*/  STL [R1+0x2338], R14 ;  /* 0x0023380e01007387 */ /* 0x000fe80000100800 */
[----:B------:R0:W-:Y:S04]  /*172f0*/  STL.64 [R1+0x2330], R12 ;  /* 0x0023300c01007387 */ /* 0x0001e80000100a00 */
[----:B0-----:R-:W4:Y:S04]  /*17300*/  LDL.LU.64 R12, [R1+0x150] ;  /* 0x00015000010c7983 */ /* 0x001f280000300a00 */
[----:B------:R-:W4:Y:S01]  /*17310*/  LDL.LU.64 R14, [R1+0x158] ;  /* 0x00015800010e7983 */ /* 0x000f220000300a00 */
[----:B------:R-:W-:-:S02]  /*17320*/  IMAD.MOV.U32 R20, RZ, RZ, R10 ;  /* 0x000000ffff147224 */ /* 0x000fc400078e000a */
[----:B------:R-:W-:Y:S01]  /*17330*/  IMAD.MOV.U32 R19, RZ, RZ, R11 ;  /* 0x000000ffff137224 */ /* 0x000fe200078e000b */
[----:B---3--:R-:W-:Y:S02]  /*17340*/  F2FP.F16.E5M2.UNPACK_B R28, R9 ;  /* 0x00000009ff1c723e */ /* 0x008fe400020004ff */
[----:B------:R-:W-:Y:S02]  /*17350*/  F2FP.F16.E5M2.UNPACK_B R29, R8 ;  /* 0x00000008ff1d723e */ /* 0x000fe400020004ff */
[----:B------:R-:W3:Y:S04]  /*17360*/  LDL.LU.64 R8, [R1+0x170] ;  /* 0x0001700001087983 */ /* 0x000ee80000300a00 */
[----:B------:R-:W3:Y:S01]  /*17370*/  LDL.LU.64 R10, [R1+0x178] ;  /* 0x00017800010a7983 */ /* 0x000ee20000300a00 */
[----:B--2---:R-:W-:Y:S06]  /*17380*/  HMMA.16816.F32 R24, R4, R28, R24 ;  /* 0x0000001c0418723c */ /* 0x004fec0000001818 */
[----:B------:R-:W-:-:S15]  /*17390*/  STL [R1+0x22f8], R29 ;  /* 0x0022f81d01007387 */ /* 0x000fde0000100800 */
[----:B------:R-:W-:-:S02]  /*173a0*/  NOP ;  /* 0x0000000000007918 */ /* 0x000fc40000000000 */
[----:B------:R-:W-:Y:S04]  /*173b0*/  STL.64 [R1+0x120], R24 ;  /* 0x0001201801007387 */ /* 0x000fe80000100a00 */
[----:B------:R0:W-:Y:S02]  /*173c0*/  STL.64 [R1+0x128], R26 ;  /* 0x0001281a01007387 */ /* 0x0001e40000100a00 */
[----:B0-----:R-:W-:Y:S02]  /*173d0*/  F2FP.F16.E5M2.UNPACK_B R26, R17 ;  /* 0x00000011ff1a723e */ /* 0x001fe400020004ff */
[----:B------:R-:W-:-:S07]  /*173e0*/  F2FP.F16.E5M2.UNPACK_B R27, R16 ;  /* 0x00000010ff1b723e */ /* 0x000fce00020004ff */
[----:B----4-:R-:W-:-:S15]  /*173f0*/  HMMA.16816.F32 R12, R4, R26, R12 ;  /* 0x0000001a040c723c */ /* 0x010fde000000180c */
[----:B------:R-:W-:-:S08]  /*17400*/  NOP ;  /* 0x0000000000007918 */ /* 0x000fd00000000000 */
[----:B------:R-:W-:Y:S04]  /*17410*/  STL.64 [R1+0x150], R12 ;  /* 0x0001500c01007387 */ /* 0x000fe80000100a00 */
[----:B------:R-:W-:Y:S04]  /*17420*/  STL.64 [R1+0x158], R14 ;  /* 0x0001580e01007387 */ /* 0x000fe80000100a00 */
[----:B------:R-:W0:Y:S04]  /*17430*/  LDSM.16.M88.4 R12, [R3+0x800] ;  /* 0x00080000030c783b */ /* 0x000e280000000200 */
[----:B0-----:R-:W-:Y:S01]  /*17440*/  STL.64 [R1+0x70], R12 ;  /* 0x0000700c01007387 */ /* 0x001fe20000100a00 */
[----:B------:R-:W-:-:S03]  /*17450*/  IMAD.MOV.U32 R16, RZ, RZ, R14 ;  /* 0x000000ffff107224 */ /* 0x000fc600078e000e */
[----:B------:R0:W-:Y:S01]  /*17460*/  STL.64 [R1+0x78], R14 ;  /* 0x0000780e01007387 */ /* 0x0001e20000100a00 */
[----:B------:R-:W-:Y:S02]  /*17470*/  IMAD.MOV.U32 R18, RZ, RZ, R12 ;  /* 0x000000ffff127224 */ /* 0x000fe400078e000c */
[----:B------:R-:W-:Y:S01]  /*17480*/  IMAD.MOV.U32 R17, RZ, RZ, R13 ;  /* 0x000000ffff117224 */ /* 0x000fe200078e000d */
[----:B0-----:R-:W2:Y:S04]  /*17490*/  LDL.LU R14, [R1+0x2338] ;  /* 0x00233800010e7983 */ /* 0x001ea80000300800 */
[----:B------:R-:W4:Y:S04]  /*174a0*/  LDL.LU.64 R12, [R1+0x2330] ;  /* 0x00233000010c7983 */ /* 0x000f280000300a00 */
[----:B------:R-:W-:Y:S04]  /*174b0*/  STL.64 [R1+0x2328], R18 ;  /* 0x0023281201007387 */ /* 0x000fe80000100a00 */
[----:B------:R0:W-:Y:S04]  /*174c0*/  STL.64 [R1+0x2320], R16 ;  /* 0x0023201001007387 */ /* 0x0001e80000100a00 */
[----:B0-----:R-:W3:Y:S04]  /*174d0*/  LDL.LU.64 R16, [R1+0x190] ;  /* 0x0001900001107983 */ /* 0x001ee80000300a00 */
[----:B------:R-:W3:Y:S01]  /*174e0*/  LDL.LU.64 R18, [R1+0x198] ;  /* 0x0001980001127983 */ /* 0x000ee20000300a00 */
[----:B------:R-:W-:-:S02]  /*174f0*/  F2FP.F16.E5M2.UNPACK_B R23, R2 ;  /* 0x00000002ff17723e */ /* 0x000fc400020004ff */
[----:B--2---:R-:W-:Y:S02]  /*17500*/  F2FP.F16.E5M2.UNPACK_B R24, R14 ;  /* 0x0000000eff18723e */ /* 0x004fe400020004ff */
[----:B----4-:R-:W-:Y:S02]  /*17510*/  F2FP.F16.E5M2.UNPACK_B R25, R13 ;  /* 0x0000000dff19723e */ /* 0x010fe400020004ff */
[----:B------:R-:W-:-:S05]  /*17520*/  F2FP.F16.E5M2.UNPACK_B R22, R12 ;  /* 0x0000000cff16723e */ /* 0x000fca00020004ff */
[C---:B---3--:R-:W-:Y:S06]  /*17530*/  HMMA.16816.F32 R8, R4.reuse, R24, R8 ;  /* 0x000000180408723c */ /* 0x048fec0000001808 */
[----:B------:R-:W-:-:S15]  /*17540*/  HMMA.16816.F32 R16, R4, R22, R16 ;  /* 0x000000160410723c */ /* 0x000fde0000001810 */
[----:B------:R-:W-:-:S02]  /*17550*/  NOP ;  /* 0x0000000000007918 */ /* 0x000fc40000000000 */
[----:B------:R0:W-:Y:S04]  /*17560*/  STL.64 [R1+0x170], R8 ;  /* 0x0001700801007387 */ /* 0x0001e80000100a00 */
[----:B------:R1:W-:Y:S04]  /*17570*/  STL.64 [R1+0x178], R10 ;  /* 0x0001780a01007387 */ /* 0x0003e80000100a00 */
[----:B0-----:R-:W2:Y:S04]  /*17580*/  LDL.LU.64 R8, [R1+0x1d0] ;  /* 0x0001d00001087983 */ /* 0x001ea80000300a00 */
[----:B-1----:R-:W2:Y:S04]  /*17590*/  LDL.LU.64 R10, [R1+0x1d8] ;  /* 0x0001d800010a7983 */ /* 0x002ea80000300a00 */
[----:B------:R-:W-:Y:S04]  /*175a0*/  STL.64 [R1+0x22a8], R26 ;  /* 0x0022a81a01007387 */ /* 0x000fe80000100a00 */
[----:B------:R0:W-:Y:S04]  /*175b0*/  STL.64 [R1+0x22a0], R24 ;  /* 0x0022a01801007387 */ /* 0x0001e80000100a00 */
[----:B0-----:R-:W3:Y:S04]  /*175c0*/  LDL.LU.64 R24, [R1+0x1b0] ;  /* 0x0001b00001187983 */ /* 0x001ee80000300a00 */
[----:B------:R-:W3:Y:S04]  /*175d0*/  LDL.LU.64 R26, [R1+0x1b8] ;  /* 0x0001b800011a7983 */ /* 0x000ee80000300a00 */
[----:B------:R-:W-:Y:S04]  /*175e0*/  STL.64 [R1+0x190], R16 ;  /* 0x0001901001007387 */ /* 0x000fe80000100a00 */
[----:B------:R-:W-:Y:S04]  /*175f0*/  STL.64 [R1+0x198], R18 ;  /* 0x0001981201007387 */ /* 0x000fe80000100a00 */
[----:B------:R-:W0:Y:S04]  /*17600*/  LDSM.16.M88.4 R16, [R3+0xa00] ;  /* 0x000a00000310783b */ /* 0x000e280000000200 */
[----:B0-----:R-:W-:Y:S01]  /*17610*/  STL.64 [R1+0x80], R16 ;  /* 0x0000801001007387 */ /* 0x001fe20000100a00 */
[----:B------:R-:W-:-:S03]  /*17620*/  IMAD.MOV.U32 R12, RZ, RZ, R18 ;  /* 0x000000ffff0c7224 */ /* 0x000fc600078e0012 */
[----:B------:R0:W-:Y:S01]  /*17630*/  STL.64 [R1+0x88], R18 ;  /* 0x0000881201007387 */ /* 0x0001e20000100a00 */
[----:B------:R-:W-:-:S03]  /*17640*/  IMAD.MOV.U32 R13, RZ, RZ, R19 ;  /* 0x000000ffff0d7224 */ /* 0x000fc600078e0013 */
[----:B0-----:R-:W4:Y:S01]  /*17650*/  LDL.LU.64 R18, [R1+0x2328] ;  /* 0x0023280001127983 */ /* 0x001f220000300a00 */
[----:B------:R-:W-:Y:S02]  /*17660*/  IMAD.MOV.U32 R14, RZ, RZ, R16 ;  /* 0x000000ffff0e7224 */ /* 0x000fe400078e0010 */
[----:B------:R-:W-:Y:S02]  /*17670*/  IMAD.MOV.U32 R2, RZ, RZ, R17 ;  /* 0x000000ffff027224 */ /* 0x000fe400078e0011 */
[----:B------:R-:W2:Y:S01]  /*17680*/  LDL.LU.64 R16, [R1+0x2320] ;  /* 0x0023200001107983 */ /* 0x000ea20000300a00 */
[----:B------:R-:W-:-:S03]  /*17690*/  F2FP.F16.E5M2.UNPACK_B R20, R20 ;  /* 0x00000014ff14723e */ /* 0x000fc600020004ff */
[----:B------:R-:W-:Y:S01]  /*176a0*/  STL.64 [R1+0x22b8], R22 ;  /* 0x0022b81601007387 */ /* 0x000fe20000100a00 */
[----:B----4-:R-:W-:-:S07]  /*176b0*/  F2FP.F16.E5M2.UNPACK_B R21, R19 ;  /* 0x00000013ff15723e */ /* 0x010fce00020004ff */
[----:B---3--:R-:W-:Y:S06]  /*176c0*/  HMMA.16816.F32 R24, R4, R20, R24 ;  /* 0x000000140418723c */ /* 0x008fec0000001818 */
[----:B------:R0:W-:Y:S01]  /*176d0*/  STL.64 [R1+0x22b0], R20 ;  /* 0x0022b01401007387 */ /* 0x0001e20000100a00 */
[----:B------:R-:W-:Y:S02]  /*176e0*/  F2FP.F16.E5M2.UNPACK_B R18, R18 ;  /* 0x00000012ff12723e */ /* 0x000fe400020004ff */
[----:B--2---:R-:W-:-:S14]  /*176f0*/  F2FP.F16.E5M2.UNPACK_B R19, R17 ;  /* 0x00000011ff13723e */ /* 0x004fdc00020004ff */
[----:B------:R-:W-:Y:S04]  /*17700*/  STL.64 [R1+0x1b0], R24 ;  /* 0x0001b01801007387 */ /* 0x000fe80000100a00 */
[----:B------:R-:W-:Y:S04]  /*17710*/  STL.64 [R1+0x1b8], R26 ;  /* 0x0001b81a01007387 */ /* 0x000fe80000100a00 */
[----:B------:R-:W1:Y:S01]  /*17720*/  LDSM.16.M88.4 R24, [R3+0xc00] ;  /* 0x000c00000318783b */ /* 0x000e620000000200 */
[----:B------:R-:W-:Y:S03]  /*17730*/  HMMA.16816.F32 R8, R4, R18, R8 ;  /* 0x000000120408723c */ /* 0x000fe60000001808 */
[----:B0-----:R-:W2:Y:S04]  /*17740*/  LDL.LU.64 R20, [R1+0x1f0] ;  /* 0x0001f00001147983 */ /* 0x001ea80000300a00 */
[----:B------:R-:W2:-:S15]  /*17750*/  LDL.LU.64 R22, [R1+0x1f8] ;  /* 0x0001f80001167983 */ /* 0x000e9e0000300a00 */
[----:B------:R-:W-:-:S01]  /*17760*/  NOP ;  /* 0x0000000000007918 */ /* 0x000fc20000000000 */
[----:B------:R-:W-:Y:S04]  /*17770*/  STL.64 [R1+0x1d0], R8 ;  /* 0x0001d00801007387 */ /* 0x000fe80000100a00 */
[----:B------:R1:W-:Y:S02]  /*17780*/  STL.64 [R1+0x1d8], R10 ;  /* 0x0001d80a01007387 */ /* 0x0003e40000100a00 */
[----:B-1----:R-:W-:Y:S02]  /*17790*/  IMAD.MOV.U32 R10, RZ, RZ, R24 ;  /* 0x000000ffff0a7224 */ /* 0x002fe400078e0018 */
[----:B------:R-:W-:Y:S02]  /*177a0*/  IMAD.MOV.U32 R11, RZ, RZ, R25 ;  /* 0x000000ffff0b7224 */ /* 0x000fe400078e0019 */
[----:B------:R-:W-:-:S02]  /*177b0*/  IMAD.MOV.U32 R8, RZ, RZ, R26 ;  /* 0x000000ffff087224 */ /* 0x000fc400078e001a */
[----:B------:R-:W-:Y:S01]  /*177c0*/  IMAD.MOV.U32 R9, RZ, RZ, R27 ;  /* 0x000000ffff097224 */ /* 0x000fe200078e001b */
[----:B------:R-:W-:Y:S04]  /*177d0*/  STL.64 [R1+0x90], R24 ;  /* 0x0000901801007387 */ /* 0x000fe80000100a00 */
[----:B------:R-:W-:Y:S04]  /*177e0*/  STL.64 [R1+0x98], R26 ;  /* 0x0000981a01007387 */ /* 0x000fe80000100a00 */
[----:B------:R-:W-:Y:S04]  /*177f0*/  STL.64 [R1+0x2308], R10 ;  /* 0x0023080a01007387 */ /* 0x000fe80000100a00 */
[----:B------:R0:W-:Y:S04]  /*17800*/  STL.64 [R1+0x2300], R8 ;  /* 0x0023000801007387 */ /* 0x0001e80000100a00 */
[----:B0-----:R-:W3:Y:S04]  /*17810*/  LDL.LU.64 R8, [R1+0x210] ;  /* 0x0002100001087983 */ /* 0x001ee80000300a00 */
[----:B------:R-:W4:Y:S01]  /*17820*/  LDL.LU.64 R10, [R1+0x218] ;  /* 0x00021800010a7983 */ /* 0x000f220000300a00 */
[----:B------:R-:W-:-:S02]  /*17830*/  F2FP.F16.E5M2.UNPACK_B R16, R16 ;  /* 0x00000010ff10723e */ /* 0x000fc400020004ff */
[----:B------:R-:W-:Y:S02]  /*17840*/  F2FP.F16.E5M2.UNPACK_B R17, R15 ;  /* 0x0000000fff11723e */ /* 0x000fe400020004ff */
[----:B------:R-:W-:Y:S01]  /*17850*/  F2FP.F16.E5M2.UNPACK_B R15, R2 ;  /* 0x00000002ff0f723e */ /* 0x000fe200020004ff */
[----:B----4-:R-:W-:Y:S04]  /*17860*/  STL.64 [R1+0x2318], R10 ;  /* 0x0023180a01007387 */ /* 0x010fe80000100a00 */
[----:B---3--:R2:W-:Y:S04]  /*17870*/  STL.64 [R1+0x2310], R8 ;  /* 0x0023100801007387 */ /* 0x0085e80000100a00 */
[----:B------:R-:W3:Y:S04]  /*17880*/  LDL.LU.64 R24, [R1+0x230] ;  /* 0x0002300001187983 */ /* 0x000ee80000300a00 */
[----:B------:R-:W3:Y:S01]  /*17890*/  LDL.LU.64 R26, [R1+0x238] ;  /* 0x00023800011a7983 */ /* 0x000ee20000300a00 */
[----:B--2---:R-:W-:Y:S03]  /*178a0*/  HMMA.16816.F32 R8, R4, R16, R20 ;  /* 0x000000100408723c */ /* 0x004fe60000001814 */
[----:B------:R-:W2:Y:S04]  /*178b0*/  LDL.LU.64 R20, [R1+0x250] ;  /* 0x0002500001147983 */ /* 0x000ea80000300a00 */
[----:B------:R-:W2:-:S15]  /*178c0*/  LDL.LU.64 R22, [R1+0x258] ;  /* 0x0002580001167983 */ /* 0x000e9e0000300a00 */
[----:B------:R-:W-:-:S01]  /*178d0*/  NOP ;  /* 0x0000000000007918 */ /* 0x000fc20000000000 */
[----:B------:R-:W-:Y:S04]  /*178e0*/  STL.64 [R1+0x1f0], R8 ;  /* 0x0001f00801007387 */ /* 0x000fe80000100a00 */
[----:B------:R-:W-:Y:S04]  /*178f0*/  STL.64 [R1+0x1f8], R10 ;  /* 0x0001f80a01007387 */ /* 0x000fe80000100a00 */
[----:B------:R-:W0:Y:S04]  /*17900*/  LDSM.16.M88.4 R8, [R3+0xe00] ;  /* 0x000e00000308783b */ /* 0x000e280000000200 */
[----:B------:R-:W-:Y:S04]  /*17910*/  STL.64 [R1+0x2298], R18 ;  /* 0x0022981201007387 */ /* 0x000fe80000100a00 */
[----:B------:R1:W-:Y:S04]  /*17920*/  STL.64 [R1+0x2290], R16 ;  /* 0x0022901001007387 */ /* 0x0003e80000100a00 */
[----:B0-----:R-:W-:Y:S01]  /*17930*/  STL.64 [R1+0xb0], R8 ;  /* 0x0000b00801007387 */ /* 0x001fe20000100a00 */
[----:B-1----:R-:W-:-:S03]  /*17940*/  IMAD.MOV.U32 R17, RZ, RZ, R10 ;  /* 0x000000ffff117224 */ /* 0x002fc600078e000a */
[----:B------:R0:W-:Y:S01]  /*17950*/  STL.64 [R1+0xb8], R10 ;  /* 0x0000b80a01007387 */ /* 0x0001e20000100a00 */
[----:B------:R-:W-:Y:S02]  /*17960*/  IMAD.MOV.U32 R16, RZ, RZ, R11 ;  /* 0x000000ffff107224 */ /* 0x000fe400078e000b */
[----:B------:R-:W-:Y:S02]  /*17970*/  IMAD.MOV.U32 R2, RZ, RZ, R8 ;  /* 0x000000ffff027224 */ /* 0x000fe400078e0008 */
[----:B------:R-:W-:Y:S01]  /*17980*/  IMAD.MOV.U32 R3, RZ, RZ, R9 ;  /* 0x000000ffff037224 */ /* 0x000fe200078e0009 */
[----:B0-----:R-:W4:Y:S04]  /*17990*/  LDL.LU.64 R10, [R1+0x2318] ;  /* 0x00231800010a7983 */ /* 0x001f280000300a00 */
[----:B------:R-:W4:Y:S01]  /*179a0*/  LDL.LU.64 R8, [R1+0x2310] ;  /* 0x0023100001087983 */ /* 0x000f220000300a00 */
[----:B------:R-:W-:-:S07]  /*179b0*/  F2FP.F16.E5M2.UNPACK_B R14, R14 ;  /* 0x0000000eff0e723e */ /* 0x000fce00020004ff */
[----:B----4-:R-:W-:-:S15]  /*179c0*/  HMMA.16816.F32 R8, R4, R14, R8 ;  /* 0x0000000e0408723c */ /* 0x010fde0000001808 */
[----:B------:R-:W-:-:S08]  /*179d0*/  NOP ;  /* 0x0000000000007918 */ /* 0x000fd00000000000 */
[----:B------:R-:W-:Y:S04]  /*179e0*/  STL.64 [R1+0x210], R8 ;  /* 0x0002100801007387 */ /* 0x000fe80000100a00 */
[----:B------:R0:W-:Y:S04]  /*179f0*/  STL.64 [R1+0x218], R10 ;  /* 0x0002180a01007387 */ /* 0x0001e80000100a00 */
[----:B0-----:R-:W4:Y:S01]  /*17a00*/  LDL.LU.64 R10, [R1+0x2308] ;  /* 0x00230800010a7983 */ /* 0x001f220000300a00 */
[----:B------:R-:W-:Y:S02]  /*17a10*/  F2FP.F16.E5M2.UNPACK_B R12, R12 ;  /* 0x0000000cff0c723e */ /* 0x000fe400020004ff */
[----:B------:R-:W-:Y:S01]  /*17a20*/  F2FP.F16.E5M2.UNPACK_B R13, R13 ;  /* 0x0000000dff0d723e */ /* 0x000fe200020004ff */
[----:B------:R-:W2:Y:S04]  /*17a30*/  LDL.LU.64 R8, [R1+0x2300] ;  /* 0x0023000001087983 */ /* 0x000ea80000300a00 */
[----:B------:R-:W-:Y:S04]  /*17a40*/  STL.64 [R1+0x2278], R14 ;  /* 0x0022780e01007387 */ /* 0x000fe80000100a00 */
[----:B------:R2:W-:Y:S01]  /*17a50*/  STL.64 [R1+0x2270], R12 ;  /* 0x0022700c01007387 */ /* 0x0005e20000100a00 */
[----:B---3--:R-:W-:-:S15]  /*17a60*/  HMMA.16816.F32 R24, R4, R12, R24 ;  /* 0x0000000c0418723c */ /* 0x008fde0000001818 */
[----:B------:R-:W-:-:S08]  /*17a70*/  NOP ;  /* 0x0000000000007918 */ /* 0x000fd00000000000 */
[----:B------:R0:W-:Y:S04]  /*17a80*/  STL.64 [R1+0x230], R24 ;  /* 0x0002301801007387 */ /* 0x0001e80000100a00 */
[----:B------:R1:W-:Y:S01]  /*17a90*/  STL.64 [R1+0x238], R26 ;  /* 0x0002381a01007387 */ /* 0x0003e20000100a00 */
[----:B----4-:R-:W-:Y:S02]  /*17aa0*/  F2FP.F16.E5M2.UNPACK_B R10, R10 ;  /* 0x0000000aff0a723e */ /* 0x010fe400020004ff */
[----:B------:R-:W-:-:S07]  /*17ab0*/  F2FP.F16.E5M2.UNPACK_B R11, R11 ;  /* 0x0000000bff0b723e */ /* 0x000fce00020004ff */
[----:B--2---:R-:W-:Y:S01]  /*17ac0*/  HMMA.16816.F32 R12, R4, R10, R20 ;  /* 0x0000000a040c723c */ /* 0x004fe20000001814 */
[----:B------:R-:W2:-:S15]  /*17ad0*/  LDL R22, [R1] ;  /* 0x0000000001167983 */ /* 0x000e9e0000100800 */
[----:B------:R-:W-:-:S07]  /*17ae0*/  NOP ;  /* 0x0000000000007918 */ /* 0x000fce0000000000 */
[----:B------:R3:W-:Y:S04]  /*17af0*/  STL.64 [R1+0x250], R12 ;  /* 0x0002500c01007387 */ /* 0x0007e80000100a00 */
[----:B------:R4:W-:Y:S04]  /*17b00*/  STL.64 [R1+0x258], R14 ;  /* 0x0002580e01007387 */ /* 0x0009e80000100a00 */
[----:B------:R-:W2:Y:S01]  /*17b10*/  LDL R23, [R1+0x4] ;  /* 0x0000040001177983 */ /* 0x000ea20000100800 */
[----:B------:R-:W-:-:S03]  /*17b20*/  IMAD.MOV.U32 R21, RZ, RZ, R0 ;  /* 0x000000ffff157224 */ /* 0x000fc600078e0000 */
[----:B--2---:R-:W-:Y:S04]  /*17b30*/  STL.64 [R1+0x22c8], R22 ;  /* 0x0022c81601007387 */ /* 0x004fe80000100a00 */
[----:B0-----:R-:W2:Y:S04]  /*17b40*/  LDL.LU.64 R24, [R1+0x300] ;  /* 0x0003000001187983 */ /* 0x001ea80000300a00 */
[----:B-1----:R-:W2:Y:S04]  /*17b50*/  LDL.LU.64 R26, [R1+0x308] ;  /* 0x00030800011a7983 */ /* 0x002ea80000300a00 */
[----:B------:R-:W2:Y:S04]  /*17b60*/  LDL R20, [R1+0x8] ;  /* 0x0000080001147983 */ /* 0x000ea80000100800 */
[----:B------:R-:W2:Y:S04]  /*17b70*/  LDL.LU R0, [R1+0x22fc] ;  /* 0x0022fc0001007983 */ /* 0x000ea80000300800 */
[----:B---3--:R-:W3:Y:S04]  /*17b80*/  LDL.LU.64 R12, [R1+0x2f0] ;  /* 0x0002f000010c7983 */ /* 0x008ee80000300a00 */
[----:B----4-:R-:W3:Y:S01]  /*17b90*/  LDL.LU.64 R14, [R1+0x2f8] ;  /* 0x0002f800010e7983 */ /* 0x010ee20000300a00 */
[----:B------:R-:W-:-:S02]  /*17ba0*/  F2FP.F16.E5M2.UNPACK_B R8, R8 ;  /* 0x00000008ff08723e */ /* 0x000fc400020004ff */
[----:B------:R-:W-:Y:S01]  /*17bb0*/  F2FP.F16.E5M2.UNPACK_B R9, R9 ;  /* 0x00000009ff09723e */ /* 0x000fe200020004ff */
[----:B--2---:R0:W-:Y:S04]  /*17bc0*/  STL.64 [R1+0x22e0], R20 ;  /* 0x0022e01401007387 */ /* 0x0041e80000100a00 */
[----:B0-----:R-:W2:Y:S04]  /*17bd0*/  LDL.LU.64 R20, [R1+0x270] ;  /* 0x0002700001147983 */ /* 0x001ea80000300a00 */
[----:B------:R-:W2:Y:S01]  /*17be0*/  LDL.LU.64 R22, [R1+0x278] ;  /* 0x0002780001167983 */ /* 0x000ea20000300a00 */
[----:B------:R-:W-:-:S02]  /*17bf0*/  F2FP.F16.E5M2.UNPACK_B R2, R2 ;  /* 0x00000002ff02723e */ /* 0x000fc400020004ff */
[----:B------:R-:W-:-:S07]  /*17c00*/  F2FP.F16.E5M2.UNPACK_B R3, R3 ;  /* 0x00000003ff03723e */ /* 0x000fce00020004ff */
[C---:B------:R-:W-:Y:S06]  /*17c10*/  HMMA.16816.F32 R24, R4.reuse, R2, R24 ;  /* 0x000000020418723c */ /* 0x040fec0000001818 */
[----:B--2---:R-:W-:-:S15]  /*17c20*/  HMMA.16816.F32 R20, R4, R8, R20 ;  /* 0x000000080414723c */ /* 0x004fde0000001814 */
[----:B------:R-:W-:-:S08]  /*17c30*/  NOP ;  /* 0x0000000000007918 */ /* 0x000fd00000000000 */
[----:B------:R-:W-:Y:S04]  /*17c40*/  STL.64 [R1+0x270], R20 ;  /* 0x0002701401007387 */ /* 0x000fe80000100a00 */
[----:B------:R0:W-:Y:S04]  /*17c50*/  STL.64 [R1+0x278], R22 ;  /* 0x0002781601007387 */ /* 0x0001e80000100a00 */
[----:B0-----:R-:W2:Y:S04]  /*17c60*/  LDL R22, [R1+0x10] ;  /* 0x0000100001167983 */ /* 0x001ea80000100800 */
[----:B------:R-:W4:Y:S04]  /*17c70*/  LDL.LU R29, [R1+0x8dc] ;  /* 0x0008dc00011d7983 */ /* 0x000f280000300800 */
[----:B------:R-:W2:Y:S01]  /*17c80*/  LDL.LU R20, [R1+0x8e8] ;  /* 0x0008e80001147983 */ /* 0x000ea20000300800 */
[----:B------:R-:W-:-:S03]  /*17c90*/  IMAD.MOV.U32 R23, RZ, RZ, R0 ;  /* 0x000000ffff177224 */ /* 0x000fc600078e0000 */
[----:B------:R-:W4:Y:S04]  /*17ca0*/  LDL.LU R21, [R1+0x8f4] ;  /* 0x0008f40001157983 */ /* 0x000f280000300800 */
[----:B------:R-:W4:Y:S04]  /*17cb0*/  LDL.LU R0, [R1+0x8f0] ;  /* 0x0008f00001007983 */ /* 0x000f280000300800 */
[----:B------:R0:W-:Y:S02]  /*17cc0*/  STL.64 [R1+0x2258], R10 ;  /* 0x0022580a01007387 */ /* 0x0001e40000100a00 */
[----:B0-----:R-:W-:-:S02]  /*17cd0*/  F2FP.F16.E5M2.UNPACK_B R10, R17 ;  /* 0x00000011ff0a723e */ /* 0x001fc400020004ff */
[----:B------:R-:W-:-:S07]  /*17ce0*/  F2FP.F16.E5M2.UNPACK_B R11, R16 ;  /* 0x00000010ff0b723e */ /* 0x000fce00020004ff */
[----:B---3--:R-:W-:Y:S01]  /*17cf0*/  HMMA.16816.F32 R4, R4, R10, R12 ;  /* 0x0000000a0404723c */ /* 0x008fe2000000180c */
[----:B------:R0:W-:Y:S04]  /*17d00*/  STL.64 [R1+0x2250], R8 ;  /* 0x0022500801007387 */ /* 0x0001e80000100a00 */
[----:B------:R-:W-:Y:S04]  /*17d10*/  STL.64 [R1+0x300], R24 ;  /* 0x0003001801007387 */ /* 0x000fe80000100a00 */
[----:B------:R-:W-:Y:S04]  /*17d20*/  STL.64 [R1+0x308], R26 ;  /* 0x0003081a01007387 */ /* 0x000fe80000100a00 */
[----:B------:R-:W-:Y:S01]  /*17d30*/  STL.64 [R1+0x18], R10 ;  /* 0x0000180a01007387 */ /* 0x000fe20000100a00 */
[----:B0-----:R-:W-:-:S02]  /*17d40*/  IMAD.MOV.U32 R9, RZ, RZ, R10 ;  /* 0x000000ffff097224 */ /* 0x001fc400078e000a */
[----:B------:R-:W-:-:S07]  /*17d50*/  IMAD.MOV.U32 R8, RZ, RZ, R11 ;  /* 0x000000ffff087224 */ /* 0x000fce00078e000b */
[----:B------:R0:W-:Y:S04]  /*17d60*/  STL.64 [R1+0x2f0], R4 ;  /* 0x0002f00401007387 */ /* 0x0001e80000100a00 */
[----:B------:R1:W-:Y:S04]  /*17d70*/  STL.64 [R1+0x2f8], R6 ;  /* 0x0002f80601007387 */ /* 0x0003e80000100a00 */
[----:B0-----:R-:W4:Y:S04]  /*17d80*/  LDL.LU R4, [R1+0x8d8] ;  /* 0x0008d80001047983 */ /* 0x001f280000300800 */
[----:B------:R-:W3:Y:S04]  /*17d90*/  LDL.LU R5, [R1+0x8e4] ;  /* 0x0008e40001057983 */ /* 0x000ee80000300800 */
[----:B-1----:R-:W3:Y:S04]  /*17da0*/  LDL.LU R6, [R1+0x8e0] ;  /* 0x0008e00001067983 */ /* 0x002ee80000300800 */
[----:B------:R-:W2:Y:S04]  /*17db0*/  LDL.LU R7, [R1+0x8ec] ;  /* 0x0008ec0001077983 */ /* 0x000ea80000300800 */
[----:B------:R0:W-:Y:S04]  /*17dc0*/  STL.64 [R1+0x22c0], R8 ;  /* 0x0022c00801007387 */ /* 0x0001e80000100a00 */
[----:B0-----:R-:W4:Y:S04]  /*17dd0*/  LDL.LU.64 R8, [R1+0x880] ;  /* 0x0008800001087983 */ /* 0x001f280000300a00 */
[----:B------:R-:W3:Y:S04]  /*17de0*/  LDL.LU.64 R10, [R1+0x888] ;  /* 0x00088800010a7983 */ /* 0x000ee80000300a00 */
[----:B---3--:R-:W-:Y:S04]  /*17df0*/  STL.64 [R1+0x22d8], R10 ;  /* 0x0022d80a01007387 */ /* 0x008fe80000100a00 */
[----:B----4-:R0:W-:Y:S04]  /*17e00*/  STL.64 [R1+0x22d0], R8 ;  /* 0x0022d00801007387 */ /* 0x0101e80000100a00 */
[----:B0-----:R-:W3:Y:S04]  /*17e10*/  LDL.LU.64 R8, [R1+0x890] ;  /* 0x0008900001087983 */ /* 0x001ee80000300a00 */
[----:B------:R-:W4:Y:S01]  /*17e20*/  LDL.LU.64 R10, [R1+0x898] ;  /* 0x00089800010a7983 */ /* 0x000f220000300a00 */
[----:B------:R-:W-:-:S02]  /*17e30*/  IMAD R5, R6, 0x100, R5 ;  /* 0x0000010006057824 */ /* 0x000fc400078e0205 */
[----:B--2---:R-:W-:Y:S02]  /*17e40*/  IMAD R6, R20, 0x100, R7 ;  /* 0x0000010014067824 */ /* 0x004fe400078e0207 */
[----:B------:R-:W-:Y:S02]  /*17e50*/  IMAD R4, R4, 0x100, R29 ;  /* 0x0000010004047824 */ /* 0x000fe400078e021d */
[----:B------:R-:W-:Y:S01]  /*17e60*/  IMAD R7, R0, 0x100, R21 ;  /* 0x0000010000077824 */ /* 0x000fe200078e0215 */
[----:B----4-:R-:W-:Y:S04]  /*17e70*/  STL.64 [R1+0x22f0], R10 ;  /* 0x0022f00a01007387 */ /* 0x010fe80000100a00 */
[----:B---3--:R0:W-:Y:S04]  /*17e80*/  STL.64 [R1+0x22e8], R8 ;  /* 0x0022e80801007387 */ /* 0x0081e80000100a00 */
[----:B0-----:R-:W2:Y:S04]  /*17e90*/  LDL.LU.64 R8, [R1+0x8a0] ;  /* 0x0008a00001087983 */ /* 0x001ea80000300a00 */
[----:B------:R-:W2:Y:S01]  /*17ea0*/  LDL.LU.64 R10, [R1+0x8a8] ;  /* 0x0008a800010a7983 */ /* 0x000ea20000300a00 */
[----:B------:R-:W-:-:S02]  /*17eb0*/  F2FP.F16.E5M2.UNPACK_B R4, R4 ;  /* 0x00000004ff04723e */ /* 0x000fc400020004ff */
[----:B------:R-:W-:Y:S02]  /*17ec0*/  F2FP.F16.E5M2.UNPACK_B R5, R5 ;  /* 0x00000005ff05723e */ /* 0x000fe400020004ff */
[----:B------:R-:W-:Y:S02]  /*17ed0*/  F2FP.F16.E5M2.UNPACK_B R6, R6 ;  /* 0x00000006ff06723e */ /* 0x000fe400020004ff */
[----:B------:R-:W-:Y:S01]  /*17ee0*/  F2FP.F16.E5M2.UNPACK_B R7, R7 ;  /* 0x00000007ff07723e */ /* 0x000fe200020004ff */
[----:B------:R-:W3:Y:S04]  /*17ef0*/  LDL.LU.64 R24, [R1+0x870] ;  /* 0x0008700001187983 */ /* 0x000ee80000300a00 */
[----:B------:R-:W3:Y:S04]  /*17f00*/  LDL.LU.64 R26, [R1+0x878] ;  /* 0x00087800011a7983 */ /* 0x000ee80000300a00 */
[----:B------:R-:W4:Y:S04]  /*17f10*/  LDL.LU.64 R16, [R1+0x860] ;  /* 0x0008600001107983 */ /* 0x000f280000300a00 */
[----:B------:R-:W4:Y:S04]  /*17f20*/  LDL.LU.64 R18, [R1+0x868] ;  /* 0x0008680001127983 */ /* 0x000f280000300a00 */
[----:B------:R-:W4:Y:S04]  /*17f30*/  LDL.LU.64 R12, [R1+0x850] ;  /* 0x00085000010c7983 */ /* 0x000f280000300a00 */
[----:B------:R-:W4:Y:S04]  /*17f40*/  LDL.LU.64 R14, [R1+0x858] ;  /* 0x00085800010e7983 */ /* 0x000f280000300a00 */
[----:B------:R-:W3:Y:S04]  /*17f50*/  LDL.LU R29, [R1+0x22f8] ;  /* 0x0022f800011d7983 */ /* 0x000ee80000300800 */
[----:B------:R-:W4:Y:S01]  /*17f60*/  LDL.LU R0, [R1+0x8f8] ;  /* 0x0008f80001007983 */ /* 0x000f220000300800 */
[----:B--2---:R-:W-:Y:S03]  /*17f70*/  HMMA.16816.F32 R20, R4, R22, R8 ;  /* 0x000000160414723c */ /* 0x004fe60000001808 */
[----:B------:R-:W2:Y:S04]  /*17f80*/  LDL.LU.64 R10, [R1+0x22f0] ;  /* 0x0022f000010a7983 */ /* 0x000ea80000300a00 */
[----:B------:R-:W2:-:S15]  /*17f90*/  LDL.LU.64 R8, [R1+0x22e8] ;  /* 0x0022e80001087983 */ /* 0x000e9e0000300a00 */
[----:B------:R-:W-:-:S01]  /*17fa0*/  NOP ;  /* 0x0000000000007918 */ /* 0x000fc20000000000 */
[----:B------:R0:W-:Y:S04]  /*17fb0*/  STL.64 [R1+0x8a0], R20 ;  /* 0x0008a01401007387 */ /* 0x0001e80000100a00 */
[----:B------:R2:W-:Y:S04]  /*17fc0*/  STL.64 [R1+0x8a8], R22 ;  /* 0x0008a81601007387 */ /* 0x0005e80000100a00 */
[----:B0-----:R-:W2:Y:S02]  /*17fd0*/  LDL.LU.64 R20, [R1+0x22e0] ;  /* 0x0022e00001147983 */ /* 0x001ea40000300a00 */
[----:B--2---:R-:W-:Y:S02]  /*17fe0*/  HMMA.16816.F32 R20, R4, R20, R8 ;  /* 0x000000140414723c */ /* 0x004fe40000001808 */
[----:B------:R-:W2:Y:S04]  /*17ff0*/  LDL.LU.64 R10, [R1+0x22d8] ;  /* 0x0022d800010a7983 */ /* 0x000ea80000300a00 */
[----:B------:R-:W2:-:S15]  /*18000*/  LDL.LU.64 R8, [R1+0x22d0] ;  /* 0x0022d00001087983 */ /* 0x000e9e0000300a00 */
[----:B------:R-:W-:-:S02]  /*18010*/  NOP ;  /* 0x0000000000007918 */ /* 0x000fc40000000000 */
[----:B------:R-:W-:Y:S04]  /*18020*/  STL.64 [R1+0x890], R20 ;  /* 0x0008901401007387 */ /* 0x000fe80000100a00 */
[----:B------:R0:W-:Y:S04]  /*18030*/  STL.64 [R1+0x898], R22 ;  /* 0x0008981601007387 */ /* 0x0001e80000100a00 */
[----:B0-----:R-:W2:Y:S01]  /*18040*/  LDL.LU.64 R22, [R1+0x22c8] ;  /* 0x0022c80001167983 */ /* 0x001ea20000300a00 */
[C---:B---3--:R-:W-:Y:S06]  /*18050*/  HMMA.16816.F32 R24, R4.reuse, R28, R24 ;  /* 0x0000001c0418723c */ /* 0x048fec0000001818 */
[----:B--2---:R-:W-:Y:S01]  /*18060*/  HMMA.16816.F32 R20, R4, R22, R8 ;  /* 0x000000160414723c */ /* 0x004fe20000001808 */
[----:B------:R-:W2:-:S15]  /*18070*/  LDL.LU.64 R8, [R1+0x22c0] ;  /* 0x0022c00001087983 */ /* 0x000e9e0000300a00 */
[----:B------:R-:W-:-:S07]  /*18080*/  NOP ;  /* 0x0000000000007918 */ /* 0x000fce0000000000 */
[----:B------:R-:W-:Y:S04]  /*18090*/  STL.64 [R1+0x880], R20 ;  /* 0x0008801401007387 */ /* 0x000fe80000100a00 */
[----:B------:R0:W-:Y:S04]  /*180a0*/  STL.64 [R1+0x888], R22 ;  /* 0x0008881601007387 */ /* 0x0001e80000100a00 */
[----:B0-----:R-:W3:Y:S04]  /*180b0*/  LDL.LU.64 R22, [R1+0x22b8] ;  /* 0x0022b80001167983 */ /* 0x001ee80000300a00 */
[----:B------:R-:W3:Y:S04]  /*180c0*/  LDL.LU.64 R20, [R1+0x22b0] ;  /* 0x0022b00001147983 */ /* 0x000ee80000300a00 */
[----:B------:R-:W-:Y:S04]  /*180d0*/  STL.64 [R1+0x870], R24 ;  /* 0x0008701801007387 */ /* 0x000fe80000100a00 */
[----:B------:R0:W-:Y:S04]  /*180e0*/  STL.64 [R1+0x878], R26 ;  /* 0x0008781a01007387 */ /* 0x0001e80000100a00 */
[----:B0-----:R-:W4:Y:S04]  /*180f0*/  LDL.LU.64 R26, [R1+0x22a8] ;  /* 0x0022a800011a7983 */ /* 0x001f280000300a00 */
[----:B------:R-:W2:Y:S01]  /*18100*/  LDL.LU.64 R24, [R1+0x22a0] ;  /* 0x0022a00001187983 */ /* 0x000ea20000300a00 */
[C---:B----4-:R-:W-:Y:S06]  /*18110*/  HMMA.16816.F32 R16, R4.reuse, R26, R16 ;  /* 0x0000001a0410723c */ /* 0x050fec0000001810 */
[----:B--2---:R-:W-:-:S15]  /*18120*/  HMMA.16816.F32 R12, R4, R24, R12 ;  /* 0x00000018040c723c */ /* 0x004fde000000180c */
[----:B------:R-:W-:-:S02]  /*18130*/  NOP ;  /* 0x0000000000007918 */ /* 0x000fc40000000000 */
[----:B------:R0:W-:Y:S04]  /*18140*/  STL.64 [R1+0x860], R16 ;  /* 0x0008601001007387 */ /* 0x0001e80000100a00 */
[----:B------:R1:W-:Y:S04]  /*18150*/  STL.64 [R1+0x868], R18 ;  /* 0x0008681201007387 */ /* 0x0003e80000100a00 */
[----:B0-----:R-:W3:Y:S04]  /*18160*/  LDL.LU.64 R16, [R1+0x840] ;  /* 0x0008400001107983 */ /* 0x001ee80000300a00 */
[----:B-1----:R-:W3:Y:S04]  /*18170*/  LDL.LU.64 R18, [R1+0x848] ;  /* 0x0008480001127983 */ /* 0x002ee80000300a00 */
[----:B------:R-:W-:Y:S04]  /*18180*/  STL.64 [R1+0x850], R12 ;  /* 0x0008500c01007387 */ /* 0x000fe80000100a00 */
[----:B------:R-:W-:Y:S04]  /*18190*/  STL.64 [R1+0x858], R14 ;  /* 0x0008580e01007387 */ /* 0x000fe80000100a00 */
[----:B------:R0:W-:Y:S04]  /*181a0*/  STL.64 [R1+0x21e8], R26 ;  /* 0x0021e81a01007387 */ /* 0x0001e80000100a00 */
[----:B0-----:R-:W2:Y:S04]  /*181b0*/  LDL.LU R27, [R1+0x900] ;  /* 0x00090000011b7983 */ /* 0x001ea80000300800 */
[----:B------:R0:W-:Y:S04]  /*181c0*/  STL.64 [R1+0x21e0], R24 ;  /* 0x0021e01801007387 */ /* 0x0001e80000100a00 */
[----:B------:R-:W4:Y:S04]  /*181d0*/  LDL.LU.64 R12, [R1+0x810] ;  /* 0x00081000010c7983 */ /* 0x000f280000300a00 */
[----:B------:R-:W3:Y:S01]  /*181e0*/  LDL.LU.64 R14, [R1+0x818] ;  /* 0x00081800010e7983 */ /* 0x000ee20000300a00 */
[----:B0-----:R-:W-:-:S02]  /*181f0*/  IMAD.MOV.U32 R24, RZ, RZ, R9 ;  /* 0x000000ffff187224 */ /* 0x001fc400078e0009 */
[----:B------:R-:W-:Y:S01]  /*18200*/  IMAD.MOV.U32 R25, RZ, RZ, R8 ;  /* 0x000000ffff197224 */ /* 0x000fe200078e0008 */
[----:B---3--:R-:W-:Y:S04]  /*18210*/  STL.64 [R1+0x2288], R14 ;  /* 0x0022880e01007387 */ /* 0x008fe80000100a00 */
[----:B----4-:R0:W-:Y:S04]  /*18220*/  STL.64 [R1+0x2280], R12 ;  /* 0x0022800c01007387 */ /* 0x0101e80000100a00 */
[----:B0-----:R-:W3:Y:S04]  /*18230*/  LDL.LU.64 R12, [R1+0x820] ;  /* 0x00082000010c7983 */ /* 0x001ee80000300a00 */
[----:B------:R-:W3:Y:S04]  /*18240*/  LDL.LU.64 R14, [R1+0x828] ;  /* 0x00082800010e7983 */ /* 0x000ee80000300a00 */
[----:B------:R-:W4:Y:S04]  /*18250*/  LDL.LU.64 R8, [R1+0x7f0] ;  /* 0x0007f00001087983 */ /* 0x000f280000300a00 */
[----:B------:R-:W2:Y:S01]  /*18260*/  LDL.LU.64 R10, [R1+0x7f8] ;  /* 0x0007f800010a7983 */ /* 0x000ea20000300a00 */
[C---:B------:R-:W-:Y:S03]  /*18270*/  HMMA.16816.F32 R16, R4.reuse, R22, R16 ;  /* 0x000000160410723c */ /* 0x040fe60000001810 */
[----:B--2---:R-:W-:Y:S04]  /*18280*/  STL.64 [R1+0x2268], R10 ;  /* 0x0022680a01007387 */ /* 0x004fe80000100a00 */
[----:B----4-:R0:W-:Y:S04]  /*18290*/  STL.64 [R1+0x2260], R8 ;  /* 0x0022600801007387 */ /* 0x0101e80000100a00 */
[----:B0-----:R-:W2:Y:S04]  /*182a0*/  LDL.LU.64 R8, [R1+0x800] ;  /* 0x0008000001087983 */ /* 0x001ea80000300a00 */
[----:B------:R-:W2:Y:S04]  /*182b0*/  LDL.LU.64 R10, [R1+0x808] ;  /* 0x00080800010a7983 */ /* 0x000ea80000300a00 */
[----:B------:R-:W-:Y:S04]  /*182c0*/  STL [R1+0x2248], R27 ;  /* 0x0022481b01007387 */ /* 0x000fe80000100800 */
[----:B------:R0:W-:Y:S04]  /*182d0*/  STL.64 [R1+0x2240], R24 ;  /* 0x0022401801007387 */ /* 0x0001e80000100a00 */
[----:B0-----:R-:W4:Y:S04]  /*182e0*/  LDL.LU.64 R24, [R1+0x830] ;  /* 0x0008300001187983 */ /* 0x001f280000300a00 */
[----:B------:R-:W4:Y:S04]  /*182f0*/  LDL.LU.64 R26, [R1+0x838] ;  /* 0x00083800011a7983 */ /* 0x000f280000300a00 */
[----:B------:R-:W-:Y:S04]  /*18300*/  STL.64 [R1+0x840], R16 ;  /* 0x0008401001007387 */ /* 0x000fe80000100a00 */
[----:B------:R0:W-:Y:S04]  /*18310*/  STL.64 [R1+0x848], R18 ;  /* 0x0008481201007387 */ /* 0x0001e80000100a00 */
[----:B0-----:R-:W3:Y:S04]  /*18320*/  LDL.LU.64 R18, [R1+0x2298] ;  /* 0x0022980001127983 */ /* 0x001ee80000300a00 */
[----:B------:R-:W2:Y:S01]  /*18330*/  LDL.LU.64 R16, [R1+0x2290] ;  /* 0x0022900001107983 */ /* 0x000ea20000300a00 */
[C---:B----4-:R-:W-:Y:S06]  /*18340*/  HMMA.16816.F32 R24, R4.reuse, R20, R24 ;  /* 0x000000140418723c */ /* 0x050fec0000001818 */
[----:B---3--:R-:W-:-:S15]  /*18350*/  HMMA.16816.F32 R12, R4, R18, R12 ;  /* 0x00000012040c723c */ /* 0x008fde000000180c */
[----:B------:R-:W-:-:S02]  /*18360*/  NOP ;  /* 0x0000000000007918 */ /* 0x000fc40000000000 */
[----:B------:R0:W-:Y:S04]  /*18370*/  STL.64 [R1+0x830], R24 ;  /* 0x0008301801007387 */ /* 0x0001e80000100a00 */
[----:B------:R1:W-:Y:S04]  /*18380*/  STL.64 [R1+0x838], R26 ;  /* 0x0008381a01007387 */ /* 0x0003e80000100a00 */
[----:B0-----:R-:W3:Y:S04]  /*18390*/  LDL.LU.64 R24, [R1+0x7e0] ;  /* 0x0007e00001187983 */ /* 0x001ee80000300a00 */
[----:B-1----:R-:W3:Y:S04]  /*183a0*/  LDL.LU.64 R26, [R1+0x7e8] ;  /* 0x0007e800011a7983 */ /* 0x002ee80000300a00 */
[----:B------:R-:W-:Y:S04]  /*183b0*/  STL.64 [R1+0x21c8], R22 ;  /* 0x0021c81601007387 */ /* 0x000fe80000100a00 */
[----:B------:R0:W-:Y:S04]  /*183c0*/  STL.64 [R1+0x21c0], R20 ;  /* 0x0021c01401007387 */ /* 0x0001e80000100a00 */
[----:B0-----:R-:W4:Y:S04]  /*183d0*/  LDL.LU.64 R20, [R1+0x2e0] ;  /* 0x0002e00001147983 */ /* 0x001f280000300a00 */
[----:B------:R-:W4:Y:S04]  /*183e0*/  LDL.LU.64 R22, [R1+0x2e8] ;  /* 0x0002e80001167983 */ /* 0x000f280000300a00 */
[----:B------:R-:W-:Y:S04]  /*183f0*/  STL.64 [R1+0x820], R12 ;  /* 0x0008200c01007387 */ /* 0x000fe80000100a00 */
[----:B------:R0:W-:Y:S04]  /*18400*/  STL.64 [R1+0x828], R14 ;  /* 0x0008280e01007387 */ /* 0x0001e80000100a00 */
[----:B0-----:R-:W2:Y:S04]  /*18410*/  LDL.LU.64 R14, [R1+0x2288] ;  /* 0x00228800010e7983 */ /* 0x001ea80000300a00 */
[----:B------:R-:W2:Y:S02]  /*18420*/  LDL.LU.64 R12, [R1+0x2280] ;  /* 0x00228000010c7983 */ /* 0x000ea40000300a00 */
[----:B--2---:R-:W-:-:S15]  /*18430*/  HMMA.16816.F32 R12, R4, R16, R12 ;  /* 0x00000010040c723c */ /* 0x004fde000000180c */
[----:B------:R-:W-:-:S08]  /*18440*/  NOP ;  /* 0x0000000000007918 */ /* 0x000fd00000000000 */
[----:B------:R-:W-:Y:S04]  /*18450*/  STL.64 [R1+0x810], R12 ;  /* 0x0008100c01007387 */ /* 0x000fe80000100a00 */
[----:B------:R0:W-:Y:S04]  /*18460*/  STL.64 [R1+0x818], R14 ;  /* 0x0008180e01007387 */ /* 0x0001e80000100a00 */
[----:B0-----:R-:W2:Y:S04]  /*18470*/  LDL.LU.64 R14, [R1+0x2278] ;  /* 0x00227800010e7983 */ /* 0x001ea80000300a00 */
[----:B------:R-:W3:Y:S04]  /*18480*/  LDL.LU.64 R12, [R1+0x2270] ;  /* 0x00227000010c7983 */ /* 0x000ee80000300a00 */
[----:B------:R-:W-:Y:S04]  /*18490*/  STL.64 [R1+0x21d8], R18 ;  /* 0x0021d81201007387 */ /* 0x000fe80000100a00 */
[----:B------:R0:W-:Y:S04]  /*184a0*/  STL.64 [R1+0x21d0], R16 ;  /* 0x0021d01001007387 */ /* 0x0001e80000100a00 */
[----:B0-----:R-:W4:Y:S04]  /*184b0*/  LDL.LU.64 R16, [R1+0x7c0] ;  /* 0x0007c00001107983 */ /* 0x001f280000300a00 */
[----:B------:R-:W4:Y:S01]  /*184c0*/  LDL.LU.64 R18, [R1+0x7c8] ;  /* 0x0007c80001127983 */ /* 0x000f220000300a00 */
[----:B--2---:R-:W-:-:S15]  /*184d0*/  HMMA.16816.F32 R8, R4, R14, R8 ;  /* 0x0000000e0408723c */ /* 0x004fde0000001808 */
[----:B------:R-:W-:-:S08]  /*184e0*/  NOP ;  /* 0x0000000000007918 */ /* 0x000fd00000000000 */
[----:B------:R-:W-:Y:S04]  /*184f0*/  STL.64 [R1+0x800], R8 ;  /* 0x0008000801007387 */ /* 0x000fe80000100a00 */
[----:B------:R0:W-:Y:S04]  /*18500*/  STL.64 [R1+0x808], R10 ;  /* 0x0008080a01007387 */ /* 0x0001e80000100a00 */
[----:B0-----:R-:W3:Y:S04]  /*18510*/  LDL.LU.64 R10, [R1+0x2268] ;  /* 0x00226800010a7983 */ /* 0x001ee80000300a00 */
[----:B------:R-:W3:Y:S02]  /*18520*/  LDL.LU.64 R8, [R1+0x2260] ;  /* 0x0022600001087983 */ /* 0x000ee40000300a00 */
[----:B---3--:R-:W-:-:S15]  /*18530*/  HMMA.16816.F32 R8, R4, R12, R8 ;  /* 0x0000000c0408723c */ /* 0x008fde0000001808 */
[----:B------:R-:W-:-:S08]  /*18540*/  NOP ;  /* 0x0000000000007918 */ /* 0x000fd00000000000 */
[----:B------:R-:W-:Y:S04]  /*18550*/  STL.64 [R1+0x7f0], R8 ;  /* 0x0007f00801007387 */ /* 0x000fe80000100a00 */
[----:B------:R0:W-:Y:S04]  /*18560*/  STL.64 [R1+0x7f8], R10 ;  /* 0x0007f80a01007387 */ /* 0x0001e80000100a00 */
[----:B0-----:R-:W2:Y:S04]  /*18570*/  LDL.LU.64 R10, [R1+0x2258] ;  /* 0x00225800010a7983 */ /* 0x001ea80000300a00 */
[----:B------:R-:W3:Y:S04]  /*18580*/  LDL.LU.64 R8, [R1+0x2250] ;  /* 0x0022500001087983 */ /* 0x000ee80000300a00 */
[----:B------:R-:W-:Y:S04]  /*18590*/  STL.64 [R1+0x21a8], R14 ;  /* 0x0021a80e01007387 */ /* 0x000fe80000100a00 */
[----:B------:R0:W-:Y:S04]  /*185a0*/  STL.64 [R1+0x21a0], R12 ;  /* 0x0021a00c01007387 */ /* 0x0001e80000100a00 */
[----:B0-----:R-:W3:Y:S04]  /*185b0*/  LDL.LU.64 R12, [R1+0x7d0] ;  /* 0x0007d000010c7983 */ /* 0x001ee80000300a00 */
[----:B------:R-:W3:Y:S01]  /*185c0*/  LDL.LU.64 R14, [R1+0x7d8] ;  /* 0x0007d800010e7983 */ /* 0x000ee20000300a00 */
[----:B--2---:R-:W-:-:S15]  /*185d0*/  HMMA.16816.F32 R24, R4, R10, R24 ;  /* 0x0000000a0418723c */ /* 0x004fde0000001818 */
[----:B------:R-:W-:-:S08]  /*185e0*/  NOP ;  /* 0x0000000000007918 */ /* 0x000fd00000000000 */
[----:B------:R-:W-:Y:S04]  /*185f0*/  STL.64 [R1+0x7e0], R24 ;  /* 0x0007e01801007387 */ /* 0x000fe80000100a00 */
[----:B------:R0:W-:Y:S04]  /*18600*/  STL.64 [R1+0x7e8], R26 ;  /* 0x0007e81a01007387 */ /* 0x0001e80000100a00 */
[----:B0-----:R-:W2:Y:S04]  /*18610*/  LDL.LU R27, [R1+0x2248] ;  /* 0x00224800011b7983 */ /* 0x001ea80000300800 */
[----:B------:R-:W2:Y:S01]  /*18620*/  LDL.LU.64 R24, [R1+0x2240] ;  /* 0x0022400001187983 */ /* 0x000ea20000300a00 */
[C---:B---3--:R-:W-:Y:S03]  /*18630*/  HMMA.16816.F32 R12, R4.reuse, R8, R12 ;  /* 0x00000008040c723c */ /* 0x048fe6000000180c */
[----:B------:R-:W-:Y:S04]  /*18640*/  STL.64 [R1+0x2188], R10 ;  /* 0x0021880a01007387 */ /* 0x000fe80000100a00 */
[----:B------:R4:W-:Y:S02]  /*18650*/  STL.64 [R1+0x2180], R8 ;  /* 0x0021800801007387 */ /* 0x0009e40000100a00 */
[----:B----4-:R-:W-:-:S14]  /*18660*/  HMMA.16816.F32 R8, R4, R2, R16 ;  /* 0x000000020408723c */ /* 0x010fdc0000001810 */
[----:B------:R-:W-:Y:S04]  /*18670*/  STL.64 [R1+0x7d0], R12 ;  /* 0x0007d00c01007387 */ /* 0x000fe80000100a00 */
[----:B------:R-:W-:Y:S05]  /*18680*/  STL.64 [R1+0x7d8], R14 ;  /* 0x0007d80e01007387 */ /* 0x000fea0000100a00 */
[----:B------:R-:W-:Y:S04]  /*18690*/  STL.64 [R1+0x7c0], R8 ;  /* 0x0007c00801007387 */ /* 0x000fe80000100a00 */
[----:B------:R0:W-:Y:S04]  /*186a0*/  STL.64 [R1+0x7c8], R10 ;  /* 0x0007c80a01007387 */ /* 0x0001e80000100a00 */
[----:B0-----:R-:W3:Y:S01]  /*186b0*/  LDL.LU R11, [R1+0x908] ;  /* 0x00090800010b7983 */ /* 0x001ee20000300800 */
[----:B--2---:R-:W-:Y:S07]  /*186c0*/  HMMA.16816.F32 R12, R4, R24, R20 ;  /* 0x00000018040c723c */ /* 0x004fee0000001814 */
[----:B------:R-:W-:-:S15]  /*186d0*/  IMAD R4, R0, 0x100, R27 ;  /* 0x0000010000047824 */ /* 0x000fde00078e021b */
[----:B------:R-:W-:-:S01]  /*186e0*/  NOP ;  /* 0x0000000000007918 */ /* 0x000fc20000000000 */
[----:B------:R0:W-:Y:S04]  /*186f0*/  STL.64 [R1+0x2e0], R12 ;  /* 0x0002e00c01007387 */ /* 0x0001e80000100a00 */
[----:B------:R1:W-:Y:S04]  /*18700*/  STL.64 [R1+0x2e8], R14 ;  /* 0x0002e80e01007387 */ /* 0x0003e80000100a00 */
[----:B0-----:R-:W3:Y:S04]  /*18710*/  LDL.LU R12, [R1+0x904] ;  /* 0x00090400010c7983 */ /* 0x001ee80000300800 */
[----:B------:R-:W2:Y:S04]  /*18720*/  LDL.LU R13, [R1+0x910] ;  /* 0x00091000010d7983 */ /* 0x000ea80000300800 */
[----:B-1----:R-:W2:Y:S04]  /*18730*/  LDL.LU R14, [R1+0x90c] ;  /* 0x00090c00010e7983 */ /* 0x002ea80000300800 */
[----:B------:R-:W4:Y:S04]  /*18740*/  LDL.LU R15, [R1+0x920] ;  /* 0x00092000010f7983 */ /* 0x000f280000300800 */
[----:B------:R-:W4:Y:S04]  /*18750*/  LDL.LU R0, [R1+0x91c] ;  /* 0x00091c0001007983 */ /* 0x000f280000300800 */
[----:B------:R-:W3:Y:S04]  /*18760*/  LDL.LU.64 R24, [R1+0x780] ;  /* 0x0007800001187983 */ /* 0x000ee80000300a00 */
[----:B------:R-:W2:Y:S04]  /*18770*/  LDL.LU.64 R26, [R1+0x788] ;  /* 0x00078800011a7983 */ /* 0x000ea80000300a00 */
[----:B--2---:R0:W-:Y:S04]  /*18780*/  STL.64 [R1+0x21f8], R26 ;  /* 0x0021f81a01007387 */ /* 0x0041e80000100a00 */
[----:B0-----:R-:W2:Y:S04]  /*18790*/  LDL R26, [R1] ;  /* 0x00000000011a7983 */ /* 0x001ea80000100800 */
[----:B------:R-:W2:Y:S04]  /*187a0*/  LDL R27, [R1+0x4] ;  /* 0x00000400011b7983 */ /* 0x000ea80000100800 */
[----:B---3--:R0:W-:Y:S04]  /*187b0*/  STL.64 [R1+0x21f0], R24 ;  /* 0x0021f01801007387 */ /* 0x0081e80000100a00 */
[----:B0-----:R-:W3:Y:S04]  /*187c0*/  LDL R24, [R1+0x8] ;  /* 0x0000080001187983 */ /* 0x001ee80000100800 */
[----:B------:R-:W3:Y:S04]  /*187d0*/  LDL R25, [R1+0xc] ;  /* 0x00000c0001197983 */ /* 0x000ee80000100800 */
[----:B--2---:R0:W-:Y:S04]  /*187e0*/  STL.64 [R1+0x2210], R26 ;  /* 0x0022101a01007387 */ /* 0x0041e80000100a00 */
[----:B0-----:R-:W2:Y:S04]  /*187f0*/  LDL R26, [R1+0x10] ;  /* 0x00001000011a7983 */ /* 0x001ea80000100800 */
[----:B------:R-:W2:Y:S04]  /*18800*/  LDL R27, [R1+0x14] ;  /* 0x00001400011b7983 */ /* 0x000ea80000100800 */
[----:B---3--:R-:W-:Y:S04]  /*18810*/  STL.64 [R1+0x2228], R24 ;  /* 0x0022281801007387 */ /* 0x008fe80000100a00 */
[----:B------:R-:W3:Y:S04]  /*18820*/  LDL.LU.64 R16, [R1+0x770] ;  /* 0x0007700001107983 */ /* 0x000ee80000300a00 */
[----:B------:R-:W4:Y:S04]  /*18830*/  LDL.LU.64 R18, [R1+0x778] ;  /* 0x0007780001127983 */ /* 0x000f280000300a00 */
[----:B----4-:R-:W-:Y:S04]  /*18840*/  STL.64 [R1+0x2208], R18 ;  /* 0x0022081201007387 */ /* 0x010fe80000100a00 */
[----:B---3--:R0:W-:Y:S04]  /*18850*/  STL.64 [R1+0x2200], R16 ;  /* 0x0022001001007387 */ /* 0x0081e80000100a00 */
[----:B0-----:R-:W3:Y:S04]  /*18860*/  LDL.LU.64 R16, [R1+0x790] ;  /* 0x0007900001107983 */ /* 0x001ee80000300a00 */
[----:B------:R-:W4:Y:S04]  /*18870*/  LDL.LU.64 R18, [R1+0x798] ;  /* 0x0007980001127983 */ /* 0x000f280000300a00 */
[----:B----4-:R-:W-:Y:S04]  /*18880*/  STL.64 [R1+0x2220], R18 ;  /* 0x0022201201007387 */ /* 0x010fe80000100a00 */
[----:B---3--:R0:W-:Y:S04]  /*18890*/  STL.64 [R1+0x2218], R16 ;  /* 0x0022181001007387 */ /* 0x0081e80000100a00 */
[----:B0-----:R-:W3:Y:S04]  /*188a0*/  LDL.LU.64 R16, [R1+0x7a0] ;  /* 0x0007a00001107983 */ /* 0x001ee80000300a00 */
[----:B------:R-:W4:Y:S01]  /*188b0*/  LDL.LU.64 R18, [R1+0x7a8] ;  /* 0x0007a80001127983 */ /* 0x000f220000300a00 */
[----:B------:R-:W-:-:S02]  /*188c0*/  IMAD R5, R12, 0x100, R11 ;  /* 0x000001000c057824 */ /* 0x000fc400078e020b */
[----:B------:R-:W-:Y:S02]  /*188d0*/  IMAD R6, R14, 0x100, R13 ;  /* 0x000001000e067824 */ /* 0x000fe400078e020d */
[----:B------:R-:W-:Y:S01]  /*188e0*/  IMAD R7, R0, 0x100, R15 ;  /* 0x0000010000077824 */ /* 0x000fe200078e020f */
[----:B------:R-:W-:Y:S01]  /*188f0*/  F2FP.F16.E5M2.UNPACK_B R4, R4 ;  /* 0x00000004ff04723e */ /* 0x000fe200020004ff */
[----:B----4-:R-:W-:Y:S04]  /*18900*/  STL.64 [R1+0x2238], R18 ;  /* 0x0022381201007387 */ /* 0x010fe80000100a00 */
[----:B---3--:R0:W-:Y:S04]  /*18910*/  STL.64 [R1+0x2230], R16 ;  /* 0x0022301001007387 */ /* 0x0081e80000100a00 */
[----:B0-----:R-:W2:Y:S04]  /*18920*/  LDL.LU.64 R16, [R1+0x7b0] ;  /* 0x0007b00001107983 */ /* 0x001ea80000300a00 */
[----:B------:R-:W2:Y:S01]  /*18930*/  LDL.LU.64 R18, [R1+0x7b8] ;  /* 0x0007b80001127983 */ /* 0x000ea20000300a00 */
[----:B------:R-:W-:-:S02]  /*18940*/  F2FP.F16.E5M2.UNPACK_B R5, R5 ;  /* 0x00000005ff05723e */ /* 0x000fc400020004ff */
[----:B------:R-:W-:Y:S02]  /*18950*/  F2FP.F16.E5M2.UNPACK_B R6, R6 ;  /* 0x00000006ff06723e */ /* 0x000fe400020004ff */
[----:B------:R-:W-:Y:S01]  /*18960*/  F2FP.F16.E5M2.UNPACK_B R7, R7 ;  /* 0x00000007ff07723e */ /* 0x000fe200020004ff */
[----:B------:R-:W3:Y:S04]  /*18970*/  LDL.LU.64 R20, [R1+0x760] ;  /* 0x0007600001147983 */ /* 0x000ee80000300a00 */
[----:B------:R-:W3:Y:S04]  /*18980*/  LDL.LU.64 R22, [R1+0x768] ;  /* 0x0007680001167983 */ /* 0x000ee80000300a00 */
[----:B------:R-:W4:Y:S04]  /*18990*/  LDL.LU.64 R12, [R1+0x750] ;  /* 0x00075000010c7983 */ /* 0x000f280000300a00 */
[----:B------:R-:W4:Y:S04]  /*189a0*/  LDL.LU.64 R14, [R1+0x758] ;  /* 0x00075800010e7983 */ /* 0x000f280000300a00 */
[----:B------:R-:W4:Y:S04]  /*189b0*/  LDL.LU.64 R8, [R1+0x740] ;  /* 0x0007400001087983 */ /* 0x000f280000300a00 */
[----:B------:R-:W4:Y:S01]  /*189c0*/  LDL.LU.64 R10, [R1+0x748] ;  /* 0x00074800010a7983 */ /* 0x000f220000300a00 */
        /* <DEDUP_REMOVED lines=27> */
[----:B------:R-:W3:Y:S01]  /*18b80*/  LDL.LU.64 R24, [R1+0x21e0] ;  /* 0x0021e00001187983 */ /* 0x000ee20000300a00 */
[C---:B--2---:R-:W-:Y:S06]  /*18b90*/  HMMA.16816.F32 R16, R4.reuse, R26, R16 ;  /* 0x0000001a0410723c */ /* 0x044fec0000001810 */
[----:B---3--:R-:W-:-:S15]  /*18ba0*/  HMMA.16816.F32 R20, R4, R24, R20 ;  /* 0x000000180414723c */ /* 0x008fde0000001814 */
[----:B------:R-:W-:-:S02]  /*18bb0*/  NOP ;  /* 0x0000000000007918 */ /* 0x000fc40000000000 */
[----:B------:R-:W-:Y:S04]  /*18bc0*/  STL.64 [R1+0x770], R16 ;  /* 0x0007701001007387 */ /* 0x000fe80000100a00 */
[----:B------:R0:W-:Y:S04]  /*18bd0*/  STL.64 [R1+0x778], R18 ;  /* 0x0007781201007387 */ /* 0x0001e80000100a00 */
[----:B0-----:R-:W2:Y:S04]  /*18be0*/  LDL.LU.64 R18, [R1+0x21d8] ;  /* 0x0021d80001127983 */ /* 0x001ea80000300a00 */
[----:B------:R-:W3:Y:S04]  /*18bf0*/  LDL.LU.64 R16, [R1+0x21d0] ;  /* 0x0021d00001107983 */ /* 0x000ee80000300a00 */
[----:B------:R-:W-:Y:S04]  /*18c00*/  STL.64 [R1+0x760], R20 ;  /* 0x0007601401007387 */ /* 0x000fe80000100a00 */
[----:B------:R0:W-:Y:S04]  /*18c10*/  STL.64 [R1+0x768], R22 ;  /* 0x0007681601007387 */ /* 0x0001e80000100a00 */
[----:B0-----:R-:W4:Y:S04]  /*18c20*/  LDL.LU.64 R22, [R1+0x21c8] ;  /* 0x0021c80001167983 */ /* 0x001f280000300a00 */
[----:B------:R-:W2:Y:S04]  /*18c30*/  LDL.LU.64 R20, [R1+0x21c0] ;  /* 0x0021c00001147983 */ /* 0x000ea80000300a00 */
[----:B------:R0:W-:Y:S04]  /*18c40*/  STL.64 [R1+0x2108], R26 ;  /* 0x0021081a01007387 */ /* 0x0001e80000100a00 */
[----:B0-----:R-:W3:Y:S04]  /*18c50*/  LDL.LU R26, [R1+0x930] ;  /* 0x00093000011a7983 */ /* 0x001ee80000300800 */
[----:B------:R-:W3:Y:S04]  /*18c60*/  LDL.LU R27, [R1+0x92c] ;  /* 0x00092c00011b7983 */ /* 0x000ee80000300800 */
[----:B------:R0:W-:Y:S04]  /*18c70*/  STL.64 [R1+0x2100], R24 ;  /* 0x0021001801007387 */ /* 0x0001e80000100a00 */
[----:B0-----:R-:W4:Y:S04]  /*18c80*/  LDL.LU R24, [R1+0x928] ;  /* 0x0009280001187983 */ /* 0x001f280000300800 */
[----:B------:R-:W4:Y:S04]  /*18c90*/  LDL.LU R25, [R1+0x924] ;  /* 0x0009240001197983 */ /* 0x000f280000300800 */
[----:B---3--:R-:W-:Y:S04]  /*18ca0*/  STL.64 [R1+0x2168], R26 ;  /* 0x0021681a01007387 */ /* 0x008fe80000100a00 */
[----:B----4-:R0:W-:Y:S02]  /*18cb0*/  STL.64 [R1+0x2160], R24 ;  /* 0x0021601801007387 */ /* 0x0101e40000100a00 */
[----:B0-----:R-:W-:Y:S02]  /*18cc0*/  HMMA.16816.F32 R24, R4, R22, R12 ;  /* 0x000000160418723c */ /* 0x001fe4000000180c */
[----:B------:R-:W3:-:S15]  /*18cd0*/  LDL.LU.64 R12, [R1+0x720] ;  /* 0x00072000010c7983 */ /* 0x000ede0000300a00 */
[----:B------:R-:W-:-:S06]  /*18ce0*/  NOP ;  /* 0x0000000000007918 */ /* 0x000fcc0000000000 */
[----:B------:R-:W-:Y:S04]  /*18cf0*/  STL.64 [R1+0x750], R24 ;  /* 0x0007501801007387 */ /* 0x000fe80000100a00 */
[----:B------:R-:W-:Y:S04]  /*18d00*/  STL.64 [R1+0x758], R26 ;  /* 0x0007581a01007387 */ /* 0x000fe80000100a00 */
[----:B------:R-:W4:Y:S01]  /*18d10*/  LDL.LU.64 R14, [R1+0x728] ;  /* 0x00072800010e7983 */ /* 0x000f220000300a00 */
[----:B--2---:R-:W-:-:S15]  /*18d20*/  HMMA.16816.F32 R8, R4, R20, R8 ;  /* 0x000000140408723c */ /* 0x004fde0000001808 */
[----:B------:R-:W-:-:S08]  /*18d30*/  NOP ;  /* 0x0000000000007918 */ /* 0x000fd00000000000 */
[----:B------:R-:W-:Y:S04]  /*18d40*/  STL.64 [R1+0x740], R8 ;  /* 0x0007400801007387 */ /* 0x000fe80000100a00 */
[----:B------:R-:W-:Y:S04]  /*18d50*/  STL.64 [R1+0x748], R10 ;  /* 0x0007480a01007387 */ /* 0x000fe80000100a00 */
[----:B----4-:R-:W-:Y:S04]  /*18d60*/  STL.64 [R1+0x21b8], R14 ;  /* 0x0021b80e01007387 */ /* 0x010fe80000100a00 */
[----:B---3--:R0:W-:Y:S04]  /*18d70*/  STL.64 [R1+0x21b0], R12 ;  /* 0x0021b00c01007387 */ /* 0x0081e80000100a00 */
[----:B0-----:R-:W2:Y:S04]  /*18d80*/  LDL.LU.64 R12, [R1+0x730] ;  /* 0x00073000010c7983 */ /* 0x001ea80000300a00 */
[----:B------:R-:W2:Y:S04]  /*18d90*/  LDL.LU.64 R14, [R1+0x738] ;  /* 0x00073800010e7983 */ /* 0x000ea80000300a00 */
[----:B------:R-:W3:Y:S04]  /*18da0*/  LDL.LU.64 R8, [R1+0x700] ;  /* 0x0007000001087983 */ /* 0x000ee80000300a00 */
[----:B------:R-:W4:Y:S04]  /*18db0*/  LDL.LU.64 R10, [R1+0x708] ;  /* 0x00070800010a7983 */ /* 0x000f280000300a00 */
[----:B----4-:R-:W-:Y:S04]  /*18dc0*/  STL.64 [R1+0x2198], R10 ;  /* 0x0021980a01007387 */ /* 0x010fe80000100a00 */
[----:B---3--:R0:W-:Y:S04]  /*18dd0*/  STL.64 [R1+0x2190], R8 ;  /* 0x0021900801007387 */ /* 0x0081e80000100a00 */
[----:B0-----:R-:W3:Y:S04]  /*18de0*/  LDL.LU.64 R8, [R1+0x710] ;  /* 0x0007100001087983 */ /* 0x001ee80000300a00 */
[----:B------:R-:W3:Y:S04]  /*18df0*/  LDL.LU.64 R10, [R1+0x718] ;  /* 0x00071800010a7983 */ /* 0x000ee80000300a00 */
[----:B------:R-:W4:Y:S04]  /*18e00*/  LDL.LU.64 R24, [R1+0x6e0] ;  /* 0x0006e00001187983 */ /* 0x000f280000300a00 */
[----:B------:R-:W3:Y:S01]  /*18e10*/  LDL.LU.64 R26, [R1+0x6e8] ;  /* 0x0006e800011a7983 */ /* 0x000ee20000300a00 */
[C---:B--2---:R-:W-:Y:S03]  /*18e20*/  HMMA.16816.F32 R12, R4.reuse, R18, R12 ;  /* 0x00000012040c723c */ /* 0x044fe6000000180c */
[----:B---3--:R-:W-:Y:S04]  /*18e30*/  STL.64 [R1+0x2178], R26 ;  /* 0x0021781a01007387 */ /* 0x008fe80000100a00 */
[----:B----4-:R0:W-:Y:S04]  /*18e40*/  STL.64 [R1+0x2170], R24 ;  /* 0x0021701801007387 */ /* 0x0101e80000100a00 */
[----:B0-----:R-:W2:Y:S04]  /*18e50*/  LDL.LU.64 R24, [R1+0x6f0] ;  /* 0x0006f00001187983 */ /* 0x001ea80000300a00 */
[----:B------:R-:W2:Y:S04]  /*18e60*/  LDL.LU.64 R26, [R1+0x6f8] ;  /* 0x0006f800011a7983 */ /* 0x000ea80000300a00 */
[----:B------:R0:W-:Y:S04]  /*18e70*/  STL.64 [R1+0x20e8], R22 ;  /* 0x0020e81601007387 */ /* 0x0001e80000100a00 */
[----:B0-----:R-:W3:Y:S04]  /*18e80*/  LDL.64 R22, [R1+0x18] ;  /* 0x0000180001167983 */ /* 0x001ee80000100a00 */
[----:B------:R-:W-:Y:S04]  /*18e90*/  STL.64 [R1+0x20e0], R20 ;  /* 0x0020e01401007387 */ /* 0x000fe80000100a00 */
[----:B------:R-:W-:Y:S04]  /*18ea0*/  STL.64 [R1+0x730], R12 ;  /* 0x0007300c01007387 */ /* 0x000fe80000100a00 */
[----:B------:R0:W-:Y:S04]  /*18eb0*/  STL.64 [R1+0x738], R14 ;  /* 0x0007380e01007387 */ /* 0x0001e80000100a00 */
[----:B0-----:R-:W4:Y:S04]  /*18ec0*/  LDL.LU.64 R14, [R1+0x21b8] ;  /* 0x0021b800010e7983 */ /* 0x001f280000300a00 */
[----:B------:R-:W4:Y:S02]  /*18ed0*/  LDL.LU.64 R12, [R1+0x21b0] ;  /* 0x0021b000010c7983 */ /* 0x000f240000300a00 */
[----:B----4-:R-:W-:-:S15]  /*18ee0*/  HMMA.16816.F32 R12, R4, R16, R12 ;  /* 0x00000010040c723c */ /* 0x010fde000000180c */
[----:B------:R-:W-:-:S08]  /*18ef0*/  NOP ;  /* 0x0000000000007918 */ /* 0x000fd00000000000 */
[----:B------:R-:W-:Y:S04]  /*18f00*/  STL.64 [R1+0x720], R12 ;  /* 0x0007200c01007387 */ /* 0x000fe80000100a00 */
[----:B------:R0:W-:Y:S04]  /*18f10*/  STL.64 [R1+0x728], R14 ;  /* 0x0007280e01007387 */ /* 0x0001e80000100a00 */
[----:B0-----:R-:W4:Y:S04]  /*18f20*/  LDL.LU.64 R14, [R1+0x21a8] ;  /* 0x0021a800010e7983 */ /* 0x001f280000300a00 */
[----:B------:R-:W2:Y:S04]  /*18f30*/  LDL.LU.64 R12, [R1+0x21a0] ;  /* 0x0021a000010c7983 */ /* 0x000ea80000300a00 */
[----:B------:R-:W-:Y:S04]  /*18f40*/  STL.64 [R1+0x20f8], R18 ;  /* 0x0020f81201007387 */ /* 0x000fe80000100a00 */
[----:B------:R0:W-:Y:S04]  /*18f50*/  STL.64 [R1+0x20f0], R16 ;  /* 0x0020f01001007387 */ /* 0x0001e80000100a00 */
[----:B0-----:R-:W3:Y:S04]  /*18f60*/  LDL.LU.64 R16, [R1+0x2d0] ;  /* 0x0002d00001107983 */ /* 0x001ee80000300a00 */
[----:B------:R-:W3:Y:S01]  /*18f70*/  LDL.LU.64 R18, [R1+0x2d8] ;  /* 0x0002d80001127983 */ /* 0x000ee20000300a00 */
[----:B----4-:R-:W-:-:S15]  /*18f80*/  HMMA.16816.F32 R8, R4, R14, R8 ;  /* 0x0000000e0408723c */ /* 0x010fde0000001808 */
[----:B------:R-:W-:-:S08]  /*18f90*/  NOP ;  /* 0x0000000000007918 */ /* 0x000fd00000000000 */
        /* <DEDUP_REMOVED lines=9> */
[----:B------:R-:W4:Y:S04]  /*19030*/  LDL.LU.64 R8, [R1+0x2180] ;  /* 0x0021800001087983 */ /* 0x000f280000300a00 */
        /* <DEDUP_REMOVED lines=8> */
[----:B0-----:R-:W4:Y:S04]  /*190c0*/  LDL.LU.64 R26, [R1+0x2178] ;  /* 0x00217800011a7983 */ /* 0x001f280000300a00 */
[----:B------:R-:W4:Y:S01]  /*190d0*/  LDL.LU.64 R24, [R1+0x2170] ;  /* 0x0021700001187983 */ /* 0x000f220000300a00 */
[C---:B---3--:R-:W-:Y:S06]  /*190e0*/  HMMA.16816.F32 R12, R4.reuse, R2, R12 ;  /* 0x00000002040c723c */ /* 0x048fec000000180c */
[----:B----4-:R-:W-:-:S15]  /*190f0*/  HMMA.16816.F32 R24, R4, R8, R24 ;  /* 0x000000080418723c */ /* 0x010fde0000001818 */
[----:B------:R-:W-:-:S08]  /*19100*/  NOP ;  /* 0x0000000000007918 */ /* 0x000fd00000000000 */
[----:B------:R-:W-:Y:S04]  /*19110*/  STL.64 [R1+0x6e0], R24 ;  /* 0x0006e01801007387 */ /* 0x000fe80000100a00 */
[----:B------:R0:W-:Y:S04]  /*19120*/  STL.64 [R1+0x6e8], R26 ;  /* 0x0006e81a01007387 */ /* 0x0001e80000100a00 */
[----:B0-----:R-:W2:Y:S04]  /*19130*/  LDL.LU.64 R26, [R1+0x2168] ;  /* 0x00216800011a7983 */ /* 0x001ea80000300a00 */
[----:B------:R-:W3:Y:S04]  /*19140*/  LDL.LU.64 R24, [R1+0x2160] ;  /* 0x0021600001187983 */ /* 0x000ee80000300a00 */
[----:B------:R-:W-:Y:S04]  /*19150*/  STL.64 [R1+0x20a8], R10 ;  /* 0x0020a80a01007387 */ /* 0x000fe80000100a00 */
[----:B------:R0:W-:Y:S02]  /*19160*/  STL.64 [R1+0x20a0], R8 ;  /* 0x0020a00801007387 */ /* 0x0001e40000100a00 */
[----:B0-----:R-:W-:Y:S02]  /*19170*/  HMMA.16816.F32 R8, R4, R22, R16 ;  /* 0x000000160408723c */ /* 0x001fe40000001810 */
[----:B------:R0:W-:Y:S04]  /*19180*/  STL.64 [R1+0x6d0], R12 ;  /* 0x0006d00c01007387 */ /* 0x0001e80000100a00 */
[----:B------:R1:W-:-:S15]  /*19190*/  STL.64 [R1+0x6d8], R14 ;  /* 0x0006d80e01007387 */ /* 0x0003de0000100a00 */
[----:B------:R-:W-:-:S02]  /*191a0*/  NOP ;  /* 0x0000000000007918 */ /* 0x000fc40000000000 */
[----:B------:R-:W-:Y:S04]  /*191b0*/  STL.64 [R1+0x2d0], R8 ;  /* 0x0002d00801007387 */ /* 0x000fe80000100a00 */
[----:B------:R-:W-:Y:S04]  /*191c0*/  STL.64 [R1+0x2d8], R10 ;  /* 0x0002d80a01007387 */ /* 0x000fe80000100a00 */
[----:B0-----:R-:W4:Y:S04]  /*191d0*/  LDL.LU R12, [R1+0x938] ;  /* 0x00093800010c7983 */ /* 0x001f280000300800 */
[----:B------:R-:W4:Y:S04]  /*191e0*/  LDL.LU R13, [R1+0x934] ;  /* 0x00093400010d7983 */ /* 0x000f280000300800 */
[----:B-1----:R-:W4:Y:S04]  /*191f0*/  LDL.LU R14, [R1+0x940] ;  /* 0x00094000010e7983 */ /* 0x002f280000300800 */
[----:B------:R-:W4:Y:S01]  /*19200*/  LDL.LU R15, [R1+0x93c] ;  /* 0x00093c00010f7983 */ /* 0x000f220000300800 */
[----:B--2---:R-:W-:-:S02]  /*19210*/  IMAD R5, R27, 0x100, R26 ;  /* 0x000001001b057824 */ /* 0x004fc400078e021a */
[----:B---3--:R-:W-:Y:S02]  /*19220*/  IMAD R4, R25, 0x100, R24 ;  /* 0x0000010019047824 */ /* 0x008fe400078e0218 */
[----:B------:R-:W2:Y:S04]  /*19230*/  LDL.LU.64 R24, [R1+0x690] ;  /* 0x0006900001187983 */ /* 0x000ea80000300a00 */
[----:B------:R-:W3:Y:S04]  /*19240*/  LDL.LU.64 R26, [R1+0x698] ;  /* 0x00069800011a7983 */ /* 0x000ee80000300a00 */
[----:B---3--:R0:W-:Y:S04]  /*19250*/  STL.64 [R1+0x2118], R26 ;  /* 0x0021181a01007387 */ /* 0x0081e80000100a00 */
[----:B0-----:R-:W3:Y:S04]  /*19260*/  LDL R26, [R1] ;  /* 0x00000000011a7983 */ /* 0x001ee80000100800 */
[----:B------:R-:W3:Y:S04]  /*19270*/  LDL R27, [R1+0x4] ;  /* 0x00000400011b7983 */ /* 0x000ee80000100800 */
[----:B--2---:R0:W-:Y:S04]  /*19280*/  STL.64 [R1+0x2110], R24 ;  /* 0x0021101801007387 */ /* 0x0041e80000100a00 */
[----:B0-----:R-:W2:Y:S04]  /*19290*/  LDL R24, [R1+0x8] ;  /* 0x0000080001187983 */ /* 0x001ea80000100800 */
[----:B------:R-:W2:Y:S04]  /*192a0*/  LDL R25, [R1+0xc] ;  /* 0x00000c0001197983 */ /* 0x000ea80000100800 */
[----:B---3--:R0:W-:Y:S04]  /*192b0*/  STL.64 [R1+0x2130], R26 ;  /* 0x0021301a01007387 */ /* 0x0081e80000100a00 */
[----:B0-----:R-:W3:Y:S04]  /*192c0*/  LDL R26, [R1+0x10] ;  /* 0x00001000011a7983 */ /* 0x001ee80000100800 */
[----:B------:R-:W3:Y:S04]  /*192d0*/  LDL R27, [R1+0x14] ;  /* 0x00001400011b7983 */ /* 0x000ee80000100800 */
[----:B--2---:R-:W-:Y:S04]  /*192e0*/  STL.64 [R1+0x2148], R24 ;  /* 0x0021481801007387 */ /* 0x004fe80000100a00 */
[----:B------:R-:W2:Y:S04]  /*192f0*/  LDL.LU.64 R16, [R1+0x680] ;  /* 0x0006800001107983 */ /* 0x000ea80000300a00 */
[----:B------:R-:W4:Y:S04]  /*19300*/  LDL.LU.64 R18, [R1+0x688] ;  /* 0x0006880001127983 */ /* 0x000f280000300a00 */
[----:B----4-:R-:W-:Y:S04]  /*19310*/  STL.64 [R1+0x2128], R18 ;  /* 0x0021281201007387 */ /* 0x010fe80000100a00 */
[----:B--2---:R0:W-:Y:S04]  /*19320*/  STL.64 [R1+0x2120], R16 ;  /* 0x0021201001007387 */ /* 0x0041e80000100a00 */
[----:B0-----:R-:W2:Y:S04]  /*19330*/  LDL.LU.64 R16, [R1+0x6a0] ;  /* 0x0006a00001107983 */ /* 0x001ea80000300a00 */
[----:B------:R-:W4:Y:S04]  /*19340*/  LDL.LU.64 R18, [R1+0x6a8] ;  /* 0x0006a80001127983 */ /* 0x000f280000300a00 */
[----:B----4-:R-:W-:Y:S04]  /*19350*/  STL.64 [R1+0x2140], R18 ;  /* 0x0021401201007387 */ /* 0x010fe80000100a00 */
[----:B--2---:R0:W-:Y:S04]  /*19360*/  STL.64 [R1+0x2138], R16 ;  /* 0x0021381001007387 */ /* 0x0041e80000100a00 */
[----:B0-----:R-:W2:Y:S04]  /*19370*/  LDL.LU.64 R16, [R1+0x6b0] ;  /* 0x0006b00001107983 */ /* 0x001ea80000300a00 */
[----:B------:R-:W4:Y:S01]  /*19380*/  LDL.LU.64 R18, [R1+0x6b8] ;  /* 0x0006b80001127983 */ /* 0x000f220000300a00 */
[----:B------:R-:W-:-:S02]  /*19390*/  IMAD R6, R13, 0x100, R12 ;  /* 0x000001000d067824 */ /* 0x000fc400078e020c */
[----:B------:R-:W-:Y:S01]  /*193a0*/  IMAD R7, R15, 0x100, R14 ;  /* 0x000001000f077824 */ /* 0x000fe200078e020e */
[----:B------:R-:W-:Y:S02]  /*193b0*/  F2FP.F16.E5M2.UNPACK_B R4, R4 ;  /* 0x00000004ff04723e */ /* 0x000fe400020004ff */
[----:B------:R-:W-:Y:S01]  /*193c0*/  F2FP.F16.E5M2.UNPACK_B R5, R5 ;  /* 0x00000005ff05723e */ /* 0x000fe200020004ff */
[----:B----4-:R-:W-:Y:S04]  /*193d0*/  STL.64 [R1+0x2158], R18 ;  /* 0x0021581201007387 */ /* 0x010fe80000100a00 */
[----:B--2---:R0:W-:Y:S04]  /*193e0*/  STL.64 [R1+0x2150], R16 ;  /* 0x0021501001007387 */ /* 0x0041e80000100a00 */
[----:B0-----:R-:W3:Y:S04]  /*193f0*/  LDL.LU.64 R16, [R1+0x6c0] ;  /* 0x0006c00001107983 */ /* 0x001ee80000300a00 */
[----:B------:R-:W3:Y:S01]  /*19400*/  LDL.LU.64 R18, [R1+0x6c8] ;  /* 0x0006c80001127983 */ /* 0x000ee20000300a00 */
[----:B------:R-:W-:-:S02]  /*19410*/  F2FP.F16.E5M2.UNPACK_B R6, R6 ;  /* 0x00000006ff06723e */ /* 0x000fc400020004ff */
[----:B------:R-:W-:Y:S01]  /*19420*/  F2FP.F16.E5M2.UNPACK_B R7, R7 ;  /* 0x00000007ff07723e */ /* 0x000fe200020004ff */
[----:B------:R-:W-:Y:S01]  /*19430*/  IMAD.MOV.U32 R0, RZ, RZ, R23 ;  /* 0x000000ffff007224 */ /* 0x000fe200078e0017 */
[----:B------:R-:W2:Y:S04]  /*19440*/  LDL.LU.64 R20, [R1+0x670] ;  /* 0x0006700001147983 */ /* 0x000ea80000300a00 */
[----:B------:R-:W2:Y:S04]  /*19450*/  LDL.LU.64 R22, [R1+0x678] ;  /* 0x0006780001167983 */ /* 0x000ea80000300a00 */
[----:B------:R-:W4:Y:S04]  /*19460*/  LDL.LU.64 R12, [R1+0x660] ;  /* 0x00066000010c7983 */ /* 0x000f280000300a00 */
[----:B------:R-:W4:Y:S04]  /*19470*/  LDL.LU.64 R14, [R1+0x668] ;  /* 0x00066800010e7983 */ /* 0x000f280000300a00 */
[----:B------:R-:W4:Y:S04]  /*19480*/  LDL.LU.64 R8, [R1+0x650] ;  /* 0x0006500001087983 */ /* 0x000f280000300a00 */
[----:B------:R-:W4:Y:S01]  /*19490*/  LDL.LU.64 R10, [R1+0x658] ;  /* 0x00065800010a7983 */ /* 0x000f220000300a00 */
[----:B---3--:R-:W-:Y:S03]  /*194a0*/  HMMA.16816.F32 R24, R4, R26, R16 ;  /* 0x0000001a0418723c */ /* 0x008fe60000001810 */
[----:B------:R-:W3:Y:S04]  /*194b0*/  LDL.LU.64 R18, [R1+0x2158] ;  /* 0x0021580001127983 */ /* 0x000ee80000300a00 */
[----:B------:R-:W3:-:S15]  /*194c0*/  LDL.LU.64 R16, [R1+0x2150] ;  /* 0x0021500001107983 */ /* 0x000ede0000300a00 */
[----:B------:R-:W-:-:S01]  /*194d0*/  NOP ;  /* 0x0000000000007918 */ /* 0x000fc20000000000 */
[----:B------:R0:W-:Y:S04]  /*194e0*/  STL.64 [R1+0x6c0], R24 ;  /* 0x0006c01801007387 */ /* 0x0001e80000100a00 */
[----:B------:R3:W-:Y:S04]  /*194f0*/  STL.64 [R1+0x6c8], R26 ;  /* 0x0006c81a01007387 */ /* 0x0007e80000100a00 */
[----:B0-----:R-:W3:Y:S02]  /*19500*/  LDL.LU.64 R24, [R1+0x2148] ;  /* 0x0021480001187983 */ /* 0x001ee40000300a00 */
[----:B---3--:R-:W-:Y:S02]  /*19510*/  HMMA.16816.F32 R24, R4, R24, R16 ;  /* 0x000000180418723c */ /* 0x008fe40000001810 */
[----:B------:R-:W3:Y:S04]  /*19520*/  LDL.LU.64 R18, [R1+0x2140] ;  /* 0x0021400001127983 */ /* 0x000ee80000300a00 */
[----:B------:R-:W3:-:S15]  /*19530*/  LDL.LU.64 R16, [R1+0x2138] ;  /* 0x0021380001107983 */ /* 0x000ede0000300a00 */
[----:B------:R-:W-:-:S02]  /*19540*/  NOP ;  /* 0x0000000000007918 */ /* 0x000fc40000000000 */
[----:B------:R-:W-:Y:S04]  /*19550*/  STL.64 [R1+0x6b0], R24 ;  /* 0x0006b01801007387 */ /* 0x000fe80000100a00 */
        /* <DEDUP_REMOVED lines=14> */
[----:B0-----:R-:W3:Y:S04]  /*19640*/  LDL.LU.64 R26, [R1+0x2108] ;  /* 0x00210800011a7983 */ /* 0x001ee80000300a00 */
[----:B------:R-:W2:Y:S04]  /*19650*/  LDL.LU.64 R24, [R1+0x2100] ;  /* 0x0021000001187983 */ /* 0x000ea80000300a00 */
[----:B------:R-:W-:Y:S01]  /*19660*/  STL.64 [R1+0x2030], R28 ;  /* 0x0020301c01007387 */ /* 0x000fe20000100a00 */
[C---:B---3--:R-:W-:Y:S06]  /*19670*/  HMMA.16816.F32 R16, R4.reuse, R26, R16 ;  /* 0x0000001a0410723c */ /* 0x048fec0000001810 */
[----:B--2---:R-:W-:-:S15]  /*19680*/  HMMA.16816.F32 R20, R4, R24, R20 ;  /* 0x000000180414723c */ /* 0x004fde0000001814 */
        /* <DEDUP_REMOVED lines=45> */
[----:B0-----:R-:W3:Y:S04]  /*19960*/  LDL.LU R22, [R1+0x948] ;  /* 0x0009480001167983 */ /* 0x001ee80000300800 */
[----:B------:R-:W3:Y:S04]  /*19970*/  LDL.LU R23, [R1+0x944] ;  /* 0x0009440001177983 */ /* 0x000ee80000300800 */
[----:B------:R0:W-:Y:S04]  /*19980*/  STL.64 [R1+0x2000], R20 ;  /* 0x0020001401007387 */ /* 0x0001e80000100a00 */
[----:B0-----:R-:W4:Y:S04]  /*19990*/  LDL R20, [R1+0x18] ;  /* 0x0000180001147983 */ /* 0x001f280000100800 */
        /* <DEDUP_REMOVED lines=19> */
[----:B------:R-:W3:Y:S04]  /*19ad0*/  LDL.LU.64 R8, [R1+0x20b0] ;  /* 0x0020b00001087983 */ /* 0x000ee80000300a00 */
[----:B------:R-:W2:Y:S01]  /*19ae0*/  LDL.64 R28, [R1] ;  /* 0x00000000011c7983 */ /* 0x000ea20000100a00 */
[----:B---3--:R-:W-:-:S15]  /*19af0*/  HMMA.16816.F32 R8, R4, R12, R8 ;  /* 0x0000000c0408723c */ /* 0x008fde0000001808 */
[----:B------:R-:W-:-:S08]  /*19b00*/  NOP ;  /* 0x0000000000007918 */ /* 0x000fd00000000000 */
[----:B------:R-:W-:Y:S04]  /*19b10*/  STL.64 [R1+0x610], R8 ;  /* 0x0006100801007387 */ /* 0x000fe80000100a00 */
[----:B------:R0:W-:Y:S04]  /*19b20*/  STL.64 [R1+0x618], R10 ;  /* 0x0006180a01007387 */ /* 0x0001e80000100a00 */
[----:B0-----:R-:W3:Y:S04]  /*19b30*/  LDL.LU.64 R10, [R1+0x20a8] ;  /* 0x0020a800010a7983 */ /* 0x001ee80000300a00 */
[----:B------:R-:W4:Y:S04]  /*19b40*/  LDL.LU.64 R8, [R1+0x20a0] ;  /* 0x0020a00001087983 */ /* 0x000f280000300a00 */
[----:B------:R-:W-:Y:S04]  /*19b50*/  STL.64 [R1+0x1ff8], R14 ;  /* 0x001ff80e01007387 */ /* 0x000fe80000100a00 */
[----:B------:R0:W-:Y:S04]  /*19b60*/  STL.64 [R1+0x1ff0], R12 ;  /* 0x001ff00c01007387 */ /* 0x0001e80000100a00 */
[----:B0-----:R-:W2:Y:S04]  /*19b70*/  LDL.LU.64 R12, [R1+0x5e0] ;  /* 0x0005e000010c7983 */ /* 0x001ea80000300a00 */
[----:B------:R-:W2:Y:S01]  /*19b80*/  LDL.LU.64 R14, [R1+0x5e8] ;  /* 0x0005e800010e7983 */ /* 0x000ea20000300a00 */
[----:B---3--:R-:W-:-:S15]  /*19b90*/  HMMA.16816.F32 R24, R4, R10, R24 ;  /* 0x0000000a0418723c */ /* 0x008fde0000001818 */
[----:B------:R-:W-:-:S08]  /*19ba0*/  NOP ;  /* 0x0000000000007918 */ /* 0x000fd00000000000 */
[----:B------:R-:W-:Y:S04]  /*19bb0*/  STL.64 [R1+0x600], R24 ;  /* 0x0006001801007387 */ /* 0x000fe80000100a00 */
[----:B------:R0:W-:Y:S04]  /*19bc0*/  STL.64 [R1+0x608], R26 ;  /* 0x0006081a01007387 */ /* 0x0001e80000100a00 */
[----:B0-----:R-:W4:Y:S04]  /*19bd0*/  LDL.LU.64 R26, [R1+0x2098] ;  /* 0x00209800011a7983 */ /* 0x001f280000300a00 */
[----:B------:R-:W4:Y:S01]  /*19be0*/  LDL.LU.64 R24, [R1+0x2090] ;  /* 0x0020900001187983 */ /* 0x000f220000300a00 */
[----:B------:R-:W-:Y:S01]  /*19bf0*/  IMAD.MOV.U32 R21, RZ, RZ, R0 ;  /* 0x000000ffff157224 */ /* 0x000fe200078e0000 */
[----:B----4-:R-:W-:-:S15]  /*19c00*/  HMMA.16816.F32 R24, R4, R8, R24 ;  /* 0x000000080418723c */ /* 0x010fde0000001818 */
[----:B------:R-:W-:-:S08]  /*19c10*/  NOP ;  /* 0x0000000000007918 */ /* 0x000fd00000000000 */
[----:B------:R-:W-:Y:S04]  /*19c20*/  STL.64 [R1+0x5f0], R24 ;  /* 0x0005f01801007387 */ /* 0x000fe80000100a00 */
[----:B------:R0:W-:Y:S04]  /*19c30*/  STL.64 [R1+0x5f8], R26 ;  /* 0x0005f81a01007387 */ /* 0x0001e80000100a00 */
[----:B0-----:R-:W3:Y:S04]  /*19c40*/  LDL.LU.64 R26, [R1+0x2088] ;  /* 0x00208800011a7983 */ /* 0x001ee80000300a00 */
[----:B------:R-:W4:Y:S04]  /*19c50*/  LDL.LU.64 R24, [R1+0x2080] ;  /* 0x0020800001187983 */ /* 0x000f280000300a00 */
[----:B------:R-:W-:Y:S04]  /*19c60*/  STL.64 [R1+0x1fd8], R10 ;  /* 0x001fd80a01007387 */ /* 0x000fe80000100a00 */
[----:B------:R2:W-:Y:S02]  /*19c70*/  STL.64 [R1+0x1fd0], R8 ;  /* 0x001fd00801007387 */ /* 0x0005e40000100a00 */
[----:B--2---:R-:W-:Y:S02]  /*19c80*/  HMMA.16816.F32 R8, R4, R2, R12 ;  /* 0x000000020408723c */ /* 0x004fe4000000180c */
[----:B------:R-:W2:Y:S04]  /*19c90*/  LDL.LU R15, [R1+0x960] ;  /* 0x00096000010f7983 */ /* 0x000ea80000300800 */
[----:B------:R-:W2:-:S15]  /*19ca0*/  LDL.LU R0, [R1+0x95c] ;  /* 0x00095c0001007983 */ /* 0x000e9e0000300800 */
[----:B------:R-:W-:-:S02]  /*19cb0*/  NOP ;  /* 0x0000000000007918 */ /* 0x000fc40000000000 */
[----:B------:R-:W-:Y:S04]  /*19cc0*/  STL.64 [R1+0x5e0], R8 ;  /* 0x0005e00801007387 */ /* 0x000fe80000100a00 */
[----:B------:R0:W-:Y:S02]  /*19cd0*/  STL.64 [R1+0x5e8], R10 ;  /* 0x0005e80a01007387 */ /* 0x0001e40000100a00 */
[----:B0-----:R-:W-:Y:S02]  /*19ce0*/  HMMA.16816.F32 R8, R4, R20, R16 ;  /* 0x000000140408723c */ /* 0x001fe40000001810 */
[----:B------:R-:W-:-:S15]  /*19cf0*/  STL [R1+0x1fc8], R3 ;  /* 0x001fc80301007387 */ /* 0x000fde0000100800 */
[----:B------:R-:W-:-:S06]  /*19d00*/  NOP ;  /* 0x0000000000007918 */ /* 0x000fcc0000000000 */
[----:B------:R-:W-:Y:S04]  /*19d10*/  STL.64 [R1+0x2c0], R8 ;  /* 0x0002c00801007387 */ /* 0x000fe80000100a00 */
[----:B------:R-:W-:Y:S01]  /*19d20*/  STL.64 [R1+0x2c8], R10 ;  /* 0x0002c80a01007387 */ /* 0x000fe20000100a00 */
[----:B---3--:R-:W-:Y:S02]  /*19d30*/  IMAD R6, R27, 0x100, R26 ;  /* 0x000001001b067824 */ /* 0x008fe400078e021a */
[----:B----4-:R-:W-:Y:S02]  /*19d40*/  IMAD R5, R25, 0x100, R24 ;  /* 0x0000010019057824 */ /* 0x010fe400078e0218 */
[----:B------:R-:W3:Y:S04]  /*19d50*/  LDL.LU.64 R24, [R1+0x5a0] ;  /* 0x0005a00001187983 */ /* 0x000ee80000300a00 */
[----:B------:R-:W4:Y:S04]  /*19d60*/  LDL.LU.64 R26, [R1+0x5a8] ;  /* 0x0005a800011a7983 */ /* 0x000f280000300a00 */
[----:B----4-:R-:W-:Y:S04]  /*19d70*/  STL.64 [R1+0x2040], R26 ;  /* 0x0020401a01007387 */ /* 0x010fe80000100a00 */
[----:B---3--:R0:W-:Y:S04]  /*19d80*/  STL.64 [R1+0x2038], R24 ;  /* 0x0020381801007387 */ /* 0x0081e80000100a00 */
[----:B0-----:R-:W3:Y:S04]  /*19d90*/  LDL.LU.64 R24, [R1+0x5b0] ;  /* 0x0005b00001187983 */ /* 0x001ee80000300a00 */
[----:B------:R-:W4:Y:S04]  /*19da0*/  LDL.LU.64 R26, [R1+0x5b8] ;  /* 0x0005b800011a7983 */ /* 0x000f280000300a00 */
[----:B----4-:R0:W-:Y:S04]  /*19db0*/  STL.64 [R1+0x2050], R26 ;  /* 0x0020501a01007387 */ /* 0x0101e80000100a00 */
[----:B0-----:R-:W4:Y:S04]  /*19dc0*/  LDL R26, [R1+0x8] ;  /* 0x00000800011a7983 */ /* 0x001f280000100800 */
[----:B------:R-:W4:Y:S04]  /*19dd0*/  LDL R27, [R1+0xc] ;  /* 0x00000c00011b7983 */ /* 0x000f280000100800 */
[----:B---3--:R0:W-:Y:S04]  /*19de0*/  STL.64 [R1+0x2048], R24 ;  /* 0x0020481801007387 */ /* 0x0081e80000100a00 */
[----:B0-----:R-:W3:Y:S04]  /*19df0*/  LDL R24, [R1+0x10] ;  /* 0x0000100001187983 */ /* 0x001ee80000100800 */
[----:B------:R-:W3:Y:S04]  /*19e00*/  LDL R25, [R1+0x14] ;  /* 0x0000140001197983 */ /* 0x000ee80000100800 */
[----:B----4-:R-:W-:Y:S04]  /*19e10*/  STL.64 [R1+0x2068], R26 ;  /* 0x0020681a01007387 */ /* 0x010fe80000100a00 */
[----:B------:R-:W4:Y:S04]  /*19e20*/  LDL.LU.64 R16, [R1+0x590] ;  /* 0x0005900001107983 */ /* 0x000f280000300a00 */
[----:B------:R-:W2:Y:S04]  /*19e30*/  LDL.LU.64 R18, [R1+0x598] ;  /* 0x0005980001127983 */ /* 0x000ea80000300a00 */
[----:B--2---:R-:W-:Y:S04]  /*19e40*/  STL.64 [R1+0x2060], R18 ;  /* 0x0020601201007387 */ /* 0x004fe80000100a00 */
[----:B----4-:R0:W-:Y:S04]  /*19e50*/  STL.64 [R1+0x2058], R16 ;  /* 0x0020581001007387 */ /* 0x0101e80000100a00 */
        /* <DEDUP_REMOVED lines=32> */
[----:B------:R-:W2:Y:S01]  /*1a060*/  LDL.LU.64 R24, [R1+0x2048] ;  /* 0x0020480001187983 */ /* 0x000ea20000300a00 */
[----:B------:R-:W-:-:S02]  /*1a070*/  IMAD.MOV.U32 R3, RZ, RZ, R28 ;  /* 0x000000ffff037224 */ /* 0x000fc400078e001c */
[----:B------:R-:W-:Y:S01]  /*1a080*/  IMAD.MOV.U32 R0, RZ, RZ, R29 ;  /* 0x000000ffff007224 */ /* 0x000fe200078e001d */
[----:B--2---:R-:W-:-:S15]  /*1a090*/  HMMA.16816.F32 R24, R4, R28, R24 ;  /* 0x0000001c0418723c */ /* 0x004fde0000001818 */
[----:B------:R-:W-:-:S08]  /*1a0a0*/  NOP ;  /* 0x0000000000007918 */ /* 0x000fd00000000000 */
[----:B------:R-:W-:Y:S04]  /*1a0b0*/  STL.64 [R1+0x5b0], R24 ;  /* 0x0005b01801007387 */ /* 0x000fe80000100a00 */
[----:B------:R0:W-:Y:S04]  /*1a0c0*/  STL.64 [R1+0x5b8], R26 ;  /* 0x0005b81a01007387 */ /* 0x0001e80000100a00 */
[----:B0-----:R-:W2:Y:S04]  /*1a0d0*/  LDL.LU.64 R26, [R1+0x2040] ;  /* 0x00204000011a7983 */ /* 0x001ea80000300a00 */
[----:B------:R-:W2:Y:S04]  /*1a0e0*/  LDL.LU.64 R24, [R1+0x2038] ;  /* 0x0020380001187983 */ /* 0x000ea80000300a00 */
[----:B------:R-:W2:Y:S02]  /*1a0f0*/  LDL.LU.64 R28, [R1+0x2030] ;  /* 0x00203000011c7983 */ /* 0x000ea40000300a00 */
[----:B--2---:R-:W-:-:S15]  /*1a100*/  HMMA.16816.F32 R24, R4, R28, R24 ;  /* 0x0000001c0418723c */ /* 0x004fde0000001818 */
[----:B------:R-:W-:-:S08]  /*1a110*/  NOP ;  /* 0x0000000000007918 */ /* 0x000fd00000000000 */
[----:B------:R-:W-:Y:S04]  /*1a120*/  STL.64 [R1+0x5a0], R24 ;  /* 0x0005a01801007387 */ /* 0x000fe80000100a00 */
[----:B------:R0:W-:Y:S04]  /*1a130*/  STL.64 [R1+0x5a8], R26 ;  /* 0x0005a81a01007387 */ /* 0x0001e80000100a00 */
[----:B0-----:R-:W3:Y:S04]  /*1a140*/  LDL.LU.64 R26, [R1+0x2028] ;  /* 0x00202800011a7983 */ /* 0x001ee80000300a00 */
[----:B------:R-:W2:Y:S01]  /*1a150*/  LDL.LU.64 R24, [R1+0x2020] ;  /* 0x0020200001187983 */ /* 0x000ea20000300a00 */
        /* <DEDUP_REMOVED lines=9> */
[----:B0-----:R-:W2:Y:S04]  /*1a1f0*/  LDL.LU.64 R22, [R1+0x2008] ;  /* 0x0020080001167983 */ /* 0x001ea80000300a00 */
[----:B------:R-:W4:Y:S04]  /*1a200*/  LDL.LU.64 R20, [R1+0x2000] ;  /* 0x0020000001147983 */ /* 0x000f280000300a00 */
[----:B------:R0:W-:Y:S04]  /*1a210*/  STL.64 [R1+0x1f60], R26 ;  /* 0x001f601a01007387 */ /* 0x0001e80000100a00 */
[----:B0-----:R-:W3:Y:S04]  /*1a220*/  LDL.64 R26, [R1+0x18] ;  /* 0x00001800011a7983 */ /* 0x001ee80000100a00 */
[----:B------:R-:W-:Y:S01]  /*1a230*/  STL.64 [R1+0x1f58], R24 ;  /* 0x001f581801007387 */ /* 0x000fe20000100a00 */
[C---:B----4-:R-:W-:Y:S03]  /*1a240*/  HMMA.16816.F32 R8, R4.reuse, R20, R8 ;  /* 0x000000140408723c */ /* 0x050fe60000001808 */
[----:B---3--:R2:W-:Y:S03]  /*1a250*/  STL.64 [R1+0x1fb0], R26 ;  /* 0x001fb01a01007387 */ /* 0x0085e60000100a00 */
[----:B--2---:R-:W-:Y:S01]  /*1a260*/  HMMA.16816.F32 R24, R4, R22, R12 ;  /* 0x000000160418723c */ /* 0x004fe2000000180c */
[----:B------:R-:W2:-:S15]  /*1a270*/  LDL.LU.64 R12, [R1+0x550] ;  /* 0x00055000010c7983 */ /* 0x000e9e0000300a00 */
[----:B------:R-:W-:-:S07]  /*1a280*/  NOP ;  /* 0x0000000000007918 */ /* 0x000fce0000000000 */
[----:B------:R-:W-:Y:S04]  /*1a290*/  STL.64 [R1+0x570], R24 ;  /* 0x0005701801007387 */ /* 0x000fe80000100a00 */
[----:B------:R-:W-:Y:S04]  /*1a2a0*/  STL.64 [R1+0x578], R26 ;  /* 0x0005781a01007387 */ /* 0x000fe80000100a00 */
[----:B------:R-:W2:Y:S04]  /*1a2b0*/  LDL.LU.64 R14, [R1+0x558] ;  /* 0x00055800010e7983 */ /* 0x000ea80000300a00 */
[----:B------:R0:W-:Y:S04]  /*1a2c0*/  STL.64 [R1+0x560], R8 ;  /* 0x0005600801007387 */ /* 0x0001e80000100a00 */
[----:B------:R1:W-:Y:S04]  /*1a2d0*/  STL.64 [R1+0x568], R10 ;  /* 0x0005680a01007387 */ /* 0x0003e80000100a00 */
[----:B0-----:R-:W3:Y:S04]  /*1a2e0*/  LDL.LU.64 R8, [R1+0x520] ;  /* 0x0005200001087983 */ /* 0x001ee80000300a00 */
[----:B-1----:R-:W4:Y:S04]  /*1a2f0*/  LDL.LU.64 R10, [R1+0x528] ;  /* 0x00052800010a7983 */ /* 0x002f280000300a00 */
        /* <DEDUP_REMOVED lines=19> */
[C---:B---3--:R-:W-:Y:S06]  /*1a430*/  HMMA.16816.F32 R20, R4.reuse, R16, R20 ;  /* 0x000000100414723c */ /* 0x048fec0000001814 */
[----:B----4-:R-:W-:-:S15]  /*1a440*/  HMMA.16816.F32 R8, R4, R14, R8 ;  /* 0x0000000e0408723c */ /* 0x010fde0000001808 */
        /* <DEDUP_REMOVED lines=19> */
[----:B------:R0:W-:Y:S02]  /*1a580*/  STL.64 [R1+0x1f30], R14 ;  /* 0x001f300e01007387 */ /* 0x0001e40000100a00 */
[----:B0-----:R-:W-:-:S02]  /*1a590*/  IMAD.MOV.U32 R14, RZ, RZ, R3 ;  /* 0x000000ffff0e7224 */ /* 0x001fc400078e0003 */
[----:B------:R-:W4:Y:S04]  /*1a5a0*/  LDL.LU R3, [R1+0x1fc8] ;  /* 0x001fc80001037983 */ /* 0x000f280000300800 */
[----:B------:R-:W-:Y:S01]  /*1a5b0*/  STL.64 [R1+0x1f28], R12 ;  /* 0x001f280c01007387 */ /* 0x000fe20000100a00 */
        /* <DEDUP_REMOVED lines=10> */
[----:B0-----:R-:W2:Y:S01]  /*1a660*/  LDL.LU.64 R26, [R1+0x1fb0] ;  /* 0x001fb000011a7983 */ /* 0x001ea20000300a00 */
[----:B----4-:R-:W-:Y:S03]  /*1a670*/  HMMA.16816.F32 R16, R4, R2, R16 ;  /* 0x000000020410723c */ /* 0x010fe60000001810 */
[----:B------:R-:W-:Y:S04]  /*1a680*/  STL.64 [R1+0x1f20], R10 ;  /* 0x001f200a01007387 */ /* 0x000fe80000100a00 */
[----:B------:R0:W-:Y:S01]  /*1a690*/  STL.64 [R1+0x1f18], R8 ;  /* 0x001f180801007387 */ /* 0x0001e20000100a00 */
[----:B------:R-:W-:-:S03]  /*1a6a0*/  IMAD.MOV.U32 R15, RZ, RZ, R0 ;  /* 0x000000ffff0f7224 */ /* 0x000fc600078e0000 */
[----:B0-----:R-:W3:Y:S04]  /*1a6b0*/  LDL.LU R8, [R1+0x96c] ;  /* 0x00096c0001087983 */ /* 0x001ee80000300800 */
[----:B------:R-:W4:Y:S08]  /*1a6c0*/  LDL.LU R9, [R1+0x978] ;  /* 0x0009780001097983 */ /* 0x000f300000300800 */
[----:B------:R-:W-:Y:S04]  /*1a6d0*/  STL.64 [R1+0x4f0], R16 ;  /* 0x0004f01001007387 */ /* 0x000fe80000100a00 */
[----:B------:R-:W-:Y:S04]  /*1a6e0*/  STL.64 [R1+0x4f8], R18 ;  /* 0x0004f81201007387 */ /* 0x000fe80000100a00 */
[----:B------:R-:W4:Y:S04]  /*1a6f0*/  LDL.LU R10, [R1+0x974] ;  /* 0x00097400010a7983 */ /* 0x000f280000300800 */
[----:B------:R-:W4:Y:S04]  /*1a700*/  LDL.LU R11, [R1+0x980] ;  /* 0x00098000010b7983 */ /* 0x000f280000300800 */
[----:B------:R-:W4:Y:S01]  /*1a710*/  LDL.LU R0, [R1+0x97c] ;  /* 0x00097c0001007983 */ /* 0x000f220000300800 */
[----:B--2---:R-:W-:Y:S06]  /*1a720*/  HMMA.16816.F32 R4, R4, R26, R20 ;  /* 0x0000001a0404723c */ /* 0x004fec0000001814 */
[----:B------:R-:W-:-:S02]  /*1a730*/  IMAD.MOV.U32 R13, RZ, RZ, R26 ;  /* 0x000000ffff0d7224 */ /* 0x000fc400078e001a */
[----:B------:R-:W-:-:S15]  /*1a740*/  IMAD.MOV.U32 R12, RZ, RZ, R27 ;  /* 0x000000ffff0c7224 */ /* 0x000fde00078e001b */
[----:B------:R0:W-:Y:S04]  /*1a750*/  STL.64 [R1+0x2b0], R4 ;  /* 0x0002b00401007387 */ /* 0x0001e80000100a00 */
[----:B------:R1:W-:Y:S04]  /*1a760*/  STL.64 [R1+0x2b8], R6 ;  /* 0x0002b80601007387 */ /* 0x0003e80000100a00 */
[----:B0-----:R-:W2:Y:S04]  /*1a770*/  LDL.LU R5, [R1+0x968] ;  /* 0x0009680001057983 */ /* 0x001ea80000300800 */
[----:B-1----:R-:W2:Y:S04]  /*1a780*/  LDL.LU R6, [R1+0x964] ;  /* 0x0009640001067983 */ /* 0x002ea80000300800 */
[----:B------:R-:W3:Y:S04]  /*1a790*/  LDL.LU R7, [R1+0x970] ;  /* 0x0009700001077983 */ /* 0x000ee80000300800 */
[----:B------:R0:W-:Y:S04]  /*1a7a0*/  STL.64 [R1+0x1f68], R12 ;  /* 0x001f680c01007387 */ /* 0x0001e80000100a00 */
[----:B0-----:R-:W4:Y:S04]  /*1a7b0*/  LDL R12, [R1+0x8] ;  /* 0x00000800010c7983 */ /* 0x001f280000100800 */
[----:B------:R-:W4:Y:S04]  /*1a7c0*/  LDL R13, [R1+0xc] ;  /* 0x00000c00010d7983 */ /* 0x000f280000100800 */
[----:B------:R0:W-:Y:S04]  /*1a7d0*/  STL.64 [R1+0x1f80], R14 ;  /* 0x001f800e01007387 */ /* 0x0001e80000100a00 */
        /* <DEDUP_REMOVED lines=8> */
[----:B------:R-:W4:Y:S04]  /*1a860*/  LDL.LU.64 R26, [R1+0x4c8] ;  /* 0x0004c800011a7983 */ /* 0x000f280000300a00 */
[----:B----4-:R-:W-:Y:S04]  /*1a870*/  STL.64 [R1+0x1f90], R26 ;  /* 0x001f901a01007387 */ /* 0x010fe80000100a00 */
[----:B--2---:R0:W-:Y:S04]  /*1a880*/  STL.64 [R1+0x1f88], R24 ;  /* 0x001f881801007387 */ /* 0x0041e80000100a00 */
[----:B0-----:R-:W2:Y:S04]  /*1a890*/  LDL.LU.64 R24, [R1+0x4d0] ;  /* 0x0004d00001187983 */ /* 0x001ea80000300a00 */
[----:B------:R-:W4:Y:S01]  /*1a8a0*/  LDL.LU.64 R26, [R1+0x4d8] ;  /* 0x0004d800011a7983 */ /* 0x000f220000300a00 */
[----:B------:R-:W-:-:S02]  /*1a8b0*/  IMAD R4, R6, 0x100, R5 ;  /* 0x0000010006047824 */ /* 0x000fc400078e0205 */
[----:B---3--:R-:W-:Y:S02]  /*1a8c0*/  IMAD R5, R8, 0x100, R7 ;  /* 0x0000010008057824 */ /* 0x008fe400078e0207 */
[----:B------:R-:W-:Y:S02]  /*1a8d0*/  IMAD R6, R10, 0x100, R9 ;  /* 0x000001000a067824 */ /* 0x000fe400078e0209 */
[----:B------:R-:W-:Y:S01]  /*1a8e0*/  IMAD R7, R0, 0x100, R11 ;  /* 0x0000010000077824 */ /* 0x000fe200078e020b */
[----:B----4-:R-:W-:Y:S04]  /*1a8f0*/  STL.64 [R1+0x1fa8], R26 ;  /* 0x001fa81a01007387 */ /* 0x010fe80000100a00 */
[----:B--2---:R0:W-:Y:S04]  /*1a900*/  STL.64 [R1+0x1fa0], R24 ;  /* 0x001fa01801007387 */ /* 0x0041e80000100a00 */
        /* <DEDUP_REMOVED lines=30> */
[----:B------:R0:W-:Y:S04]  /*1aaf0*/  STL.64 [R1+0x4c0], R12 ;  /* 0x0004c00c01007387 */ /* 0x0001e80000100a00 */
[----:B------:R-:W-:Y:S04]  /*1ab00*/  STL.64 [R1+0x4c8], R14 ;  /* 0x0004c80e01007387 */ /* 0x000fe80000100a00 */
[----:B0-----:R-:W4:Y:S01]  /*1ab10*/  LDL.LU.64 R12, [R1+0x1f68] ;  /* 0x001f6800010c7983 */ /* 0x001f220000300a00 */
[----:B--2---:R-:W-:-:S15]  /*1ab20*/  HMMA.16816.F32 R24, R4, R28, R24 ;  /* 0x0000001c0418723c */ /* 0x004fde0000001818 */
[----:B------:R-:W-:-:S08]  /*1ab30*/  NOP ;  /* 0x0000000000007918 */ /* 0x000fd00000000000 */
[----:B------:R-:W-:Y:S04]  /*1ab40*/  STL.64 [R1+0x4b0], R24 ;  /* 0x0004b01801007387 */ /* 0x000fe80000100a00 */
[----:B------:R0:W-:Y:S04]  /*1ab50*/  STL.64 [R1+0x4b8], R26 ;  /* 0x0004b81a01007387 */ /* 0x0001e80000100a00 */
[----:B0-----:R-:W3:Y:S04]  /*1ab60*/  LDL.LU.64 R26, [R1+0x1f60] ;  /* 0x001f6000011a7983 */ /* 0x001ee80000300a00 */
[----:B------:R-:W4:Y:S04]  /*1ab70*/  LDL.LU.64 R24, [R1+0x1f58] ;  /* 0x001f580001187983 */ /* 0x000f280000300a00 */
[----:B------:R-:W-:Y:S01]  /*1ab80*/  STL.64 [R1+0x1ee0], R28 ;  /* 0x001ee01c01007387 */ /* 0x000fe20000100a00 */
[C---:B---3--:R-:W-:Y:S06]  /*1ab90*/  HMMA.16816.F32 R16, R4.reuse, R26, R16 ;  /* 0x0000001a0410723c */ /* 0x048fec0000001810 */
[----:B----4-:R-:W-:-:S15]  /*1aba0*/  HMMA.16816.F32 R20, R4, R24, R20 ;  /* 0x000000180414723c */ /* 0x010fde0000001814 */
        /* <DEDUP_REMOVED lines=9> */
[----:B------:R-:W3:Y:S04]  /*1ac40*/  LDL.LU R0, [R1+0x99c] ;  /* 0x00099c0001007983 */ /* 0x000ee80000300800 */
[----:B------:R-:W-:Y:S04]  /*1ac50*/  STL.64 [R1+0x1ef0], R26 ;  /* 0x001ef01a01007387 */ /* 0x000fe80000100a00 */
[----:B------:R0:W-:Y:S04]  /*1ac60*/  STL.64 [R1+0x1ee8], R24 ;  /* 0x001ee81801007387 */ /* 0x0001e80000100a00 */
[----:B0-----:R-:W4:Y:S04]  /*1ac70*/  LDL.LU.64 R24, [R1+0x480] ;  /* 0x0004800001187983 */ /* 0x001f280000300a00 */
[----:B------:R-:W4:Y:S01]  /*1ac80*/  LDL.LU.64 R26, [R1+0x488] ;  /* 0x00048800011a7983 */ /* 0x000f220000300a00 */
[----:B------:R-:W-:-:S02]  /*1ac90*/  IMAD.MOV.U32 R28, RZ, RZ, R13 ;  /* 0x000000ffff1c7224 */ /* 0x000fc400078e000d */
[----:B------:R-:W-:Y:S01]  /*1aca0*/  IMAD.MOV.U32 R29, RZ, RZ, R12 ;  /* 0x000000ffff1d7224 */ /* 0x000fe200078e000c */
[C---:B--2---:R-:W-:Y:S06]  /*1acb0*/  HMMA.16816.F32 R8, R4.reuse, R20, R8 ;  /* 0x000000140408723c */ /* 0x044fec0000001808 */
[----:B----4-:R-:W-:-:S15]  /*1acc0*/  HMMA.16816.F32 R24, R4, R22, R24 ;  /* 0x000000160418723c */ /* 0x010fde0000001818 */
[----:B------:R-:W-:-:S08]  /*1acd0*/  NOP ;  /* 0x0000000000007918 */ /* 0x000fd00000000000 */
[----:B------:R-:W-:Y:S04]  /*1ace0*/  STL.64 [R1+0x480], R24 ;  /* 0x0004801801007387 */ /* 0x000fe80000100a00 */
[----:B------:R-:W-:Y:S04]  /*1acf0*/  STL.64 [R1+0x488], R26 ;  /* 0x0004881a01007387 */ /* 0x000fe80000100a00 */
[----:B------:R-:W2:Y:S04]  /*1ad00*/  LDL.LU.64 R12, [R1+0x460] ;  /* 0x00046000010c7983 */ /* 0x000ea80000300a00 */
[----:B------:R-:W2:Y:S04]  /*1ad10*/  LDL.LU.64 R14, [R1+0x468] ;  /* 0x00046800010e7983 */ /* 0x000ea80000300a00 */
[----:B------:R0:W-:Y:S04]  /*1ad20*/  STL.64 [R1+0x470], R8 ;  /* 0x0004700801007387 */ /* 0x0001e80000100a00 */
[----:B------:R1:W-:Y:S04]  /*1ad30*/  STL.64 [R1+0x478], R10 ;  /* 0x0004780a01007387 */ /* 0x0003e80000100a00 */
[----:B0-----:R-:W4:Y:S04]  /*1ad40*/  LDL.LU.64 R8, [R1+0x430] ;  /* 0x0004300001087983 */ /* 0x001f280000300a00 */
[----:B-1----:R-:W4:Y:S04]  /*1ad50*/  LDL.LU.64 R10, [R1+0x438] ;  /* 0x00043800010a7983 */ /* 0x002f280000300a00 */
[----:B------:R-:W3:Y:S04]  /*1ad60*/  LDL.LU.64 R24, [R1+0x10] ;  /* 0x0000100001187983 */ /* 0x000ee80000300a00 */
[----:B------:R-:W2:Y:S04]  /*1ad70*/  LDL.LU.64 R26, [R1+0x8] ;  /* 0x00000800011a7983 */ /* 0x000ea80000300a00 */
[----:B--2---:R-:W-:Y:S04]  /*1ad80*/  STL.64 [R1+0x1f00], R26 ;  /* 0x001f001a01007387 */ /* 0x004fe80000100a00 */
[----:B---3--:R0:W-:Y:S04]  /*1ad90*/  STL.64 [R1+0x1ef8], R24 ;  /* 0x001ef81801007387 */ /* 0x0081e80000100a00 */
[----:B0-----:R-:W2:Y:S04]  /*1ada0*/  LDL.LU.64 R24, [R1+0x440] ;  /* 0x0004400001187983 */ /* 0x001ea80000300a00 */
[----:B------:R-:W2:Y:S04]  /*1adb0*/  LDL.LU.64 R26, [R1+0x448] ;  /* 0x00044800011a7983 */ /* 0x000ea80000300a00 */
[----:B------:R0:W-:Y:S04]  /*1adc0*/  STL.64 [R1+0x1ec8], R22 ;  /* 0x001ec81601007387 */ /* 0x0001e80000100a00 */
[----:B0-----:R-:W3:Y:S04]  /*1add0*/  LDL.LU R22, [R1+0x994] ;  /* 0x0009940001167983 */ /* 0x001ee80000300800 */
[----:B------:R-:W3:Y:S04]  /*1ade0*/  LDL.LU R23, [R1+0x9a0] ;  /* 0x0009a00001177983 */ /* 0x000ee80000300800 */
[----:B------:R0:W-:Y:S04]  /*1adf0*/  STL.64 [R1+0x1ec0], R20 ;  /* 0x001ec01401007387 */ /* 0x0001e80000100a00 */
[----:B0-----:R-:W4:Y:S04]  /*1ae00*/  LDL.LU R20, [R1+0x98c] ;  /* 0x00098c0001147983 */ /* 0x001f280000300800 */
[----:B------:R-:W4:Y:S01]  /*1ae10*/  LDL.LU R21, [R1+0x998] ;  /* 0x0009980001157983 */ /* 0x000f220000300800 */
[C---:B------:R-:W-:Y:S03]  /*1ae20*/  HMMA.16816.F32 R12, R4.reuse, R18, R12 ;  /* 0x00000012040c723c */ /* 0x040fe6000000180c */
[----:B---3--:R-:W-:Y:S04]  /*1ae30*/  STL.64 [R1+0x1f10], R22 ;  /* 0x001f101601007387 */ /* 0x008fe80000100a00 */
[----:B----4-:R0:W-:Y:S04]  /*1ae40*/  STL.64 [R1+0x1f08], R20 ;  /* 0x001f081401007387 */ /* 0x0101e80000100a00 */
[----:B0-----:R-:W3:Y:S04]  /*1ae50*/  LDL.LU.64 R20, [R1+0x450] ;  /* 0x0004500001147983 */ /* 0x001ee80000300a00 */
[----:B------:R-:W3:Y:S08]  /*1ae60*/  LDL.LU.64 R22, [R1+0x458] ;  /* 0x0004580001167983 */ /* 0x000ef00000300a00 */
[----:B------:R-:W-:Y:S04]  /*1ae70*/  STL.64 [R1+0x460], R12 ;  /* 0x0004600c01007387 */ /* 0x000fe80000100a00 */
[----:B------:R0:W-:Y:S04]  /*1ae80*/  STL.64 [R1+0x468], R14 ;  /* 0x0004680e01007387 */ /* 0x0001e80000100a00 */
[----:B0-----:R-:W2:Y:S04]  /*1ae90*/  LDL.LU.64 R14, [R1+0x1f30] ;  /* 0x001f3000010e7983 */ /* 0x001ea80000300a00 */
[----:B------:R-:W4:Y:S04]  /*1aea0*/  LDL.LU.64 R12, [R1+0x1f28] ;  /* 0x001f2800010c7983 */ /* 0x000f280000300a00 */
[----:B------:R-:W-:Y:S04]  /*1aeb0*/  STL.64 [R1+0x1ea8], R18 ;  /* 0x001ea81201007387 */ /* 0x000fe80000100a00 */
[----:B------:R0:W-:Y:S01]  /*1aec0*/  STL.64 [R1+0x1ea0], R16 ;  /* 0x001ea01001007387 */ /* 0x0001e20000100a00 */
[C---:B---3--:R-:W-:Y:S06]  /*1aed0*/  HMMA.16816.F32 R20, R4.reuse, R16, R20 ;  /* 0x000000100414723c */ /* 0x048fec0000001814 */
[C---:B--2---:R-:W-:Y:S06]  /*1aee0*/  HMMA.16816.F32 R24, R4.reuse, R14, R24 ;  /* 0x0000000e0418723c */ /* 0x044fec0000001818 */
[C---:B----4-:R-:W-:Y:S11]  /*1aef0*/  HMMA.16816.F32 R8, R4.reuse, R12, R8 ;  /* 0x0000000c0408723c */ /* 0x050ff60000001808 */
[----:B------:R1:W-:Y:S04]  /*1af00*/  STL.64 [R1+0x450], R20 ;  /* 0x0004501401007387 */ /* 0x0003e80000100a00 */
[----:B------:R2:W-:Y:S04]  /*1af10*/  STL.64 [R1+0x458], R22 ;  /* 0x0004581601007387 */ /* 0x0005e80000100a00 */
[----:B0-----:R-:W3:Y:S04]  /*1af20*/  LDL.LU.64 R16, [R1+0x420] ;  /* 0x0004200001107983 */ /* 0x001ee80000300a00 */
[----:B------:R-:W3:Y:S04]  /*1af30*/  LDL.LU.64 R18, [R1+0x428] ;  /* 0x0004280001127983 */ /* 0x000ee80000300a00 */
[----:B-1----:R-:W4:Y:S04]  /*1af40*/  LDL.LU.64 R20, [R1+0x400] ;  /* 0x0004000001147983 */ /* 0x002f280000300a00 */
[----:B--2---:R-:W4:Y:S04]  /*1af50*/  LDL.LU.64 R22, [R1+0x408] ;  /* 0x0004080001167983 */ /* 0x004f280000300a00 */
[----:B------:R0:W-:Y:S04]  /*1af60*/  STL.64 [R1+0x440], R24 ;  /* 0x0004401801007387 */ /* 0x0001e80000100a00 */
[----:B------:R1:W-:Y:S04]  /*1af70*/  STL.64 [R1+0x448], R26 ;  /* 0x0004481a01007387 */ /* 0x0003e80000100a00 */
[----:B0-----:R-:W2:Y:S04]  /*1af80*/  LDL.LU.64 R24, [R1+0x2a0] ;  /* 0x0002a00001187983 */ /* 0x001ea80000300a00 */
[----:B-1----:R-:W2:Y:S04]  /*1af90*/  LDL.LU.64 R26, [R1+0x2a8] ;  /* 0x0002a800011a7983 */ /* 0x002ea80000300a00 */
[----:B------:R-:W-:Y:S04]  /*1afa0*/  STL [R1+0x1e8c], R14 ;  /* 0x001e8c0e01007387 */ /* 0x000fe80000100800 */
[----:B------:R-:W-:Y:S04]  /*1afb0*/  STL [R1+0x1e88], R15 ;  /* 0x001e880f01007387 */ /* 0x000fe80000100800 */
[----:B------:R-:W-:Y:S04]  /*1afc0*/  STL.64 [R1+0x430], R8 ;  /* 0x0004300801007387 */ /* 0x000fe80000100a00 */
[----:B------:R0:W-:Y:S04]  /*1afd0*/  STL.64 [R1+0x438], R10 ;  /* 0x0004380a01007387 */ /* 0x0001e80000100a00 */
[----:B0-----:R-:W3:Y:S04]  /*1afe0*/  LDL.LU.64 R10, [R1+0x1f20] ;  /* 0x001f2000010a7983 */ /* 0x001ee80000300a00 */
[----:B------:R-:W2:Y:S04]  /*1aff0*/  LDL.LU.64 R8, [R1+0x1f18] ;  /* 0x001f180001087983 */ /* 0x000ea80000300a00 */
[----:B------:R-:W-:Y:S04]  /*1b000*/  STL [R1+0x1e84], R12 ;  /* 0x001e840c01007387 */ /* 0x000fe80000100800 */
[----:B------:R0:W-:Y:S04]  /*1b010*/  STL [R1+0x1e80], R13 ;  /* 0x001e800d01007387 */ /* 0x0001e80000100800 */
[----:B0-----:R-:W2:Y:S04]  /*1b020*/  LDL.LU.64 R12, [R1+0x410] ;  /* 0x00041000010c7983 */ /* 0x001ea80000300a00 */
[----:B------:R-:W2:Y:S01]  /*1b030*/  LDL.LU.64 R14, [R1+0x418] ;  /* 0x00041800010e7983 */ /* 0x000ea20000300a00 */
[C---:B----4-:R-:W-:Y:S06]  /*1b040*/  HMMA.16816.F32 R20, R4.reuse, R2, R20 ;  /* 0x000000020414723c */ /* 0x050fec0000001814 */
[C---:B---3--:R-:W-:Y:S06]  /*1b050*/  HMMA.16816.F32 R16, R4.reuse, R10, R16 ;  /* 0x0000000a0410723c */ /* 0x048fec0000001810 */
[C---:B--2---:R-:W-:Y:S06]  /*1b060*/  HMMA.16816.F32 R12, R4.reuse, R8, R12 ;  /* 0x00000008040c723c */ /* 0x044fec000000180c */
[----:B------:R-:W-:Y:S11]  /*1b070*/  HMMA.16816.F32 R4, R4, R28, R24 ;  /* 0x0000001c0404723c */ /* 0x000ff60000001818 */
[----:B------:R0:W-:Y:S04]  /*1b080*/  STL.64 [R1+0x420], R16 ;  /* 0x0004201001007387 */ /* 0x0001e80000100a00 */
[----:B------:R1:W-:Y:S04]  /*1b090*/  STL.64 [R1+0x428], R18 ;  /* 0x0004281201007387 */ /* 0x0003e80000100a00 */
[----:B0-----:R-:W2:Y:S04]  /*1b0a0*/  LDL.LU.64 R16, [R1+0x3f0] ;  /* 0x0003f00001107983 */ /* 0x001ea80000300a00 */
[----:B-1----:R-:W2:Y:S04]  /*1b0b0*/  LDL.LU.64 R18, [R1+0x3f8] ;  /* 0x0003f80001127983 */ /* 0x002ea80000300a00 */
[----:B------:R0:W-:Y:S04]  /*1b0c0*/  STL.64 [R1+0x410], R12 ;  /* 0x0004100c01007387 */ /* 0x0001e80000100a00 */
[----:B------:R1:W-:Y:S04]  /*1b0d0*/  STL.64 [R1+0x418], R14 ;  /* 0x0004180e01007387 */ /* 0x0003e80000100a00 */
[----:B0-----:R-:W3:Y:S04]  /*1b0e0*/  LDL.LU.64 R12, [R1+0x3e0] ;  /* 0x0003e000010c7983 */ /* 0x001ee80000300a00 */
[----:B-1----:R-:W3:Y:S04]  /*1b0f0*/  LDL.LU.64 R14, [R1+0x3e8] ;  /* 0x0003e800010e7983 */ /* 0x002ee80000300a00 */
[----:B------:R0:W-:Y:S04]  /*1b100*/  STL [R1+0x1e7c], R8 ;  /* 0x001e7c0801007387 */ /* 0x0001e80000100800 */
[----:B0-----:R-:W4:Y:S04]  /*1b110*/  LDL.LU R8, [R1+0x990] ;  /* 0x0009900001087983 */ /* 0x001f280000300800 */
[----:B------:R0:W-:Y:S04]  /*1b120*/  STL [R1+0x1e78], R9 ;  /* 0x001e780901007387 */ /* 0x0001e80000100800 */
[----:B0-----:R-:W2:Y:S04]  /*1b130*/  LDL.LU R9, [R1+0x984] ;  /* 0x0009840001097983 */ /* 0x001ea80000300800 */
[----:B------:R-:W-:Y:S04]  /*1b140*/  STL.64 [R1+0x400], R20 ;  /* 0x0004001401007387 */ /* 0x000fe80000100a00 */
[----:B------:R0:W-:Y:S04]  /*1b150*/  STL.64 [R1+0x408], R22 ;  /* 0x0004081601007387 */ /* 0x0001e80000100a00 */
[----:B0-----:R-:W3:Y:S04]  /*1b160*/  LDL.LU.64 R22, [R1+0x1f10] ;  /* 0x001f100001167983 */ /* 0x001ee80000300a00 */
[----:B------:R-:W4:Y:S04]  /*1b170*/  LDL.LU.64 R20, [R1+0x1f08] ;  /* 0x001f080001147983 */ /* 0x000f280000300a00 */
[----:B------:R-:W2:Y:S04]  /*1b180*/  LDL.LU.64 R26, [R1+0x1f00] ;  /* 0x001f0000011a7983 */ /* 0x000ea80000300a00 */
[----:B------:R-:W2:Y:S04]  /*1b190*/  LDL.LU.64 R24, [R1+0x1ef8] ;  /* 0x001ef80001187983 */ /* 0x000ea80000300a00 */
[----:B------:R-:W-:Y:S04]  /*1b1a0*/  STL.64 [R1+0x2a0], R4 ;  /* 0x0002a00401007387 */ /* 0x000fe80000100a00 */
[----:B------:R0:W-:Y:S04]  /*1b1b0*/  STL.64 [R1+0x2a8], R6 ;  /* 0x0002a80601007387 */ /* 0x0001e80000100a00 */
[----:B0-----:R-:W2:Y:S04]  /*1b1c0*/  LDL.LU R7, [R1+0x988] ;  /* 0x0009880001077983 */ /* 0x001ea80000300800 */
[----:B------:R-:W2:Y:S01]  /*1b1d0*/  LDL.LU.64 R28, [R1] ;  /* 0x00000000011c7983 */ /* 0x000ea20000300a00 */
[----:B----4-:R-:W-:-:S02]  /*1b1e0*/  IMAD R5, R20, 0x100, R8 ;  /* 0x0000010014057824 */ /* 0x010fc400078e0208 */
[----:B---3--:R-:W-:-:S03]  /*1b1f0*/  IMAD R6, R22, 0x100, R21 ;  /* 0x0000010016067824 */ /* 0x008fc600078e0215 */
[----:B------:R-:W-:Y:S02]  /*1b200*/  F2FP.F16.E5M2.UNPACK_B R5, R5 ;  /* 0x00000005ff05723e */ /* 0x000fe400020004ff */
[----:B------:R-:W-:Y:S01]  /*1b210*/  F2FP.F16.E5M2.UNPACK_B R6, R6 ;  /* 0x00000006ff06723e */ /* 0x000fe200020004ff */
[----:B--2---:R-:W-:Y:S02]  /*1b220*/  IMAD R4, R9, 0x100, R7 ;  /* 0x0000010009047824 */ /* 0x004fe400078e0207 */
[----:B------:R-:W-:-:S03]  /*1b230*/  IMAD R7, R0, 0x100, R23 ;  /* 0x0000010000077824 */ /* 0x000fc600078e0217 */
[----:B------:R-:W-:Y:S02]  /*1b240*/  F2FP.F16.E5M2.UNPACK_B R4, R4 ;  /* 0x00000004ff04723e */ /* 0x000fe400020004ff */
[----:B------:R-:W-:-:S07]  /*1b250*/  F2FP.F16.E5M2.UNPACK_B R7, R7 ;  /* 0x00000007ff07723e */ /* 0x000fce00020004ff */
[----:B------:R-:W-:Y:S06]  /*1b260*/  HMMA.16816.F32 R16, R4, R24, R16 ;  /* 0x000000180410723c */ /* 0x000fec0000001810 */
[----:B------:R-:W-:Y:S02]  /*1b270*/  IMAD.MOV.U32 R8, RZ, RZ, R24 ;  /* 0x000000ffff087224 */ /* 0x000fe400078e0018 */
[----:B------:R-:W-:-:S15]  /*1b280*/  IMAD.MOV.U32 R9, RZ, RZ, R25 ;  /* 0x000000ffff097224 */ /* 0x000fde00078e0019 */
[----:B------:R-:W-:Y:S04]  /*1b290*/  STL.64 [R1+0x3f0], R16 ;  /* 0x0003f01001007387 */ /* 0x000fe80000100a00 */
[----:B------:R-:W-:Y:S04]  /*1b2a0*/  STL.64 [R1+0x3f8], R18 ;  /* 0x0003f81201007387 */ /* 0x000fe80000100a00 */
[----:B------:R-:W-:Y:S04]  /*1b2b0*/  STL.64 [R1+0x1e98], R10 ;  /* 0x001e980a01007387 */ /* 0x000fe80000100a00 */
[----:B------:R0:W-:Y:S02]  /*1b2c0*/  STL.64 [R1+0x1e90], R8 ;  /* 0x001e900801007387 */ /* 0x0001e40000100a00 */
[----:B0-----:R-:W-:Y:S07]  /*1b2d0*/  HMMA.16816.F32 R8, R4, R26, R12 ;  /* 0x0000001a0408723c */ /* 0x001fee000000180c */
[----:B------:R-:W-:-:S02]  /*1b2e0*/  IMAD.MOV.U32 R12, RZ, RZ, R26 ;  /* 0x000000ffff0c7224 */ /* 0x000fc400078e001a */
[----:B------:R-:W-:-:S14]  /*1b2f0*/  IMAD.MOV.U32 R13, RZ, RZ, R27 ;  /* 0x000000ffff0d7224 */ /* 0x000fdc00078e001b */
[----:B------:R0:W-:Y:S04]  /*1b300*/  STL.64 [R1+0x3e0], R8 ;  /* 0x0003e00801007387 */ /* 0x0001e80000100a00 */
[----:B------:R1:W-:Y:S04]  /*1b310*/  STL.64 [R1+0x3e8], R10 ;  /* 0x0003e80a01007387 */ /* 0x0003e80000100a00 */
[----:B------:R-:W2:Y:S04]  /*1b320*/  LDL.LU.64 R24, [R1+0x3d0] ;  /* 0x0003d00001187983 */ /* 0x000ea80000300a00 */
[----:B------:R-:W2:Y:S04]  /*1b330*/  LDL.LU.64 R26, [R1+0x3d8] ;  /* 0x0003d800011a7983 */ /* 0x000ea80000300a00 */
[----:B0-----:R-:W3:Y:S04]  /*1b340*/  LDL.LU.64 R8, [R1+0x3c0] ;  /* 0x0003c00001087983 */ /* 0x001ee80000300a00 */
[----:B-1----:R-:W3:Y:S04]  /*1b350*/  LDL.LU.64 R10, [R1+0x3c8] ;  /* 0x0003c800010a7983 */ /* 0x002ee80000300a00 */
[----:B------:R-:W4:Y:S04]  /*1b360*/  LDL.LU.64 R20, [R1+0x3a0] ;  /* 0x0003a00001147983 */ /* 0x000f280000300a00 */
[----:B------:R-:W2:Y:S04]  /*1b370*/  LDL.LU.64 R22, [R1+0x3a8] ;  /* 0x0003a80001167983 */ /* 0x000ea80000300a00 */
[----:B--2---:R-:W-:Y:S04]  /*1b380*/  STL.64 [R1+0x1ed8], R22 ;  /* 0x001ed81601007387 */ /* 0x004fe80000100a00 */
[----:B----4-:R0:W-:Y:S04]  /*1b390*/  STL.64 [R1+0x1ed0], R20 ;  /* 0x001ed01401007387 */ /* 0x0101e80000100a00 */
[----:B0-----:R-:W2:Y:S04]  /*1b3a0*/  LDL.LU.64 R20, [R1+0x3b0] ;  /* 0x0003b00001147983 */ /* 0x001ea80000300a00 */
[----:B------:R-:W2:Y:S04]  /*1b3b0*/  LDL.LU.64 R22, [R1+0x3b8] ;  /* 0x0003b80001167983 */ /* 0x000ea80000300a00 */
[----:B------:R-:W4:Y:S04]  /*1b3c0*/  LDL.LU.64 R16, [R1+0x380] ;  /* 0x0003800001107983 */ /* 0x000f280000300a00 */
[----:B------:R-:W3:Y:S01]  /*1b3d0*/  LDL.LU.64 R18, [R1+0x388] ;  /* 0x0003880001127983 */ /* 0x000ee20000300a00 */
[----:B------:R-:W-:Y:S06]  /*1b3e0*/  HMMA.16816.F32 R24, R4, R28, R24 ;  /* 0x0000001c0418723c */ /* 0x000fec0000001818 */
[----:B------:R-:W-:-:S02]  /*1b3f0*/  IMAD.MOV.U32 R14, RZ, RZ, R28 ;  /* 0x000000ffff0e7224 */ /* 0x000fc400078e001c */
[----:B------:R-:W-:Y:S01]  /*1b400*/  IMAD.MOV.U32 R15, RZ, RZ, R29 ;  /* 0x000000ffff0f7224 */ /* 0x000fe200078e001d */
[----:B---3--:R-:W-:Y:S04]  /*1b410*/  STL.64 [R1+0x1eb8], R18 ;  /* 0x001eb81201007387 */ /* 0x008fe80000100a00 */
[----:B----4-:R0:W-:Y:S04]  /*1b420*/  STL.64 [R1+0x1eb0], R16 ;  /* 0x001eb01001007387 */ /* 0x0101e80000100a00 */
[----:B0-----:R-:W3:Y:S04]  /*1b430*/  LDL.LU.64 R16, [R1+0x390] ;  /* 0x0003900001107983 */ /* 0x001ee80000300a00 */
[----:B------:R-:W3:Y:S04]  /*1b440*/  LDL.LU.64 R18, [R1+0x398] ;  /* 0x0003980001127983 */ /* 0x000ee80000300a00 */
[----:B------:R-:W-:Y:S04]  /*1b450*/  STL.64 [R1+0x3d0], R24 ;  /* 0x0003d01801007387 */ /* 0x000fe80000100a00 */
[----:B------:R0:W-:Y:S04]  /*1b460*/  STL.64 [R1+0x3d8], R26 ;  /* 0x0003d81a01007387 */ /* 0x0001e80000100a00 */
[----:B0-----:R-:W2:Y:S04]  /*1b470*/  LDL.LU.64 R26, [R1+0x1ef0] ;  /* 0x001ef000011a7983 */ /* 0x001ea80000300a00 */
[----:B------:R-:W4:Y:S04]  /*1b480*/  LDL.LU.64 R24, [R1+0x1ee8] ;  /* 0x001ee80001187983 */ /* 0x000f280000300a00 */
[----:B------:R-:W3:Y:S02]  /*1b490*/  LDL.LU.64 R28, [R1+0x1ee0] ;  /* 0x001ee000011c7983 */ /* 0x000ee40000300a00 */
[C---:B---3--:R-:W-:Y:S06]  /*1b4a0*/  HMMA.16816.F32 R8, R4.reuse, R28, R8 ;  /* 0x0000001c0408723c */ /* 0x048fec0000001808 */
[----:B--2---:R-:W-:-:S15]  /*1b4b0*/  HMMA.16816.F32 R20, R4, R26, R20 ;  /* 0x0000001a0414723c */ /* 0x004fde0000001814 */
[----:B------:R-:W-:-:S02]  /*1b4c0*/  NOP ;  /* 0x0000000000007918 */ /* 0x000fc40000000000 */
        /* <DEDUP_REMOVED lines=30> */
[----:B0-----:R-:W2:Y:S04]  /*1b6b0*/  LDL.LU.64 R18, [R1+0x1ea8] ;  /* 0x001ea80001127983 */ /* 0x001ea80000300a00 */
[----:B------:R-:W3:Y:S04]  /*1b6c0*/  LDL.LU.64 R16, [R1+0x1ea0] ;  /* 0x001ea00001107983 */ /* 0x000ee80000300a00 */
[----:B------:R0:W-:Y:S04]  /*1b6d0*/  STL.64 [R1+0x1e20], R22 ;  /* 0x001e201601007387 */ /* 0x0001e80000100a00 */
[----:B0-----:R-:W4:Y:S04]  /*1b6e0*/  LDL.64 R22, [R1+0x18] ;  /* 0x0000180001167983 */ /* 0x001f280000100a00 */
[----:B------:R0:W-:Y:S01]  /*1b6f0*/  STL.64 [R1+0x1e18], R20 ;  /* 0x001e181401007387 */ /* 0x0001e20000100a00 */
[C---:B--2---:R-:W-:Y:S06]  /*1b700*/  HMMA.16816.F32 R8, R4.reuse, R18, R8 ;  /* 0x000000120408723c */ /* 0x044fec0000001808 */
[----:B---3--:R-:W-:Y:S01]  /*1b710*/  HMMA.16816.F32 R24, R4, R16, R24 ;  /* 0x000000100418723c */ /* 0x008fe20000001818 */
[----:B----4-:R1:W-:Y:S04]  /*1b720*/  STL.64 [R1+0x1e60], R22 ;  /* 0x001e601601007387 */ /* 0x0103e80000100a00 */
[----:B0-----:R-:W2:Y:S04]  /*1b730*/  LDL.LU.64 R20, [R1+0x350] ;  /* 0x0003500001147983 */ /* 0x001ea80000300a00 */
[----:B-1----:R-:W2:Y:S08]  /*1b740*/  LDL.LU.64 R22, [R1+0x358] ;  /* 0x0003580001167983 */ /* 0x002eb00000300a00 */
[----:B------:R-:W-:Y:S04]  /*1b750*/  STL.64 [R1+0x370], R8 ;  /* 0x0003700801007387 */ /* 0x000fe80000100a00 */
[----:B------:R0:W-:Y:S03]  /*1b760*/  STL.64 [R1+0x378], R10 ;  /* 0x0003780a01007387 */ /* 0x0001e60000100a00 */
[----:B------:R-:W-:-:S02]  /*1b770*/  IMAD.MOV.U32 R0, RZ, RZ, R27 ;  /* 0x000000ffff007224 */ /* 0x000fc400078e001b */
[----:B------:R-:W-:Y:S01]  /*1b780*/  IMAD.MOV.U32 R27, RZ, RZ, R15 ;  /* 0x000000ffff1b7224 */ /* 0x000fe200078e000f */
[----:B0-----:R-:W3:Y:S04]  /*1b790*/  LDL.LU.64 R10, [R1+0x1e98] ;  /* 0x001e9800010a7983 */ /* 0x001ee80000300a00 */
[----:B------:R-:W4:Y:S04]  /*1b7a0*/  LDL.LU.64 R8, [R1+0x1e90] ;  /* 0x001e900001087983 */ /* 0x000f280000300a00 */
[----:B------:R-:W-:Y:S04]  /*1b7b0*/  STL.64 [R1+0x360], R24 ;  /* 0x0003601801007387 */ /* 0x000fe80000100a00 */
[----:B------:R0:W-:Y:S02]  /*1b7c0*/  STL [R1+0x368], R26 ;  /* 0x0003681a01007387 */ /* 0x0001e40000100800 */
[----:B0-----:R-:W-:-:S02]  /*1b7d0*/  IMAD.MOV.U32 R26, RZ, RZ, R14 ;  /* 0x000000ffff1a7224 */ /* 0x001fc400078e000e */
[----:B------:R-:W2:Y:S04]  /*1b7e0*/  LDL.LU R14, [R1+0x1e8c] ;  /* 0x001e8c00010e7983 */ /* 0x000ea80000300800 */
[----:B------:R-:W2:Y:S01]  /*1b7f0*/  LDL.LU R15, [R1+0x1e88] ;  /* 0x001e8800010f7983 */ /* 0x000ea20000300800 */
[----:B------:R-:W-:Y:S02]  /*1b800*/  IMAD.MOV.U32 R24, RZ, RZ, R12 ;  /* 0x000000ffff187224 */ /* 0x000fe400078e000c */
[----:B------:R-:W-:Y:S01]  /*1b810*/  IMAD.MOV.U32 R25, RZ, RZ, R13 ;  /* 0x000000ffff197224 */ /* 0x000fe200078e000d */
[----:B------:R-:W3:Y:S04]  /*1b820*/  LDL.LU R12, [R1+0x1e84] ;  /* 0x001e8400010c7983 */ /* 0x000ee80000300800 */
[----:B------:R-:W3:Y:S04]  /*1b830*/  LDL.LU R13, [R1+0x1e80] ;  /* 0x001e8000010d7983 */ /* 0x000ee80000300800 */
[----:B------:R-:W-:Y:S04]  /*1b840*/  STL.64 [R1+0x1e28], R26 ;  /* 0x001e281a01007387 */ /* 0x000fe80000100a00 */
[----:B------:R0:W-:Y:S04]  /*1b850*/  STL.64 [R1+0x1e40], R24 ;  /* 0x001e401801007387 */ /* 0x0001e80000100a00 */
[----:B0-----:R-:W3:Y:S04]  /*1b860*/  LDL.LU.64 R24, [R1+0x340] ;  /* 0x0003400001187983 */ /* 0x001ee80000300a00 */
[----:B------:R-:W3:Y:S04]  /*1b870*/  LDL.LU.64 R26, [R1+0x348] ;  /* 0x00034800011a7983 */ /* 0x000ee80000300a00 */
[----:B------:R-:W-:Y:S04]  /*1b880*/  STL.64 [R1+0x1df0], R18 ;  /* 0x001df01201007387 */ /* 0x000fe80000100a00 */
[----:B------:R2:W-:Y:S04]  /*1b890*/  STL.64 [R1+0x1de8], R16 ;  /* 0x001de81001007387 */ /* 0x0005e80000100a00 */
[----:B------:R-:W-:Y:S01]  /*1b8a0*/  STL [R1+0x17a0], R0 ;  /* 0x0017a00001007387 */ /* 0x000fe20000100800 */
[----:B--2---:R-:W-:Y:S03]  /*1b8b0*/  HMMA.16816.F32 R16, R4, R14, R20 ;  /* 0x0000000e0410723c */ /* 0x004fe60000001814 */
[----:B------:R-:W2:Y:S04]  /*1b8c0*/  LDL.LU.64 R20, [R1+0x320] ;  /* 0x0003200001147983 */ /* 0x000ea80000300a00 */
[----:B------:R-:W4:-:S15]  /*1b8d0*/  LDL.LU.64 R22, [R1+0x328] ;  /* 0x0003280001167983 */ /* 0x000f1e0000300a00 */
[----:B------:R-:W-:-:S01]  /*1b8e0*/  NOP ;  /* 0x0000000000007918 */ /* 0x000fc20000000000 */
[----:B------:R-:W-:Y:S04]  /*1b8f0*/  STL.64 [R1+0x350], R16 ;  /* 0x0003501001007387 */ /* 0x000fe80000100a00 */
[----:B------:R-:W-:Y:S04]  /*1b900*/  STL.64 [R1+0x358], R18 ;  /* 0x0003581201007387 */ /* 0x000fe80000100a00 */
[----:B----4-:R-:W-:Y:S04]  /*1b910*/  STL.64 [R1+0x1e70], R22 ;  /* 0x001e701601007387 */ /* 0x010fe80000100a00 */
[----:B--2---:R0:W-:Y:S04]  /*1b920*/  STL.64 [R1+0x1e68], R20 ;  /* 0x001e681401007387 */ /* 0x0041e80000100a00 */
[----:B0-----:R-:W2:Y:S04]  /*1b930*/  LDL.LU.64 R20, [R1+0x330] ;  /* 0x0003300001147983 */ /* 0x001ea80000300a00 */
[----:B------:R-:W2:Y:S01]  /*1b940*/  LDL.LU.64 R22, [R1+0x338] ;  /* 0x0003380001167983 */ /* 0x000ea20000300a00 */
[----:B---3--:R-:W-:Y:S03]  /*1b950*/  HMMA.16816.F32 R24, R4, R12, R24 ;  /* 0x0000000c0418723c */ /* 0x008fe60000001818 */
[----:B------:R-:W3:Y:S04]  /*1b960*/  LDL.LU.64 R16, [R1+0x290] ;  /* 0x0002900001107983 */ /* 0x000ee80000300a00 */
[----:B------:R-:W3:-:S15]  /*1b970*/  LDL.LU.64 R18, [R1+0x298] ;  /* 0x0002980001127983 */ /* 0x000ede0000300a00 */
[----:B------:R-:W-:-:S01]  /*1b980*/  NOP ;  /* 0x0000000000007918 */ /* 0x000fc20000000000 */
[----:B------:R-:W-:Y:S04]  /*1b990*/  STL.64 [R1+0x340], R24 ;  /* 0x0003401801007387 */ /* 0x000fe80000100a00 */
[----:B------:R0:W-:Y:S01]  /*1b9a0*/  STL [R1+0x348], R26 ;  /* 0x0003481a01007387 */ /* 0x0001e20000100800 */
[----:B------:R-:W-:Y:S02]  /*1b9b0*/  IMAD.MOV.U32 R0, RZ, RZ, R27 ;  /* 0x000000ffff007224 */ /* 0x000fe400078e001b */
[----:B------:R-:W-:Y:S02]  /*1b9c0*/  IMAD.MOV.U32 R27, RZ, RZ, R9 ;  /* 0x000000ffff1b7224 */ /* 0x000fe400078e0009 */
[----:B0-----:R-:W-:Y:S01]  /*1b9d0*/  IMAD.MOV.U32 R26, RZ, RZ, R8 ;  /* 0x000000ffff1a7224 */ /* 0x001fe200078e0008 */
[----:B------:R-:W4:Y:S04]  /*1b9e0*/  LDL.LU R24, [R1+0x9c0] ;  /* 0x0009c00001187983 */ /* 0x000f280000300800 */
[----:B------:R-:W4:Y:S04]  /*1b9f0*/  LDL.LU R25, [R1+0x9bc] ;  /* 0x0009bc0001197983 */ /* 0x000f280000300800 */
[----:B------:R-:W3:Y:S04]  /*1ba00*/  LDL.LU R8, [R1+0x1e7c] ;  /* 0x001e7c0001087983 */ /* 0x000ee80000300800 */
[----:B------:R-:W3:Y:S04]  /*1ba10*/  LDL.LU R9, [R1+0x1e78] ;  /* 0x001e780001097983 */ /* 0x000ee80000300800 */
[----:B------:R-:W4:Y:S04]  /*1ba20*/  LDL.LU R28, [R1+0x9a8] ;  /* 0x0009a800011c7983 */ /* 0x000f280000300800 */
[----:B------:R-:W4:Y:S04]  /*1ba30*/  LDL.LU R29, [R1+0x9b0] ;  /* 0x0009b000011d7983 */ /* 0x000f280000300800 */
[----:B------:R-:W-:Y:S04]  /*1ba40*/  STL.64 [R1+0x1dd0], R14 ;  /* 0x001dd00e01007387 */ /* 0x000fe80000100a00 */
[----:B------:R0:W-:Y:S04]  /*1ba50*/  STL.64 [R1+0x1dc8], R12 ;  /* 0x001dc80c01007387 */ /* 0x0001e80000100a00 */
[----:B0-----:R-:W4:Y:S04]  /*1ba60*/  LDL.LU.64 R12, [R1+0x310] ;  /* 0x00031000010c7983 */ /* 0x001f280000300a00 */
[----:B------:R-:W4:Y:S04]  /*1ba70*/  LDL.LU.64 R14, [R1+0x318] ;  /* 0x00031800010e7983 */ /* 0x000f280000300a00 */
[----:B------:R-:W-:Y:S01]  /*1ba80*/  STL [R1+0x17a4], R0 ;  /* 0x0017a40001007387 */ /* 0x000fe20000100800 */
        /* <DEDUP_REMOVED lines=13> */
[----:B------:R2:W-:-:S15]  /*1bb60*/  STL.64 [R1+0x1da8], R8 ;  /* 0x001da80801007387 */ /* 0x0005de0000100a00 */
[----:B------:R-:W-:-:S01]  /*1bb70*/  NOP ;  /* 0x0000000000007918 */ /* 0x000fc20000000000 */
[----:B------:R-:W-:Y:S04]  /*1bb80*/  STL.64 [R1+0x310], R12 ;  /* 0x0003100c01007387 */ /* 0x000fe80000100a00 */
[----:B------:R-:W-:Y:S01]  /*1bb90*/  STL.64 [R1+0x318], R14 ;  /* 0x0003180e01007387 */ /* 0x000fe20000100a00 */
[----:B--2---:R-:W-:Y:S03]  /*1bba0*/  HMMA.16816.F32 R8, R4, R22, R16 ;  /* 0x000000160408723c */ /* 0x004fe60000001810 */
[----:B------:R-:W2:Y:S03]  /*1bbb0*/  LDL.LU R4, [R1+0x9a4] ;  /* 0x0009a40001047983 */ /* 0x000ea60000300800 */
[----:B------:R-:W-:-:S15]  /*1bbc0*/  IMAD.MOV.U32 R0, RZ, RZ, R23 ;  /* 0x000000ffff007224 */ /* 0x000fde00078e0017 */
[----:B------:R-:W-:-:S02]  /*1bbd0*/  NOP ;  /* 0x0000000000007918 */ /* 0x000fc40000000000 */
[----:B------:R-:W-:Y:S04]  /*1bbe0*/  STL.64 [R1+0x290], R8 ;  /* 0x0002900801007387 */ /* 0x000fe80000100a00 */
[----:B------:R-:W-:Y:S04]  /*1bbf0*/  STL.64 [R1+0x298], R10 ;  /* 0x0002980a01007387 */ /* 0x000fe80000100a00 */
[----:B------:R-:W3:Y:S04]  /*1bc00*/  LDL.LU R5, [R1+0x9ac] ;  /* 0x0009ac0001057983 */ /* 0x000ee80000300800 */
[----:B------:R-:W4:Y:S04]  /*1bc10*/  LDL.LU R6, [R1+0x9b8] ;  /* 0x0009b80001067983 */ /* 0x000f280000300800 */
[----:B------:R-:W4:Y:S04]  /*1bc20*/  LDL.LU R7, [R1+0x9b4] ;  /* 0x0009b40001077983 */ /* 0x000f280000300800 */
[----:B------:R-:W2:Y:S04]  /*1bc30*/  LDL.LU.64 R20, [R1+0x240] ;  /* 0x0002400001147983 */ /* 0x000ea80000300a00 */
[----:B------:R-:W3:Y:S04]  /*1bc40*/  LDL.LU.64 R22, [R1+0x248] ;  /* 0x0002480001167983 */ /* 0x000ee80000300a00 */
[----:B---3--:R-:W-:Y:S04]  /*1bc50*/  STL.64 [R1+0x1e38], R22 ;  /* 0x001e381601007387 */ /* 0x008fe80000100a00 */
[----:B--2---:R0:W-:Y:S04]  /*1bc60*/  STL.64 [R1+0x1e30], R20 ;  /* 0x001e301401007387 */ /* 0x0041e80000100a00 */
[----:B0-----:R-:W2:Y:S04]  /*1bc70*/  LDL.LU.64 R20, [R1+0x260] ;  /* 0x0002600001147983 */ /* 0x001ea80000300a00 */
[----:B------:R-:W3:Y:S01]  /*1bc80*/  LDL.LU.64 R22, [R1+0x268] ;  /* 0x0002680001167983 */ /* 0x000ee20000300a00 */
[----:B----4-:R-:W-:-:S02]  /*1bc90*/  IMAD R6, R7, 0x100, R6 ;  /* 0x0000010007067824 */ /* 0x010fc400078e0206 */
[----:B------:R-:W-:Y:S02]  /*1bca0*/  IMAD R4, R4, 0x100, R28 ;  /* 0x0000010004047824 */ /* 0x000fe400078e021c */
[----:B------:R-:W-:Y:S02]  /*1bcb0*/  IMAD R5, R5, 0x100, R29 ;  /* 0x0000010005057824 */ /* 0x000fe400078e021d */
[----:B------:R-:W-:Y:S01]  /*1bcc0*/  IMAD R7, R25, 0x100, R24 ;  /* 0x0000010019077824 */ /* 0x000fe200078e0218 */
[----:B---3--:R-:W-:Y:S04]  /*1bcd0*/  STL.64 [R1+0x1e50], R22 ;  /* 0x001e501601007387 */ /* 0x008fe80000100a00 */
        /* <DEDUP_REMOVED lines=14> */
[----:B------:R-:W3:Y:S01]  /*1bdc0*/  LDL.LU R29, [R1+0x1e58] ;  /* 0x001e5800011d7983 */ /* 0x000ee20000300800 */
        /* <DEDUP_REMOVED lines=20> */
[----:B0-----:R-:W4:Y:S01]  /*1bf10*/  LDL.LU.64 R26, [R1+0x1e10] ;  /* 0x001e1000011a7983 */ /* 0x001f220000300a00 */
[----:B---3--:R-:W-:Y:S03]  /*1bf20*/  HMMA.16816.F32 R16, R4, R28, R16 ;  /* 0x0000001c0410723c */ /* 0x008fe60000001810 */
[----:B------:R-:W3:Y:S04]  /*1bf30*/  LDL.LU.64 R24, [R1+0x1e08] ;  /* 0x001e080001187983 */ /* 0x000ee80000300a00 */
[----:B------:R-:W2:Y:S04]  /*1bf40*/  LDL.LU R28, [R1+0xfec] ;  /* 0x000fec00011c7983 */ /* 0x000ea80000300800 */
[----:B------:R-:W2:-:S12]  /*1bf50*/  LDL.LU R29, [R1+0xfe8] ;  /* 0x000fe800011d7983 */ /* 0x000e980000300800 */
[----:B------:R0:W-:Y:S04]  /*1bf60*/  STL.64 [R1+0x220], R16 ;  /* 0x0002201001007387 */ /* 0x0001e80000100a00 */
[----:B------:R1:W-:Y:S04]  /*1bf70*/  STL.64 [R1+0x228], R18 ;  /* 0x0002281201007387 */ /* 0x0003e80000100a00 */
[----:B0-----:R-:W2:Y:S01]  /*1bf80*/  LDL.LU.64 R16, [R1+0x1a0] ;  /* 0x0001a00001107983 */ /* 0x001ea20000300a00 */
[----:B----4-:R-:W-:-:S15]  /*1bf90*/  HMMA.16816.F32 R12, R4, R26, R12 ;  /* 0x0000001a040c723c */ /* 0x010fde000000180c */
[----:B------:R-:W-:-:S08]  /*1bfa0*/  NOP ;  /* 0x0000000000007918 */ /* 0x000fd00000000000 */
[----:B------:R-:W-:Y:S04]  /*1bfb0*/  STL.64 [R1+0x200], R12 ;  /* 0x0002000c01007387 */ /* 0x000fe80000100a00 */
[----:B------:R-:W-:Y:S04]  /*1bfc0*/  STL.64 [R1+0x208], R14 ;  /* 0x0002080e01007387 */ /* 0x000fe80000100a00 */
[----:B-1----:R-:W4:Y:S01]  /*1bfd0*/  LDL.LU.64 R18, [R1+0x1a8] ;  /* 0x0001a80001127983 */ /* 0x002f220000300a00 */
[----:B---3--:R-:W-:-:S15]  /*1bfe0*/  HMMA.16816.F32 R8, R4, R24, R8 ;  /* 0x000000180408723c */ /* 0x008fde0000001808 */
[----:B------:R-:W-:-:S08]  /*1bff0*/  NOP ;  /* 0x0000000000007918 */ /* 0x000fd00000000000 */
[----:B------:R-:W-:Y:S04]  /*1c000*/  STL.64 [R1+0x1e0], R8 ;  /* 0x0001e00801007387 */ /* 0x000fe80000100a00 */
[----:B------:R-:W-:Y:S04]  /*1c010*/  STL.64 [R1+0x1e8], R10 ;  /* 0x0001e80a01007387 */ /* 0x000fe80000100a00 */
[----:B----4-:R-:W-:Y:S04]  /*1c020*/  STL.64 [R1+0x1e00], R18 ;  /* 0x001e001201007387 */ /* 0x010fe80000100a00 */
[----:B--2---:R0:W-:Y:S04]  /*1c030*/  STL.64 [R1+0x1df8], R16 ;  /* 0x001df81001007387 */ /* 0x0041e80000100a00 */
        /* <DEDUP_REMOVED lines=21> */
[----:B------:R-:W-:Y:S04]  /*1c190*/  STL.64 [R1+0x1c0], R16 ;  /* 0x0001c01001007387 */ /* 0x000fe80000100a00 */
[----:B------:R0:W-:Y:S04]  /*1c1a0*/  STL.64 [R1+0x1c8], R18 ;  /* 0x0001c81201007387 */ /* 0x0001e80000100a00 */
[----:B0-----:R-:W4:Y:S04]  /*1c1b0*/  LDL.LU.64 R18, [R1+0x1e00] ;  /* 0x001e000001127983 */ /* 0x001f280000300a00 */
[----:B------:R-:W4:Y:S04]  /*1c1c0*/  LDL.LU.64 R16, [R1+0x1df8] ;  /* 0x001df80001107983 */ /* 0x000f280000300a00 */
[----:B------:R-:W3:Y:S04]  /*1c1d0*/  LDL.LU R22, [R1+0xfe4] ;  /* 0x000fe40001167983 */ /* 0x000ee80000300800 */
[----:B------:R-:W3:Y:S01]  /*1c1e0*/  LDL.LU R23, [R1+0xfe0] ;  /* 0x000fe00001177983 */ /* 0x000ee20000300800 */
[----:B----4-:R-:W-:-:S15]  /*1c1f0*/  HMMA.16816.F32 R16, R4, R20, R16 ;  /* 0x000000140410723c */ /* 0x010fde0000001810 */
[----:B------:R-:W-:-:S08]  /*1c200*/  NOP ;  /* 0x0000000000007918 */ /* 0x000fd00000000000 */
[----:B------:R-:W-:Y:S04]  /*1c210*/  STL.64 [R1+0x1a0], R16 ;  /* 0x0001a01001007387 */ /* 0x000fe80000100a00 */
[----:B------:R0:W-:Y:S04]  /*1c220*/  STL.64 [R1+0x1a8], R18 ;  /* 0x0001a81201007387 */ /* 0x0001e80000100a00 */
[----:B0-----:R-:W4:Y:S04]  /*1c230*/  LDL.LU.64 R18, [R1+0x1df0] ;  /* 0x001df00001127983 */ /* 0x001f280000300a00 */
[----:B------:R-:W2:Y:S04]  /*1c240*/  LDL.LU.64 R16, [R1+0x1de8] ;  /* 0x001de80001107983 */ /* 0x000ea80000300a00 */
[----:B------:R-:W3:Y:S04]  /*1c250*/  LDL.LU R20, [R1+0xfdc] ;  /* 0x000fdc0001147983 */ /* 0x000ee80000300800 */
[----:B------:R-:W3:Y:S01]  /*1c260*/  LDL.LU R21, [R1+0x9cc] ;  /* 0x0009cc0001157983 */ /* 0x000ee20000300800 */
[----:B----4-:R-:W-:-:S15]  /*1c270*/  HMMA.16816.F32 R12, R4, R18, R12 ;  /* 0x00000012040c723c */ /* 0x010fde000000180c */
[----:B------:R-:W-:-:S08]  /*1c280*/  NOP ;  /* 0x0000000000007918 */ /* 0x000fd00000000000 */
[----:B------:R-:W-:Y:S04]  /*1c290*/  STL.64 [R1+0x180], R12 ;  /* 0x0001800c01007387 */ /* 0x000fe80000100a00 */
[----:B------:R0:W-:Y:S04]  /*1c2a0*/  STL.64 [R1+0x188], R14 ;  /* 0x0001880e01007387 */ /* 0x0001e80000100a00 */
[----:B0-----:R-:W2:Y:S04]  /*1c2b0*/  LDL.LU.64 R14, [R1+0x1de0] ;  /* 0x001de000010e7983 */ /* 0x001ea80000300a00 */
[----:B------:R-:W2:Y:S04]  /*1c2c0*/  LDL.LU.64 R12, [R1+0x1dd8] ;  /* 0x001dd800010c7983 */ /* 0x000ea80000300a00 */
[----:B------:R-:W4:Y:S04]  /*1c2d0*/  LDL.LU R18, [R1+0x9c8] ;  /* 0x0009c80001127983 */ /* 0x000f280000300800 */
[----:B------:R-:W4:Y:S01]  /*1c2e0*/  LDL.LU R19, [R1+0x9c4] ;  /* 0x0009c40001137983 */ /* 0x000f220000300800 */
[----:B--2---:R-:W-:-:S15]  /*1c2f0*/  HMMA.16816.F32 R12, R4, R16, R12 ;  /* 0x00000010040c723c */ /* 0x004fde000000180c */
[----:B------:R-:W-:-:S08]  /*1c300*/  NOP ;  /* 0x0000000000007918 */ /* 0x000fd00000000000 */
[----:B------:R-:W-:Y:S04]  /*1c310*/  STL.64 [R1+0x160], R12 ;  /* 0x0001600c01007387 */ /* 0x000fe80000100a00 */
[----:B------:R0:W-:Y:S04]  /*1c320*/  STL.64 [R1+0x168], R14 ;  /* 0x0001680e01007387 */ /* 0x0001e80000100a00 */
[----:B0-----:R-:W2:Y:S04]  /*1c330*/  LDL.LU.64 R14, [R1+0x1dd0] ;  /* 0x001dd000010e7983 */ /* 0x001ea80000300a00 */
[----:B------:R-:W3:Y:S01]  /*1c340*/  LDL.LU.64 R12, [R1+0x1dc8] ;  /* 0x001dc800010c7983 */ /* 0x000ee20000300a00 */
[----:B--2---:R-:W-:-:S15]  /*1c350*/  HMMA.16816.F32 R8, R4, R14, R8 ;  /* 0x0000000e0408723c */ /* 0x004fde0000001808 */
[----:B------:R-:W-:-:S08]  /*1c360*/  NOP ;  /* 0x0000000000007918 */ /* 0x000fd00000000000 */
[----:B------:R-:W-:Y:S04]  /*1c370*/  STL.64 [R1+0x140], R8 ;  /* 0x0001400801007387 */ /* 0x000fe80000100a00 */
[----:B------:R0:W-:Y:S04]  /*1c380*/  STL.64 [R1+0x148], R10 ;  /* 0x0001480a01007387 */ /* 0x0001e80000100a00 */
[----:B0-----:R-:W3:Y:S04]  /*1c390*/  LDL.LU.64 R10, [R1+0x1dc0] ;  /* 0x001dc000010a7983 */ /* 0x001ee80000300a00 */
[----:B------:R-:W3:Y:S02]  /*1c3a0*/  LDL.LU.64 R8, [R1+0x1db8] ;  /* 0x001db80001087983 */ /* 0x000ee40000300a00 */
[----:B---3--:R-:W-:Y:S02]  /*1c3b0*/  HMMA.16816.F32 R12, R4, R12, R8 ;  /* 0x0000000c040c723c */ /* 0x008fe40000001808 */
[----:B------:R-:W2:Y:S04]  /*1c3c0*/  LDL.LU.64 R10, [R1+0x1db0] ;  /* 0x001db000010a7983 */ /* 0x000ea80000300a00 */
[----:B------:R-:W3:-:S15]  /*1c3d0*/  LDL.LU.64 R8, [R1+0x1da8] ;  /* 0x001da80001087983 */ /* 0x000ede0000300a00 */
[----:B------:R-:W-:-:S02]  /*1c3e0*/  NOP ;  /* 0x0000000000007918 */ /* 0x000fc40000000000 */
[----:B------:R0:W-:Y:S04]  /*1c3f0*/  STL.64 [R1+0x110], R12 ;  /* 0x0001100c01007387 */ /* 0x0001e80000100a00 */
[----:B------:R1:W-:Y:S04]  /*1c400*/  STL.64 [R1+0x118], R14 ;  /* 0x0001180e01007387 */ /* 0x0003e80000100a00 */
[----:B0-----:R-:W3:Y:S04]  /*1c410*/  LDL.LU.64 R12, [R1+0xd0] ;  /* 0x0000d000010c7983 */ /* 0x001ee80000300a00 */
[----:B-1----:R-:W3:Y:S01]  /*1c420*/  LDL.LU.64 R14, [R1+0xd8] ;  /* 0x0000d800010e7983 */ /* 0x002ee20000300a00 */
[----:B--2---:R-:W-:-:S15]  /*1c430*/  HMMA.16816.F32 R24, R4, R10, R24 ;  /* 0x0000000a0418723c */ /* 0x004fde0000001818 */
[----:B------:R-:W-:-:S08]  /*1c440*/  NOP ;  /* 0x0000000000007918 */ /* 0x000fd00000000000 */
        /* <DEDUP_REMOVED lines=8> */
[----:B------:R-:W3:Y:S01]  /*1c4d0*/  LDL.LU R12, [R1+0x1d0] ;  /* 0x0001d000010c7983 */ /* 0x000ee20000300800 */
[----:B--2---:R-:W-:-:S15]  /*1c4e0*/  HMMA.16816.F32 R8, R4, R2, R24 ;  /* 0x000000020408723c */ /* 0x004fde0000001818 */
[----:B------:R-:W-:-:S08]  /*1c4f0*/  NOP ;  /* 0x0000000000007918 */ /* 0x000fd00000000000 */
[----:B------:R0:W-:Y:S04]  /*1c500*/  STL.64 [R1+0x130], R8 ;  /* 0x0001300801007387 */ /* 0x0001e80000100a00 */
[----:B------:R1:W-:Y:S04]  /*1c510*/  STL.64 [R1+0x138], R10 ;  /* 0x0001380a01007387 */ /* 0x0003e80000100a00 */
[----:B------:R-:W3:Y:S04]  /*1c520*/  LDL.LU R13, [R1+0x1d4] ;  /* 0x0001d400010d7983 */ /* 0x000ee80000300800 */
[----:B------:R-:W2:Y:S04]  /*1c530*/  LDL.LU R14, [R1+0x1d8] ;  /* 0x0001d800010e7983 */ /* 0x000ea80000300800 */
[----:B------:R-:W2:Y:S04]  /*1c540*/  LDL.LU R15, [R1+0x1dc] ;  /* 0x0001dc00010f7983 */ /* 0x000ea80000300800 */
[----:B--2---:R-:W-:Y:S04]  /*1c550*/  STL.64 [R1+0x1d00], R14 ;  /* 0x001d000e01007387 */ /* 0x004fe80000100a00 */
[----:B---3--:R2:W-:Y:S04]  /*1c560*/  STL.64 [R1+0x1cf8], R12 ;  /* 0x001cf80c01007387 */ /* 0x0085e80000100a00 */
[----:B0-----:R-:W3:Y:S04]  /*1c570*/  LDL.LU R8, [R1+0x1b0] ;  /* 0x0001b00001087983 */ /* 0x001ee80000300800 */
[----:B------:R-:W3:Y:S04]  /*1c580*/  LDL.LU R9, [R1+0x1b4] ;  /* 0x0001b40001097983 */ /* 0x000ee80000300800 */
[----:B-1----:R-:W4:Y:S04]  /*1c590*/  LDL.LU R10, [R1+0x1b8] ;  /* 0x0001b800010a7983 */ /* 0x002f280000300800 */
[----:B------:R-:W4:Y:S04]  /*1c5a0*/  LDL.LU R11, [R1+0x1bc] ;  /* 0x0001bc00010b7983 */ /* 0x000f280000300800 */
[----:B----4-:R-:W-:Y:S04]  /*1c5b0*/  STL.64 [R1+0x1d10], R10 ;  /* 0x001d100a01007387 */ /* 0x010fe80000100a00 */
[----:B---3--:R-:W-:Y:S04]  /*1c5c0*/  STL.64 [R1+0x1d08], R8 ;  /* 0x001d080801007387 */ /* 0x008fe80000100a00 */
[----:B--2---:R-:W2:Y:S04]  /*1c5d0*/  LDL.LU R12, [R1+0x170] ;  /* 0x00017000010c7983 */ /* 0x004ea80000300800 */
[----:B------:R-:W2:Y:S04]  /*1c5e0*/  LDL.LU R13, [R1+0x174] ;  /* 0x00017400010d7983 */ /* 0x000ea80000300800 */
[----:B------:R-:W3:Y:S04]  /*1c5f0*/  LDL.LU R14, [R1+0x178] ;  /* 0x00017800010e7983 */ /* 0x000ee80000300800 */
[----:B------:R-:W3:Y:S04]  /*1c600*/  LDL.LU R15, [R1+0x17c] ;  /* 0x00017c00010f7983 */ /* 0x000ee80000300800 */
[----:B---3--:R-:W-:Y:S04]  /*1c610*/  STL.64 [R1+0x1d20], R14 ;  /* 0x001d200e01007387 */ /* 0x008fe80000100a00 */
[----:B--2---:R0:W-:Y:S04]  /*1c620*/  STL.64 [R1+0x1d18], R12 ;  /* 0x001d180c01007387 */ /* 0x0041e80000100a00 */
[----:B0-----:R-:W2:Y:S04]  /*1c630*/  LDL.LU R12, [R1+0x150] ;  /* 0x00015000010c7983 */ /* 0x001ea80000300800 */
        /* <DEDUP_REMOVED lines=15> */
[----:B------:R-:W4:Y:S04]  /*1c730*/  LDL.LU R9, [R1+0x40] ;  /* 0x0000400001097983 */ /* 0x000f280000300800 */
[----:B------:R-:W4:Y:S04]  /*1c740*/  LDL.LU R10, [R1+0x44] ;  /* 0x00004400010a7983 */ /* 0x000f280000300800 */
[----:B---3--:R0:W-:Y:S04]  /*1c750*/  STL.64 [R1+0x1d50], R14 ;  /* 0x001d500e01007387 */ /* 0x0081e80000100a00 */
[----:B0-----:R-:W3:Y:S04]  /*1c760*/  LDL.LU R14, [R1+0x38] ;  /* 0x00003800010e7983 */ /* 0x001ee80000300800 */
[----:B------:R-:W3:Y:S04]  /*1c770*/  LDL.LU R15, [R1+0x3c] ;  /* 0x00003c00010f7983 */ /* 0x000ee80000300800 */
[----:B--2---:R0:W-:Y:S04]  /*1c780*/  STL.64 [R1+0x1d48], R12 ;  /* 0x001d480c01007387 */ /* 0x0041e80000100a00 */
[----:B0-----:R-:W2:Y:S04]  /*1c790*/  LDL.LU R12, [R1+0x18] ;  /* 0x00001800010c7983 */ /* 0x001ea80000300800 */
[----:B------:R-:W3:Y:S04]  /*1c7a0*/  LDL.LU R8, [R1+0x30] ;  /* 0x0000300001087983 */ /* 0x000ee80000300800 */
[----:B------:R-:W2:Y:S04]  /*1c7b0*/  LDL.LU R2, [R1+0x48] ;  /* 0x0000480001027983 */ /* 0x000ea80000300800 */
[----:B------:R-:W2:Y:S04]  /*1c7c0*/  LDL.LU R3, [R1+0x4c] ;  /* 0x00004c0001037983 */ /* 0x000ea80000300800 */
[----:B------:R-:W4:Y:S01]  /*1c7d0*/  LDL.LU R11, [R1+0x50] ;  /* 0x00005000010b7983 */ /* 0x000f220000300800 */
[----:B------:R-:W-:-:S02]  /*1c7e0*/  IMAD R17, R21, 0x100, R20 ;  /* 0x0000010015117824 */ /* 0x000fc400078e0214 */
[----:B------:R-:W-:Y:S02]  /*1c7f0*/  IMAD R16, R19, 0x100, R18 ;  /* 0x0000010013107824 */ /* 0x000fe400078e0212 */
[----:B------:R-:W-:Y:S02]  /*1c800*/  IMAD R18, R23, 0x100, R22 ;  /* 0x0000010017127824 */ /* 0x000fe400078e0216 */
[----:B------:R-:W-:Y:S01]  /*1c810*/  IMAD R19, R29, 0x100, R28 ;  /* 0x000001001d137824 */ /* 0x000fe200078e021c */
[----:B----4-:R0:W-:Y:S04]  /*1c820*/  STL.64 [R1+0x1d70], R10 ;  /* 0x001d700a01007387 */ /* 0x0101e80000100a00 */
[----:B0-----:R-:W4:Y:S04]  /*1c830*/  LDL.LU R11, [R1+0x34] ;  /* 0x00003400010b7983 */ /* 0x001f280000300800 */
[----:B------:R-:W-:Y:S04]  /*1c840*/  STL [R1+0x1d68], R9 ;  /* 0x001d680901007387 */ /* 0x000fe80000100800 */
[----:B------:R-:W4:Y:S04]  /*1c850*/  LDL.LU R20, [R1+0x54] ;  /* 0x0000540001147983 */ /* 0x000f280000300800 */
[----:B------:R-:W4:Y:S04]  /*1c860*/  LDL.LU R21, [R1+0x58] ;  /* 0x0000580001157983 */ /* 0x000f280000300800 */
[----:B------:R-:W4:Y:S04]  /*1c870*/  LDL.LU R22, [R1+0x5c] ;  /* 0x00005c0001167983 */ /* 0x000f280000300800 */
[----:B------:R-:W4:Y:S04]  /*1c880*/  LDL.LU R28, [R1+0x60] ;  /* 0x00006000011c7983 */ /* 0x000f280000300800 */
[----:B------:R-:W4:Y:S04]  /*1c890*/  LDL.LU R29, [R1+0x64] ;  /* 0x00006400011d7983 */ /* 0x000f280000300800 */
[----:B------:R-:W3:Y:S04]  /*1c8a0*/  LDL.LU R26, [R1+0x68] ;  /* 0x00006800011a7983 */ /* 0x000ee80000300800 */
[----:B------:R-:W3:Y:S04]  /*1c8b0*/  LDL.LU R27, [R1+0x6c] ;  /* 0x00006c00011b7983 */ /* 0x000ee80000300800 */
[----:B------:R-:W2:Y:S04]  /*1c8c0*/  LDL.LU R24, [R1+0x70] ;  /* 0x0000700001187983 */ /* 0x000ea80000300800 */
[----:B------:R-:W2:Y:S04]  /*1c8d0*/  LDL.LU R25, [R1+0x74] ;  /* 0x0000740001197983 */ /* 0x000ea80000300800 */
        /* <DEDUP_REMOVED lines=11> */
[----:B------:R-:W3:Y:S01]  /*1c990*/  LDL.LU R27, [R1+0xcc] ;  /* 0x0000cc00011b7983 */ /* 0x000ee20000300800 */
[----:B------:R-:W-:-:S03]  /*1c9a0*/  IMAD.MOV.U32 R13, RZ, RZ, R0 ;  /* 0x000000ffff0d7224 */ /* 0x000fc600078e0000 */
[----:B---3--:R-:W-:Y:S04]  /*1c9b0*/  STL.64 [R1+0x1d90], R26 ;  /* 0x001d901a01007387 */ /* 0x008fe80000100a00 */
[----:B--2---:R0:W-:Y:S04]  /*1c9c0*/  STL.64 [R1+0x1d88], R24 ;  /* 0x001d881801007387 */ /* 0x0041e80000100a00 */
[----:B0-----:R-:W2:Y:S04]  /*1c9d0*/  LDL.LU.64 R24, [R1+0xa0] ;  /* 0x0000a00001187983 */ /* 0x001ea80000300a00 */
[----:B------:R-:W2:Y:S04]  /*1c9e0*/  LDL.LU.64 R26, [R1+0xa8] ;  /* 0x0000a800011a7983 */ /* 0x000ea80000300a00 */
[----:B------:R-:W3:Y:S04]  /*1c9f0*/  LDL.LU R23, [R1+0x78] ;  /* 0x0000780001177983 */ /* 0x000ee80000300800 */
[----:B------:R-:W3:Y:S01]  /*1ca00*/  LDL.LU R0, [R1+0x7c] ;  /* 0x00007c0001007983 */ /* 0x000ee20000300800 */
[----:B------:R-:W-:-:S02]  /*1ca10*/  F2FP.F16.E5M2.UNPACK_B R8, R8.H1 ;  /* 0x00000008ff08723e */ /* 0x000fc400030004ff */
[----:B------:R-:W-:Y:S02]  /*1ca20*/  F2FP.F16.E5M2.UNPACK_B R16, R16 ;  /* 0x00000010ff10723e */ /* 0x000fe400020004ff */
[----:B------:R-:W-:Y:S01]  /*1ca30*/  F2FP.F16.E5M2.UNPACK_B R17, R17 ;  /* 0x00000011ff11723e */ /* 0x000fe200020004ff */
[----:B--2---:R-:W-:Y:S01]  /*1ca40*/  HMMA.16816.F32 R4, R4, R12, R24 ;  /* 0x0000000c0404723c */ /* 0x004fe20000001818 */
[----:B------:R-:W2:Y:S04]  /*1ca50*/  LDL.LU.64 R26, [R1+0x1d90] ;  /* 0x001d9000011a7983 */ /* 0x000ea80000300a00 */
[----:B------:R-:W2:Y:S01]  /*1ca60*/  LDL.LU.64 R24, [R1+0x1d88] ;  /* 0x001d880001187983 */ /* 0x000ea20000300a00 */
[----:B------:R-:W-:Y:S02]  /*1ca70*/  F2FP.F16.E5M2.UNPACK_B R18, R18 ;  /* 0x00000012ff12723e */ /* 0x000fe400020004ff */
[----:B------:R-:W-:-:S02]  /*1ca80*/  F2FP.F16.E5M2.UNPACK_B R19, R19 ;  /* 0x00000013ff13723e */ /* 0x000fc400020004ff */
[----:B----4-:R-:W-:-:S13]  /*1ca90*/  F2FP.F16.E5M2.UNPACK_B R9, R11.H1 ;  /* 0x0000000bff09723e */ /* 0x010fda00030004ff */
[----:B------:R0:W-:Y:S04]  /*1caa0*/  STL.64 [R1+0xa0], R4 ;  /* 0x0000a00401007387 */ /* 0x0001e80000100a00 */
[----:B------:R1:W-:Y:S04]  /*1cab0*/  STL.64 [R1+0xa8], R6 ;  /* 0x0000a80601007387 */ /* 0x0003e80000100a00 */
[----:B0-----:R-:W4:Y:S04]  /*1cac0*/  LDL.LU R4, [R1+0x190] ;  /* 0x0001900001047983 */ /* 0x001f280000300800 */
[----:B------:R-:W-:Y:S04]  /*1cad0*/  STL [R1+0x28], R8 ;  /* 0x0000280801007387 */ /* 0x000fe80000100800 */
[----:B------:R-:W4:Y:S04]  /*1cae0*/  LDL.LU R5, [R1+0x194] ;  /* 0x0001940001057983 */ /* 0x000f280000300800 */
[----:B------:R2:W-:Y:S04]  /*1caf0*/  STL [R1+0x2c], R9 ;  /* 0x00002c0901007387 */ /* 0x0005e80000100800 */
[----:B-1----:R-:W4:Y:S04]  /*1cb00*/  LDL.LU R6, [R1+0x198] ;  /* 0x0001980001067983 */ /* 0x002f280000300800 */
[----:B------:R-:W4:Y:S01]  /*1cb10*/  LDL.LU R7, [R1+0x19c] ;  /* 0x00019c0001077983 */ /* 0x000f220000300800 */
[----:B--2---:R-:W-:Y:S03]  /*1cb20*/  HMMA.16816.F32 R8, R16, R8, R24 ;  /* 0x000000081008723c */ /* 0x004fe60000001818 */
[----:B------:R-:W2:Y:S04]  /*1cb30*/  LDL.LU.64 R26, [R1+0x1d80] ;  /* 0x001d8000011a7983 */ /* 0x000ea80000300a00 */
[----:B------:R-:W2:Y:S01]  /*1cb40*/  LDL.LU.64 R24, [R1+0x1d78] ;  /* 0x001d780001187983 */ /* 0x000ea20000300a00 */
[----:B------:R-:W-:-:S02]  /*1cb50*/  F2FP.F16.E5M2.UNPACK_B R12, R14.H1 ;  /* 0x0000000eff0c723e */ /* 0x000fc400030004ff */
[----:B------:R-:W-:-:S13]  /*1cb60*/  F2FP.F16.E5M2.UNPACK_B R13, R15.H1 ;  /* 0x0000000fff0d723e */ /* 0x000fda00030004ff */
[----:B------:R-:W-:Y:S04]  /*1cb70*/  STL.64 [R1+0xc0], R8 ;  /* 0x0000c00801007387 */ /* 0x000fe80000100a00 */
[----:B------:R0:W-:Y:S04]  /*1cb80*/  STL.64 [R1+0xc8], R10 ;  /* 0x0000c80a01007387 */ /* 0x0001e80000100a00 */
[----:B0-----:R-:W3:Y:S04]  /*1cb90*/  LDL.LU.64 R10, [R1+0x1d70] ;  /* 0x001d7000010a7983 */ /* 0x001ee80000300a00 */
[----:B------:R-:W4:Y:S04]  /*1cba0*/  LDL.LU R9, [R1+0x1d68] ;  /* 0x001d680001097983 */ /* 0x000f280000300800 */
[----:B------:R-:W-:Y:S04]  /*1cbb0*/  STL [R1+0x20], R12 ;  /* 0x0000200c01007387 */ /* 0x000fe80000100800 */
[----:B------:R2:W-:Y:S02]  /*1cbc0*/  STL [R1+0x24], R13 ;  /* 0x0000240d01007387 */ /* 0x0005e40000100800 */
[----:B--2---:R-:W-:Y:S02]  /*1cbd0*/  HMMA.16816.F32 R12, R16, R12, R24 ;  /* 0x0000000c100c723c */ /* 0x004fe40000001818 */
[----:B------:R-:W2:Y:S04]  /*1cbe0*/  LDL.LU.64 R26, [R1+0x1d60] ;  /* 0x001d6000011a7983 */ /* 0x000ea80000300a00 */
[----:B------:R-:W2:-:S15]  /*1cbf0*/  LDL.LU.64 R24, [R1+0x1d58] ;  /* 0x001d580001187983 */ /* 0x000e9e0000300a00 */
[----:B------:R-:W-:-:S02]  /*1cc00*/  NOP ;  /* 0x0000000000007918 */ /* 0x000fc40000000000 */
[----:B------:R-:W-:Y:S04]  /*1cc10*/  STL.64 [R1+0xe0], R12 ;  /* 0x0000e00c01007387 */ /* 0x000fe80000100a00 */
[----:B------:R0:W-:Y:S04]  /*1cc20*/  STL.64 [R1+0xe8], R14 ;  /* 0x0000e80e01007387 */ /* 0x0001e80000100a00 */
[----:B0-----:R-:W2:Y:S04]  /*1cc30*/  LDL.LU.64 R14, [R1+0x1d50] ;  /* 0x001d5000010e7983 */ /* 0x001ea80000300a00 */
[----:B------:R-:W2:Y:S01]  /*1cc40*/  LDL.LU.64 R12, [R1+0x1d48] ;  /* 0x001d4800010c7983 */ /* 0x000ea20000300a00 */
[----:B----4-:R-:W-:-:S02]  /*1cc50*/  F2FP.F16.E5M2.UNPACK_B R8, R9.H1 ;  /* 0x00000009ff08723e */ /* 0x010fc400030004ff */
[----:B---3--:R-:W-:-:S03]  /*1cc60*/  F2FP.F16.E5M2.UNPACK_B R9, R10.H1 ;  /* 0x0000000aff09723e */ /* 0x008fc600030004ff */
[----:B------:R-:W-:Y:S04]  /*1cc70*/  STL [R1+0x18], R8 ;  /* 0x0000180801007387 */ /* 0x000fe80000100800 */
[----:B------:R-:W-:Y:S01]  /*1cc80*/  STL [R1+0x1c], R9 ;  /* 0x00001c0901007387 */ /* 0x000fe20000100800 */
[----:B--2---:R-:W-:-:S15]  /*1cc90*/  HMMA.16816.F32 R12, R16, R8, R12 ;  /* 0x00000008100c723c */ /* 0x004fde000000180c */
[----:B------:R-:W-:-:S08]  /*1cca0*/  NOP ;  /* 0x0000000000007918 */ /* 0x000fd00000000000 */
[----:B------:R-:W-:Y:S04]  /*1ccb0*/  STL.64 [R1+0x100], R12 ;  /* 0x0001000c01007387 */ /* 0x000fe80000100a00 */
[----:B------:R0:W-:Y:S04]  /*1ccc0*/  STL.64 [R1+0x108], R14 ;  /* 0x0001080e01007387 */ /* 0x0001e80000100a00 */
[----:B0-----:R-:W2:Y:S04]  /*1ccd0*/  LDL.LU.64 R14, [R1+0x1d40] ;  /* 0x001d4000010e7983 */ /* 0x001ea80000300a00 */
[----:B------:R-:W2:Y:S01]  /*1cce0*/  LDL.LU.64 R12, [R1+0x1d38] ;  /* 0x001d3800010c7983 */ /* 0x000ea20000300a00 */
[----:B------:R-:W-:-:S02]  /*1ccf0*/  F2FP.F16.E5M2.UNPACK_B R2, R2.H1 ;  /* 0x00000002ff02723e */ /* 0x000fc400030004ff */
[----:B------:R-:W-:-:S03]  /*1cd00*/  F2FP.F16.E5M2.UNPACK_B R3, R3.H1 ;  /* 0x00000003ff03723e */ /* 0x000fc600030004ff */
        /* <DEDUP_REMOVED lines=11> */
[----:B------:R2:W-:Y:S02]  /*1cdc0*/  STL [R1+0xc], R9 ;  /* 0x00000c0901007387 */ /* 0x0005e40000100800 */
[----:B--2---:R-:W-:Y:S02]  /*1cdd0*/  HMMA.16816.F32 R8, R16, R8, R12 ;  /* 0x000000081008723c */ /* 0x004fe4000000180c */
[----:B------:R-:W2:Y:S04]  /*1cde0*/  LDL.LU.64 R14, [R1+0x1d20] ;  /* 0x001d2000010e7983 */ /* 0x000ea80000300a00 */
[----:B------:R-:W2:Y:S01]  /*1cdf0*/  LDL.LU.64 R12, [R1+0x1d18] ;  /* 0x001d1800010c7983 */ /* 0x000ea20000300a00 */
[----:B------:R-:W-:-:S02]  /*1ce00*/  F2FP.F16.E5M2.UNPACK_B R2, R21.H1 ;  /* 0x00000015ff02723e */ /* 0x000fc400030004ff */
[----:B------:R-:W-:-:S14]  /*1ce10*/  F2FP.F16.E5M2.UNPACK_B R3, R22.H1 ;  /* 0x00000016ff03723e */ /* 0x000fdc00030004ff */
[----:B------:R-:W-:Y:S04]  /*1ce20*/  STL.64 [R1+0x150], R8 ;  /* 0x0001500801007387 */ /* 0x000fe80000100a00 */
[----:B------:R0:W-:Y:S04]  /*1ce30*/  STL.64 [R1+0x158], R10 ;  /* 0x0001580a01007387 */ /* 0x0001e80000100a00 */
[----:B0-----:R-:W3:Y:S04]  /*1ce40*/  LDL.LU.64 R10, [R1+0x1d10] ;  /* 0x001d1000010a7983 */ /* 0x001ee80000300a00 */
[----:B------:R-:W3:Y:S04]  /*1ce50*/  LDL.LU.64 R8, [R1+0x1d08] ;  /* 0x001d080001087983 */ /* 0x000ee80000300a00 */
[----:B------:R-:W-:Y:S04]  /*1ce60*/  STL [R1], R2 ;  /* 0x0000000201007387 */ /* 0x000fe80000100800 */
        /* <DEDUP_REMOVED lines=8> */
[----:B------:R-:W-:-:S07]  /*1cef0*/  F2FP.F16.E5M2.UNPACK_B R29, R29.H1 ;  /* 0x0000001dff1d723e */ /* 0x000fce00030004ff */
[----:B------:R-:W-:Y:S01]  /*1cf00*/  HMMA.16816.F32 R4, R16, R28, R4 ;  /* 0x0000001c1004723c */ /* 0x000fe20000001804 */
[----:B------:R-:W-:Y:S02]  /*1cf10*/  F2FP.F16.E5M2.UNPACK_B R26, R26.H1 ;  /* 0x0000001aff1a723e */ /* 0x000fe400030004ff */
[----:B------:R-:W-:-:S03]  /*1cf20*/  F2FP.F16.E5M2.UNPACK_B R27, R27.H1 ;  /* 0x0000001bff1b723e */ /* 0x000fc600030004ff */
[----:B------:R-:W-:-:S15]  /*1cf30*/  STL.64 [R1+0x1c30], R28 ;  /* 0x001c301c01007387 */ /* 0x000fde0000100a00 */
[----:B------:R-:W-:-:S02]  /*1cf40*/  NOP ;  /* 0x0000000000007918 */ /* 0x000fc40000000000 */
[----:B------:R-:W-:Y:S04]  /*1cf50*/  STL.64 [R1+0x190], R4 ;  /* 0x0001900401007387 */ /* 0x000fe80000100a00 */
[----:B------:R3:W-:Y:S02]  /*1cf60*/  STL.64 [R1+0x198], R6 ;  /* 0x0001980601007387 */ /* 0x0007e40000100a00 */
[----:B---3--:R-:W-:Y:S01]  /*1cf70*/  HMMA.16816.F32 R4, R16, R26, R8 ;  /* 0x0000001a1004723c */ /* 0x008fe20000001808 */
[----:B------:R-:W-:Y:S02]  /*1cf80*/  F2FP.F16.E5M2.UNPACK_B R24, R24.H1 ;  /* 0x00000018ff18723e */ /* 0x000fe400030004ff */
[----:B------:R-:W-:-:S15]  /*1cf90*/  F2FP.F16.E5M2.UNPACK_B R25, R25.H1 ;  /* 0x00000019ff19723e */ /* 0x000fde00030004ff */
[----:B------:R-:W-:-:S05]  /*1cfa0*/  NOP ;  /* 0x0000000000007918 */ /* 0x000fca0000000000 */
[----:B------:R-:W-:Y:S04]  /*1cfb0*/  STL.64 [R1+0x1b0], R4 ;  /* 0x0001b00401007387 */ /* 0x000fe80000100a00 */
[----:B------:R2:W-:Y:S04]  /*1cfc0*/  STL.64 [R1+0x1b8], R6 ;  /* 0x0001b80601007387 */ /* 0x0005e80000100a00 */
[----:B------:R-:W3:Y:S04]  /*1cfd0*/  LDL.LU R20, [R1+0x80] ;  /* 0x0000800001147983 */ /* 0x000ee80000300800 */
[----:B------:R-:W4:Y:S01]  /*1cfe0*/  LDL.LU R21, [R1+0x84] ;  /* 0x0000840001157983 */ /* 0x000f220000300800 */
[----:B--2---:R-:W-:-:S15]  /*1cff0*/  HMMA.16816.F32 R4, R16, R24, R12 ;  /* 0x000000181004723c */ /* 0x004fde000000180c */
[----:B------:R-:W-:-:S08]  /*1d000*/  NOP ;  /* 0x0000000000007918 */ /* 0x000fd00000000000 */
[----:B------:R-:W-:Y:S04]  /*1d010*/  STL.64 [R1+0x1d0], R4 ;  /* 0x0001d00401007387 */ /* 0x000fe80000100a00 */
[----:B------:R-:W-:Y:S04]  /*1d020*/  STL.64 [R1+0x1d8], R6 ;  /* 0x0001d80601007387 */ /* 0x000fe80000100a00 */
[----:B------:R-:W2:Y:S04]  /*1d030*/  LDL.LU R10, [R1+0x88] ;  /* 0x00008800010a7983 */ /* 0x000ea80000300800 */
[----:B------:R-:W2:Y:S04]  /*1d040*/  LDL.LU R11, [R1+0x8c] ;  /* 0x00008c00010b7983 */ /* 0x000ea80000300800 */
[----:B------:R-:W3:Y:S04]  /*1d050*/  LDL.LU R12, [R1+0xff0] ;  /* 0x000ff000010c7983 */ /* 0x000ee80000300800 */
[----:B------:R-:W4:Y:S04]  /*1d060*/  LDL.LU R28, [R1+0xffc] ;  /* 0x000ffc00011c7983 */ /* 0x000f280000300800 */
[----:B----4-:R0:W-:Y:S04]  /*1d070*/  STL [R1+0x1cd0], R28 ;  /* 0x001cd01c01007387 */ /* 0x0101e80000100800 */
[----:B0-----:R-:W4:Y:S04]  /*1d080*/  LDL.LU R28, [R1+0xff4] ;  /* 0x000ff400011c7983 */ /* 0x001f280000300800 */
[----:B------:R-:W3:Y:S04]  /*1d090*/  LDL.LU R13, [R1+0xff8] ;  /* 0x000ff800010d7983 */ /* 0x000ee80000300800 */
[----:B------:R-:W4:Y:S04]  /*1d0a0*/  LDL.LU R29, [R1+0x1004] ;  /* 0x00100400011d7983 */ /* 0x000f280000300800 */
[----:B------:R-:W3:Y:S04]  /*1d0b0*/  LDL.LU R14, [R1+0x1000] ;  /* 0x00100000010e7983 */ /* 0x000ee80000300800 */
[----:B------:R-:W4:Y:S04]  /*1d0c0*/  LDL.LU R8, [R1+0x90] ;  /* 0x0000900001087983 */ /* 0x000f280000300800 */
[----:B------:R-:W4:Y:S04]  /*1d0d0*/  LDL.LU R9, [R1+0x94] ;  /* 0x0000940001097983 */ /* 0x000f280000300800 */
[----:B--2---:R-:W-:Y:S04]  /*1d0e0*/  STL.64 [R1+0x1cf0], R10 ;  /* 0x001cf00a01007387 */ /* 0x004fe80000100a00 */
[----:B----4-:R0:W-:Y:S04]  /*1d0f0*/  STL.64 [R1+0x1ce8], R8 ;  /* 0x001ce80801007387 */ /* 0x0101e80000100a00 */
[----:B0-----:R-:W2:Y:S04]  /*1d100*/  LDL.LU R8, [R1+0x1f0] ;  /* 0x0001f00001087983 */ /* 0x001ea80000300800 */
[----:B------:R-:W2:Y:S04]  /*1d110*/  LDL.LU R9, [R1+0x1f4] ;  /* 0x0001f40001097983 */ /* 0x000ea80000300800 */
[----:B------:R-:W2:Y:S04]  /*1d120*/  LDL.LU R10, [R1+0x1f8] ;  /* 0x0001f800010a7983 */ /* 0x000ea80000300800 */
[----:B------:R-:W2:Y:S04]  /*1d130*/  LDL.LU R11, [R1+0x1fc] ;  /* 0x0001fc00010b7983 */ /* 0x000ea80000300800 */
[----:B------:R-:W4:Y:S04]  /*1d140*/  LDL.LU R4, [R1+0x100c] ;  /* 0x00100c0001047983 */ /* 0x000f280000300800 */
[----:B------:R-:W3:Y:S01]  /*1d150*/  LDL.LU R15, [R1+0x1008] ;  /* 0x00100800010f7983 */ /* 0x000ee20000300800 */
[----:B------:R-:W-:-:S02]  /*1d160*/  F2FP.F16.E5M2.UNPACK_B R22, R23.H1 ;  /* 0x00000017ff16723e */ /* 0x000fc400030004ff */
[----:B------:R-:W-:Y:S01]  /*1d170*/  F2FP.F16.E5M2.UNPACK_B R23, R0.H1 ;  /* 0x00000000ff17723e */ /* 0x000fe200030004ff */
[----:B---3--:R-:W-:Y:S04]  /*1d180*/  STL.64 [R1+0x1ce0], R14 ;  /* 0x001ce00e01007387 */ /* 0x008fe80000100a00 */
[----:B------:R0:W-:Y:S04]  /*1d190*/  STL.64 [R1+0x1cd8], R12 ;  /* 0x001cd80c01007387 */ /* 0x0001e80000100a00 */
[----:B0-----:R-:W3:Y:S04]  /*1d1a0*/  LDL.LU R12, [R1+0x210] ;  /* 0x00021000010c7983 */ /* 0x001ee80000300800 */
[----:B------:R-:W3:Y:S04]  /*1d1b0*/  LDL.LU R13, [R1+0x214] ;  /* 0x00021400010d7983 */ /* 0x000ee80000300800 */
[----:B------:R-:W3:Y:S04]  /*1d1c0*/  LDL.LU R14, [R1+0x218] ;  /* 0x00021800010e7983 */ /* 0x000ee80000300800 */
[----:B------:R-:W3:Y:S04]  /*1d1d0*/  LDL.LU R15, [R1+0x21c] ;  /* 0x00021c00010f7983 */ /* 0x000ee80000300800 */
[----:B------:R-:W4:Y:S04]  /*1d1e0*/  LDL.LU R6, [R1+0x98] ;  /* 0x0000980001067983 */ /* 0x000f280000300800 */
[----:B------:R-:W4:Y:S04]  /*1d1f0*/  LDL.LU R7, [R1+0x9c] ;  /* 0x00009c0001077983 */ /* 0x000f280000300800 */
[----:B------:R-:W3:Y:S01]  /*1d200*/  LDL.LU R5, [R1+0xb0] ;  /* 0x0000b00001057983 */ /* 0x000ee20000300800 */
[----:B--2---:R-:W-:Y:S01]  /*1d210*/  HMMA.16816.F32 R8, R16, R22, R8 ;  /* 0x000000161008723c */ /* 0x004fe20000001808 */
[----:B------:R-:W-:-:S02]  /*1d220*/  F2FP.F16.E5M2.UNPACK_B R20, R20.H1 ;  /* 0x00000014ff14723e */ /* 0x000fc400030004ff */
[----:B------:R-:W-:Y:S01]  /*1d230*/  F2FP.F16.E5M2.UNPACK_B R21, R21.H1 ;  /* 0x00000015ff15723e */ /* 0x000fe200030004ff */
[----:B----4-:R-:W-:Y:S04]  /*1d240*/  STL.64 [R1+0x1cc8], R6 ;  /* 0x001cc80601007387 */ /* 0x010fe80000100a00 */
[----:B---3--:R0:W-:Y:S04]  /*1d250*/  STL.64 [R1+0x1cc0], R4 ;  /* 0x001cc00401007387 */ /* 0x0081e80000100a00 */
[----:B0-----:R-:W2:Y:S04]  /*1d260*/  LDL.LU R4, [R1+0x230] ;  /* 0x0002300001047983 */ /* 0x001ea80000300800 */
[----:B------:R-:W2:Y:S04]  /*1d270*/  LDL.LU R5, [R1+0x234] ;  /* 0x0002340001057983 */ /* 0x000ea80000300800 */
[----:B------:R-:W2:Y:S04]  /*1d280*/  LDL.LU R6, [R1+0x238] ;  /* 0x0002380001067983 */ /* 0x000ea80000300800 */
[----:B------:R-:W2:Y:S04]  /*1d290*/  LDL.LU R7, [R1+0x23c] ;  /* 0x00023c0001077983 */ /* 0x000ea80000300800 */
[----:B------:R-:W3:Y:S04]  /*1d2a0*/  LDL.LU R2, [R1+0xb4] ;  /* 0x0000b40001027983 */ /* 0x000ee80000300800 */
[----:B------:R-:W4:Y:S04]  /*1d2b0*/  LDL.LU R3, [R1+0xb8] ;  /* 0x0000b80001037983 */ /* 0x000f280000300800 */
[----:B------:R-:W4:Y:S04]  /*1d2c0*/  LDL.LU R0, [R1+0xbc] ;  /* 0x0000bc0001007983 */ /* 0x000f280000300800 */
[----:B------:R-:W-:Y:S04]  /*1d2d0*/  STL.64 [R1+0x1c28], R26 ;  /* 0x001c281a01007387 */ /* 0x000fe80000100a00 */
[----:B------:R0:W-:Y:S01]  /*1d2e0*/  STL.64 [R1+0x1c20], R24 ;  /* 0x001c201801007387 */ /* 0x0001e20000100a00 */
[----:B------:R-:W-:Y:S03]  /*1d2f0*/  HMMA.16816.F32 R12, R16, R20, R12 ;  /* 0x00000014100c723c */ /* 0x000fe6000000180c */
[----:B0-----:R-:W3:Y:S04]  /*1d300*/  LDL.LU R24, [R1+0x270] ;  /* 0x0002700001187983 */ /* 0x001ee80000300800 */
[----:B------:R-:W3:Y:S04]  /*1d310*/  LDL.LU R25, [R1+0x274] ;  /* 0x0002740001197983 */ /* 0x000ee80000300800 */
[----:B------:R-:W3:Y:S04]  /*1d320*/  LDL.LU R26, [R1+0x278] ;  /* 0x00027800011a7983 */ /* 0x000ee80000300800 */
[----:B------:R-:W3:Y:S04]  /*1d330*/  LDL.LU R27, [R1+0x27c] ;  /* 0x00027c00011b7983 */ /* 0x000ee80000300800 */
[----:B------:R-:W-:Y:S04]  /*1d340*/  STL.64 [R1+0x1f0], R8 ;  /* 0x0001f00801007387 */ /* 0x000fe80000100a00 */
[----:B------:R0:W-:Y:S04]  /*1d350*/  STL.64 [R1+0x1f8], R10 ;  /* 0x0001f80a01007387 */ /* 0x0001e80000100a00 */
[----:B0-----:R-:W2:Y:S04]  /*1d360*/  LDL.LU.64 R10, [R1+0x1cf0] ;  /* 0x001cf000010a7983 */ /* 0x001ea80000300a00 */
[----:B------:R-:W4:Y:S04]  /*1d370*/  LDL.LU.64 R8, [R1+0x1ce8] ;  /* 0x001ce80001087983 */ /* 0x000f280000300a00 */
[----:B------:R-:W-:Y:S04]  /*1d380*/  STL.64 [R1+0x210], R12 ;  /* 0x0002100c01007387 */ /* 0x000fe80000100a00 */
[----:B------:R0:W-:Y:S04]  /*1d390*/  STL.64 [R1+0x218], R14 ;  /* 0x0002180e01007387 */ /* 0x0001e80000100a00 */
[----:B0-----:R-:W3:Y:S04]  /*1d3a0*/  LDL.LU.64 R14, [R1+0x1ce0] ;  /* 0x001ce000010e7983 */ /* 0x001ee80000300a00 */
[----:B------:R-:W4:Y:S04]  /*1d3b0*/  LDL.LU.64 R12, [R1+0x1cd8] ;  /* 0x001cd800010c7983 */ /* 0x000f280000300a00 */
[----:B------:R-:W-:Y:S04]  /*1d3c0*/  STL.64 [R1+0x1c08], R22 ;  /* 0x001c081601007387 */ /* 0x000fe80000100a00 */
[----:B------:R0:W-:Y:S04]  /*1d3d0*/  STL.64 [R1+0x1c00], R20 ;  /* 0x001c001401007387 */ /* 0x0001e80000100a00 */
[----:B0-----:R-:W3:Y:S04]  /*1d3e0*/  LDL.LU R20, [R1+0x250] ;  /* 0x0002500001147983 */ /* 0x001ee80000300800 */
[----:B------:R-:W3:Y:S04]  /*1d3f0*/  LDL.LU R21, [R1+0x254] ;  /* 0x0002540001157983 */ /* 0x000ee80000300800 */
[----:B------:R-:W3:Y:S04]  /*1d400*/  LDL.LU R22, [R1+0x258] ;  /* 0x0002580001167983 */ /* 0x000ee80000300800 */
[----:B------:R-:W3:Y:S01]  /*1d410*/  LDL.LU R23, [R1+0x25c] ;  /* 0x00025c0001177983 */ /* 0x000ee20000300800 */
[----:B--2---:R-:W-:-:S02]  /*1d420*/  F2FP.F16.E5M2.UNPACK_B R10, R10.H1 ;  /* 0x0000000aff0a723e */ /* 0x004fc400030004ff */
[----:B------:R-:W-:-:S07]  /*1d430*/  F2FP.F16.E5M2.UNPACK_B R11, R11.H1 ;  /* 0x0000000bff0b723e */ /* 0x000fce00030004ff */
[----:B------:R-:W-:Y:S01]  /*1d440*/  HMMA.16816.F32 R4, R16, R10, R4 ;  /* 0x0000000a1004723c */ /* 0x000fe20000001804 */
[----:B----4-:R-:W-:Y:S02]  /*1d450*/  IMAD R12, R12, 0x100, R28 ;  /* 0x000001000c0c7824 */ /* 0x010fe400078e021c */
[----:B------:R-:W2:-:S15]  /*1d460*/  LDL.LU R28, [R1+0x1cd0] ;  /* 0x001cd000011c7983 */ /* 0x000e9e0000300800 */
[----:B------:R-:W-:-:S05]  /*1d470*/  NOP ;  /* 0x0000000000007918 */ /* 0x000fca0000000000 */
[----:B------:R-:W-:Y:S04]  /*1d480*/  STL.64 [R1+0x230], R4 ;  /* 0x0002300401007387 */ /* 0x000fe80000100a00 */
[----:B------:R0:W-:Y:S04]  /*1d490*/  STL.64 [R1+0x238], R6 ;  /* 0x0002380601007387 */ /* 0x0001e80000100a00 */
[----:B0-----:R-:W4:Y:S01]  /*1d4a0*/  LDL.LU.64 R6, [R1+0x1cc8] ;  /* 0x001cc80001067983 */ /* 0x001f220000300a00 */
[----:B------:R-:W-:Y:S02]  /*1d4b0*/  F2FP.F16.E5M2.UNPACK_B R8, R8.H1 ;  /* 0x00000008ff08723e */ /* 0x000fe400030004ff */
[----:B------:R-:W-:Y:S01]  /*1d4c0*/  F2FP.F16.E5M2.UNPACK_B R9, R9.H1 ;  /* 0x00000009ff09723e */ /* 0x000fe200030004ff */
[----:B------:R-:W2:Y:S04]  /*1d4d0*/  LDL.LU.64 R4, [R1+0x1cc0] ;  /* 0x001cc00001047983 */ /* 0x000ea80000300a00 */
[----:B------:R-:W-:Y:S04]  /*1d4e0*/  STL [R1+0x1be4], R10 ;  /* 0x001be40a01007387 */ /* 0x000fe80000100800 */
[----:B------:R-:W-:Y:S04]  /*1d4f0*/  STL [R1+0x1be0], R11 ;  /* 0x001be00b01007387 */ /* 0x000fe80000100800 */
[----:B------:R-:W-:Y:S04]  /*1d500*/  STL [R1+0x1bcc], R8 ;  /* 0x001bcc0801007387 */ /* 0x000fe80000100800 */
[----:B------:R-:W-:Y:S01]  /*1d510*/  STL [R1+0x1bc8], R9 ;  /* 0x001bc80901007387 */ /* 0x000fe20000100800 */
[----:B---3--:R-:W-:-:S15]  /*1d520*/  HMMA.16816.F32 R20, R16, R8, R20 ;  /* 0x000000081014723c */ /* 0x008fde0000001814 */
[----:B------:R-:W-:-:S08]  /*1d530*/  NOP ;  /* 0x0000000000007918 */ /* 0x000fd00000000000 */
[----:B------:R0:W-:Y:S04]  /*1d540*/  STL.64 [R1+0x250], R20 ;  /* 0x0002501401007387 */ /* 0x0001e80000100a00 */
[----:B------:R1:W-:Y:S04]  /*1d550*/  STL.64 [R1+0x258], R22 ;  /* 0x0002581601007387 */ /* 0x0003e80000100a00 */
[----:B0-----:R-:W3:Y:S01]  /*1d560*/  LDL.LU R20, [R1+0x820] ;  /* 0x0008200001147983 */ /* 0x001ee20000300800 */
[----:B----4-:R-:W-:Y:S02]  /*1d570*/  F2FP.F16.E5M2.UNPACK_B R6, R6.H1 ;  /* 0x00000006ff06723e */ /* 0x010fe400030004ff */
[----:B------:R-:W-:-:S07]  /*1d580*/  F2FP.F16.E5M2.UNPACK_B R7, R7.H1 ;  /* 0x00000007ff07723e */ /* 0x000fce00030004ff */
[----:B------:R-:W-:-:S15]  /*1d590*/  HMMA.16816.F32 R8, R16, R6, R24 ;  /* 0x000000061008723c */ /* 0x000fde0000001818 */
[----:B------:R-:W-:-:S08]  /*1d5a0*/  NOP ;  /* 0x0000000000007918 */ /* 0x000fd00000000000 */
[----:B------:R-:W-:Y:S04]  /*1d5b0*/  STL.64 [R1+0x270], R8 ;  /* 0x0002700801007387 */ /* 0x000fe80000100a00 */
[----:B------:R-:W-:Y:S04]  /*1d5c0*/  STL.64 [R1+0x278], R10 ;  /* 0x0002780a01007387 */ /* 0x000fe80000100a00 */
[----:B------:R-:W3:Y:S04]  /*1d5d0*/  LDL.LU R21, [R1+0x824] ;  /* 0x0008240001157983 */ /* 0x000ee80000300800 */
[----:B-1----:R-:W4:Y:S04]  /*1d5e0*/  LDL.LU R22, [R1+0x828] ;  /* 0x0008280001167983 */ /* 0x002f280000300800 */
[----:B------:R-:W4:Y:S04]  /*1d5f0*/  LDL.LU R23, [R1+0x82c] ;  /* 0x00082c0001177983 */ /* 0x000f280000300800 */
[----:B----4-:R-:W-:Y:S04]  /*1d600*/  STL.64 [R1+0x1c18], R22 ;  /* 0x001c181601007387 */ /* 0x010fe80000100a00 */
[----:B---3--:R0:W-:Y:S04]  /*1d610*/  STL.64 [R1+0x1c10], R20 ;  /* 0x001c101401007387 */ /* 0x0081e80000100a00 */
[----:B0-----:R-:W3:Y:S04]  /*1d620*/  LDL.LU R20, [R1+0x830] ;  /* 0x0008300001147983 */ /* 0x001ee80000300800 */
[----:B------:R-:W3:Y:S04]  /*1d630*/  LDL.LU R21, [R1+0x834] ;  /* 0x0008340001157983 */ /* 0x000ee80000300800 */
[----:B------:R-:W4:Y:S04]  /*1d640*/  LDL.LU R22, [R1+0x838] ;  /* 0x0008380001167983 */ /* 0x000f280000300800 */
[----:B------:R-:W4:Y:S04]  /*1d650*/  LDL.LU R23, [R1+0x83c] ;  /* 0x00083c0001177983 */ /* 0x000f280000300800 */
[----:B------:R-:W2:Y:S04]  /*1d660*/  LDL.64 R10, [R1+0x10] ;  /* 0x00001000010a7983 */ /* 0x000ea80000100a00 */
[----:B--2---:R-:W-:Y:S04]  /*1d670*/  STL.64 [R1+0x1c80], R10 ;  /* 0x001c800a01007387 */ /* 0x004fe80000100a00 */
[----:B----4-:R-:W-:Y:S04]  /*1d680*/  STL.64 [R1+0x1c40], R22 ;  /* 0x001c401601007387 */ /* 0x010fe80000100a00 */
[----:B---3--:R0:W-:Y:S04]  /*1d690*/  STL.64 [R1+0x1c38], R20 ;  /* 0x001c381401007387 */ /* 0x0081e80000100a00 */
[----:B0-----:R-:W2:Y:S04]  /*1d6a0*/  LDL.LU R20, [R1+0x850] ;  /* 0x0008500001147983 */ /* 0x001ea80000300800 */
[----:B------:R-:W2:Y:S04]  /*1d6b0*/  LDL.LU R21, [R1+0x854] ;  /* 0x0008540001157983 */ /* 0x000ea80000300800 */
[----:B--2---:R0:W-:Y:S04]  /*1d6c0*/  STL.64 [R1+0x1c48], R20 ;  /* 0x001c481401007387 */ /* 0x0041e80000100a00 */
[----:B0-----:R-:W2:Y:S04]  /*1d6d0*/  LDL.64 R20, [R1+0x8] ;  /* 0x0000080001147983 */ /* 0x001ea80000100a00 */
[----:B------:R-:W3:Y:S04]  /*1d6e0*/  LDL.LU R22, [R1+0x858] ;  /* 0x0008580001167983 */ /* 0x000ee80000300800 */
[----:B------:R-:W3:Y:S04]  /*1d6f0*/  LDL.LU R23, [R1+0x85c] ;  /* 0x00085c0001177983 */ /* 0x000ee80000300800 */
[----:B------:R-:W4:Y:S04]  /*1d700*/  LDL.LU R8, [R1+0x890] ;  /* 0x0008900001087983 */ /* 0x000f280000300800 */
[----:B------:R-:W4:Y:S04]  /*1d710*/  LDL.LU R9, [R1+0x894] ;  /* 0x0008940001097983 */ /* 0x000f280000300800 */
[----:B----4-:R0:W-:Y:S04]  /*1d720*/  STL.64 [R1+0x1c88], R8 ;  /* 0x001c880801007387 */ /* 0x0101e80000100a00 */
[----:B------:R-:W4:Y:S04]  /*1d730*/  LDL.LU R10, [R1+0x898] ;  /* 0x00089800010a7983 */ /* 0x000f280000300800 */
[----:B------:R-:W4:Y:S04]  /*1d740*/  LDL.LU R11, [R1+0x89c] ;  /* 0x00089c00010b7983 */ /* 0x000f280000300800 */
[----:B0-----:R-:W2:Y:S04]  /*1d750*/  LDL.64 R8, [R1+0x28] ;  /* 0x0000280001087983 */ /* 0x001ea80000100a00 */
[----:B----4-:R-:W-:Y:S04]  /*1d760*/  STL.64 [R1+0x1ca8], R10 ;  /* 0x001ca80a01007387 */ /* 0x010fe80000100a00 */
[----:B--2---:R0:W-:Y:S04]  /*1d770*/  STL.64 [R1+0x1ca0], R8 ;  /* 0x001ca00801007387 */ /* 0x0041e80000100a00 */
[----:B0-----:R-:W2:Y:S04]  /*1d780*/  LDL.LU R8, [R1+0x2f0] ;  /* 0x0002f00001087983 */ /* 0x001ea80000300800 */
[----:B------:R-:W2:Y:S04]  /*1d790*/  LDL.LU R9, [R1+0x2f4] ;  /* 0x0002f40001097983 */ /* 0x000ea80000300800 */
[----:B------:R-:W4:Y:S04]  /*1d7a0*/  LDL.LU R10, [R1+0x2f8] ;  /* 0x0002f800010a7983 */ /* 0x000f280000300800 */
[----:B------:R-:W4:Y:S04]  /*1d7b0*/  LDL.LU R11, [R1+0x2fc] ;  /* 0x0002fc00010b7983 */ /* 0x000f280000300800 */
[----:B----4-:R-:W-:Y:S04]  /*1d7c0*/  STL.64 [R1+0x1cb8], R10 ;  /* 0x001cb80a01007387 */ /* 0x010fe80000100a00 */
[----:B--2---:R0:W-:Y:S04]  /*1d7d0*/  STL.64 [R1+0x1cb0], R8 ;  /* 0x001cb00801007387 */ /* 0x0041e80000100a00 */
[----:B0-----:R-:W2:Y:S04]  /*1d7e0*/  LDL.LU R8, [R1+0x300] ;  /* 0x0003000001087983 */ /* 0x001ea80000300800 */
[----:B------:R-:W2:Y:S04]  /*1d7f0*/  LDL.LU R9, [R1+0x304] ;  /* 0x0003040001097983 */ /* 0x000ea80000300800 */
[----:B------:R-:W2:Y:S04]  /*1d800*/  LDL.LU R10, [R1+0x308] ;  /* 0x00030800010a7983 */ /* 0x000ea80000300800 */
[----:B------:R-:W2:Y:S04]  /*1d810*/  LDL.LU R11, [R1+0x30c] ;  /* 0x00030c00010b7983 */ /* 0x000ea80000300800 */
[----:B---3--:R-:W-:Y:S04]  /*1d820*/  STL.64 [R1+0x1c68], R22 ;  /* 0x001c681601007387 */ /* 0x008fe80000100a00 */
[----:B------:R0:W-:Y:S04]  /*1d830*/  STL.64 [R1+0x1c60], R20 ;  /* 0x001c601401007387 */ /* 0x0001e80000100a00 */
[----:B0-----:R-:W3:Y:S04]  /*1d840*/  LDL.LU R20, [R1+0x870] ;  /* 0x0008700001147983 */ /* 0x001ee80000300800 */
[----:B------:R-:W3:Y:S04]  /*1d850*/  LDL.LU R21, [R1+0x874] ;  /* 0x0008740001157983 */ /* 0x000ee80000300800 */
[----:B------:R-:W4:Y:S04]  /*1d860*/  LDL.LU R22, [R1+0x878] ;  /* 0x0008780001167983 */ /* 0x000f280000300800 */
[----:B------:R-:W4:Y:S04]  /*1d870*/  LDL.LU R23, [R1+0x87c] ;  /* 0x00087c0001177983 */ /* 0x000f280000300800 */
[----:B----4-:R-:W-:Y:S04]  /*1d880*/  STL.64 [R1+0x1c78], R22 ;  /* 0x001c781601007387 */ /* 0x010fe80000100a00 */
[----:B---3--:R0:W-:Y:S04]  /*1d890*/  STL.64 [R1+0x1c70], R20 ;  /* 0x001c701401007387 */ /* 0x0081e80000100a00 */
[----:B0-----:R-:W3:Y:S04]  /*1d8a0*/  LDL.LU R20, [R1+0x880] ;  /* 0x0008800001147983 */ /* 0x001ee80000300800 */
[----:B------:R-:W3:Y:S04]  /*1d8b0*/  LDL.LU R21, [R1+0x884] ;  /* 0x0008840001157983 */ /* 0x000ee80000300800 */
[----:B------:R-:W4:Y:S04]  /*1d8c0*/  LDL.LU R22, [R1+0x888] ;  /* 0x0008880001167983 */ /* 0x000f280000300800 */
[----:B------:R-:W4:Y:S01]  /*1d8d0*/  LDL.LU R23, [R1+0x88c] ;  /* 0x00088c0001177983 */ /* 0x000f220000300800 */
[----:B------:R-:W-:-:S02]  /*1d8e0*/  IMAD R13, R13, 0x100, R28 ;  /* 0x000001000d0d7824 */ /* 0x000fc400078e021c */
[----:B------:R-:W-:Y:S02]  /*1d8f0*/  IMAD R14, R14, 0x100, R29 ;  /* 0x000001000e0e7824 */ /* 0x000fe400078e021d */
[----:B------:R-:W-:Y:S01]  /*1d900*/  IMAD R15, R15, 0x100, R4 ;  /* 0x000001000f0f7824 */ /* 0x000fe200078e0204 */
[----:B------:R-:W-:Y:S02]  /*1d910*/  F2FP.F16.E5M2.UNPACK_B R4, R5.H1 ;  /* 0x00000005ff04723e */ /* 0x000fe400030004ff */
[----:B------:R-:W-:Y:S01]  /*1d920*/  F2FP.F16.E5M2.UNPACK_B R5, R2.H1 ;  /* 0x00000002ff05723e */ /* 0x000fe200030004ff */
[----:B----4-:R-:W-:Y:S04]  /*1d930*/  STL.64 [R1+0x1c98], R22 ;  /* 0x001c981601007387 */ /* 0x010fe80000100a00 */
[----:B---3--:R0:W-:Y:S04]  /*1d940*/  STL.64 [R1+0x1c90], R20 ;  /* 0x001c901401007387 */ /* 0x0081e80000100a00 */
[----:B0-----:R-:W3:Y:S04]  /*1d950*/  LDL.LU R20, [R1+0x8a0] ;  /* 0x0008a00001147983 */ /* 0x001ee80000300800 */
[----:B------:R-:W3:Y:S04]  /*1d960*/  LDL.LU R21, [R1+0x8a4] ;  /* 0x0008a40001157983 */ /* 0x000ee80000300800 */
[----:B------:R-:W3:Y:S04]  /*1d970*/  LDL.LU R22, [R1+0x8a8] ;  /* 0x0008a80001167983 */ /* 0x000ee80000300800 */
[----:B------:R-:W3:Y:S04]  /*1d980*/  LDL.LU R23, [R1+0x8ac] ;  /* 0x0008ac0001177983 */ /* 0x000ee80000300800 */
[----:B------:R-:W4:Y:S04]  /*1d990*/  LDL.64 R28, [R1] ;  /* 0x00000000011c7983 */ /* 0x000f280000100a00 */
[----:B------:R-:W3:Y:S04]  /*1d9a0*/  LDL.LU R24, [R1+0x840] ;  /* 0x0008400001187983 */ /* 0x000ee80000300800 */
[----:B------:R-:W3:Y:S04]  /*1d9b0*/  LDL.LU R25, [R1+0x844] ;  /* 0x0008440001197983 */ /* 0x000ee80000300800 */
[----:B------:R-:W4:Y:S04]  /*1d9c0*/  LDL.LU R26, [R1+0x848] ;  /* 0x00084800011a7983 */ /* 0x000f280000300800 */
[----:B------:R-:W4:Y:S01]  /*1d9d0*/  LDL.LU R27, [R1+0x84c] ;  /* 0x00084c00011b7983 */ /* 0x000f220000300800 */
[----:B--2---:R-:W-:Y:S03]  /*1d9e0*/  HMMA.16816.F32 R8, R16, R4, R8 ;  /* 0x000000041008723c */ /* 0x004fe60000001808 */
[----:B----4-:R-:W-:Y:S04]  /*1d9f0*/  STL.64 [R1+0x1c58], R26 ;  /* 0x001c581a01007387 */ /* 0x010fe80000100a00 */
[----:B---3--:R0:W-:Y:S04]  /*1da00*/  STL.64 [R1+0x1c50], R24 ;  /* 0x001c501801007387 */ /* 0x0081e80000100a00 */
[----:B0-----:R-:W2:Y:S04]  /*1da10*/  LDL.LU R24, [R1+0x860] ;  /* 0x0008600001187983 */ /* 0x001ea80000300800 */
[----:B------:R-:W2:Y:S04]  /*1da20*/  LDL.LU R25, [R1+0x864] ;  /* 0x0008640001197983 */ /* 0x000ea80000300800 */
[----:B------:R-:W2:Y:S04]  /*1da30*/  LDL.LU R26, [R1+0x868] ;  /* 0x00086800011a7983 */ /* 0x000ea80000300800 */
[----:B------:R-:W2:Y:S04]  /*1da40*/  LDL.LU R27, [R1+0x86c] ;  /* 0x00086c00011b7983 */ /* 0x000ea80000300800 */
[----:B------:R-:W-:Y:S04]  /*1da50*/  STL [R1+0x1be8], R6 ;  /* 0x001be80601007387 */ /* 0x000fe80000100800 */
[----:B------:R-:W-:Y:S04]  /*1da60*/  STL [R1+0x1bb0], R7 ;  /* 0x001bb00701007387 */ /* 0x000fe80000100800 */
[----:B------:R-:W-:Y:S04]  /*1da70*/  STL.64 [R1+0x300], R8 ;  /* 0x0003000801007387 */ /* 0x000fe80000100a00 */
[----:B------:R0:W-:Y:S04]  /*1da80*/  STL.64 [R1+0x308], R10 ;  /* 0x0003080a01007387 */ /* 0x0001e80000100a00 */
[----:B0-----:R-:W3:Y:S04]  /*1da90*/  LDL.LU.64 R10, [R1+0x1cb8] ;  /* 0x001cb800010a7983 */ /* 0x001ee80000300a00 */
[----:B------:R-:W3:Y:S01]  /*1daa0*/  LDL.LU.64 R8, [R1+0x1cb0] ;  /* 0x001cb00001087983 */ /* 0x000ee20000300a00 */
[----:B------:R-:W-:-:S02]  /*1dab0*/  F2FP.F16.E5M2.UNPACK_B R2, R3.H1 ;  /* 0x00000003ff02723e */ /* 0x000fc400030004ff */
[----:B------:R-:W-:Y:S01]  /*1dac0*/  F2FP.F16.E5M2.UNPACK_B R3, R0.H1 ;  /* 0x00000000ff03723e */ /* 0x000fe200030004ff */
[----:B------:R-:W-:Y:S01]  /*1dad0*/  STL [R1+0x1bec], R5 ;  /* 0x001bec0501007387 */ /* 0x000fe20000100800 */
[----:B------:R-:W-:Y:S02]  /*1dae0*/  F2FP.F16.E5M2.UNPACK_B R12, R12 ;  /* 0x0000000cff0c723e */ /* 0x000fe400020004ff */
[----:B------:R-:W-:-:S03]  /*1daf0*/  F2FP.F16.E5M2.UNPACK_B R13, R13 ;  /* 0x0000000dff0d723e */ /* 0x000fc600020004ff */
[----:B---3--:R-:W-:Y:S01]  /*1db00*/  HMMA.16816.F32 R16, R16, R2, R8 ;  /* 0x000000021010723c */ /* 0x008fe20000001808 */
[----:B------:R-:W3:Y:S04]  /*1db10*/  LDL.LU.64 R10, [R1+0x1ca8] ;  /* 0x001ca800010a7983 */ /* 0x000ee80000300a00 */
[----:B------:R-:W4:Y:S01]  /*1db20*/  LDL.LU.64 R8, [R1+0x1ca0] ;  /* 0x001ca00001087983 */ /* 0x000f220000300a00 */
[----:B------:R-:W-:Y:S02]  /*1db30*/  F2FP.F16.E5M2.UNPACK_B R14, R14 ;  /* 0x0000000eff0e723e */ /* 0x000fe400020004ff */
[----:B------:R-:W-:-:S15]  /*1db40*/  F2FP.F16.E5M2.UNPACK_B R15, R15 ;  /* 0x0000000fff0f723e */ /* 0x000fde00020004ff */
[----:B------:R0:W-:Y:S04]  /*1db50*/  STL.64 [R1+0x2f0], R16 ;  /* 0x0002f01001007387 */ /* 0x0001e80000100a00 */
[----:B------:R1:W-:Y:S04]  /*1db60*/  STL.64 [R1+0x2f8], R18 ;  /* 0x0002f81201007387 */ /* 0x0003e80000100a00 */
[----:B0-----:R-:W3:Y:S04]  /*1db70*/  LDL.64 R16, [R1+0x20] ;  /* 0x0000200001107983 */ /* 0x001ee80000100a00 */
[----:B-1----:R-:W2:Y:S01]  /*1db80*/  LDL.64 R18, [R1+0x18] ;  /* 0x0000180001127983 */ /* 0x002ea20000100a00 */
[----:B----4-:R-:W-:Y:S06]  /*1db90*/  HMMA.16816.F32 R20, R12, R8, R20 ;  /* 0x000000080c14723c */ /* 0x010fec0000001814 */
[----:B------:R-:W-:-:S02]  /*1dba0*/  IMAD.MOV.U32 R7, RZ, RZ, R8 ;  /* 0x000000ffff077224 */ /* 0x000fc400078e0008 */
[----:B------:R-:W-:-:S15]  /*1dbb0*/  IMAD.MOV.U32 R0, RZ, RZ, R9 ;  /* 0x000000ffff007224 */ /* 0x000fde00078e0009 */
[----:B------:R-:W-:Y:S04]  /*1dbc0*/  STL.64 [R1+0x8a0], R20 ;  /* 0x0008a01401007387 */ /* 0x000fe80000100a00 */
[----:B------:R0:W-:Y:S04]  /*1dbd0*/  STL.64 [R1+0x8a8], R22 ;  /* 0x0008a81601007387 */ /* 0x0001e80000100a00 */
[----:B0-----:R-:W2:Y:S04]  /*1dbe0*/  LDL.LU.64 R22, [R1+0x1c98] ;  /* 0x001c980001167983 */ /* 0x001ea80000300a00 */
[----:B------:R-:W2:Y:S04]  /*1dbf0*/  LDL.LU.64 R20, [R1+0x1c90] ;  /* 0x001c900001147983 */ /* 0x000ea80000300a00 */
[----:B------:R-:W3:Y:S02]  /*1dc00*/  LDL.LU.64 R8, [R1+0x1c88] ;  /* 0x001c880001087983 */ /* 0x000ee40000300a00 */
[C---:B---3--:R-:W-:Y:S06]  /*1dc10*/  HMMA.16816.F32 R8, R12.reuse, R16, R8 ;  /* 0x000000100c08723c */ /* 0x048fec0000001808 */
[----:B--2---:R-:W-:-:S15]  /*1dc20*/  HMMA.16816.F32 R20, R12, R18, R20 ;  /* 0x000000120c14723c */ /* 0x004fde0000001814 */
[----:B------:R-:W-:-:S02]  /*1dc30*/  NOP ;  /* 0x0000000000007918 */ /* 0x000fc40000000000 */
[----:B------:R-:W-:Y:S04]  /*1dc40*/  STL.64 [R1+0x890], R8 ;  /* 0x0008900801007387 */ /* 0x000fe80000100a00 */
[----:B------:R0:W-:Y:S04]  /*1dc50*/  STL.64 [R1+0x898], R10 ;  /* 0x0008980a01007387 */ /* 0x0001e80000100a00 */
[----:B0-----:R-:W2:Y:S04]  /*1dc60*/  LDL.LU.64 R10, [R1+0x1c80] ;  /* 0x001c8000010a7983 */ /* 0x001ea80000300a00 */
        /* <DEDUP_REMOVED lines=9> */
[----:B------:R-:W3:Y:S01]  /*1dd00*/  LDL.LU.64 R20, [R1+0x1c60] ;  /* 0x001c600001147983 */ /* 0x000ee20000300a00 */
[----:B------:R-:W-:-:S02]  /*1dd10*/  IMAD.MOV.U32 R9, RZ, RZ, R16 ;  /* 0x000000ffff097224 */ /* 0x000fc400078e0010 */
[----:B------:R-:W-:Y:S02]  /*1dd20*/  IMAD.MOV.U32 R8, RZ, RZ, R17 ;  /* 0x000000ffff087224 */ /* 0x000fe400078e0011 */
[----:B------:R-:W-:Y:S02]  /*1dd30*/  IMAD.MOV.U32 R17, RZ, RZ, R18 ;  /* 0x000000ffff117224 */ /* 0x000fe400078e0012 */
[----:B------:R-:W-:Y:S02]  /*1dd40*/  IMAD.MOV.U32 R16, RZ, RZ, R19 ;  /* 0x000000ffff107224 */ /* 0x000fe400078e0013 */
[----:B------:R-:W-:Y:S02]  /*1dd50*/  IMAD.MOV.U32 R19, RZ, RZ, R10 ;  /* 0x000000ffff137224 */ /* 0x000fe400078e000a */
[----:B------:R-:W-:-:S05]  /*1dd60*/  IMAD.MOV.U32 R18, RZ, RZ, R11 ;  /* 0x000000ffff127224 */ /* 0x000fca00078e000b */
[----:B------:R-:W-:Y:S04]  /*1dd70*/  STL.64 [R1+0x1bf8], R18 ;  /* 0x001bf81201007387 */ /* 0x000fe80000100a00 */
[----:B------:R0:W-:Y:S04]  /*1dd80*/  STL.64 [R1+0x1bf0], R16 ;  /* 0x001bf01001007387 */ /* 0x0001e80000100a00 */
[----:B0-----:R-:W4:Y:S04]  /*1dd90*/  LDL.LU R16, [R1+0x810] ;  /* 0x0008100001107983 */ /* 0x001f280000300800 */
[----:B------:R-:W4:Y:S04]  /*1dda0*/  LDL.LU R17, [R1+0x814] ;  /* 0x0008140001117983 */ /* 0x000f280000300800 */
[----:B------:R-:W4:Y:S04]  /*1ddb0*/  LDL.LU R18, [R1+0x818] ;  /* 0x0008180001127983 */ /* 0x000f280000300800 */
[----:B------:R-:W4:Y:S01]  /*1ddc0*/  LDL.LU R19, [R1+0x81c] ;  /* 0x00081c0001137983 */ /* 0x000f220000300800 */
[----:B---3--:R-:W-:Y:S06]  /*1ddd0*/  HMMA.16816.F32 R24, R12, R20, R24 ;  /* 0x000000140c18723c */ /* 0x008fec0000001818 */
[----:B------:R-:W-:-:S02]  /*1dde0*/  IMAD.MOV.U32 R10, RZ, RZ, R20 ;  /* 0x000000ffff0a7224 */ /* 0x000fc400078e0014 */
[----:B------:R-:W-:-:S15]  /*1ddf0*/  IMAD.MOV.U32 R11, RZ, RZ, R21 ;  /* 0x000000ffff0b7224 */ /* 0x000fde00078e0015 */
[----:B------:R-:W-:Y:S04]  /*1de00*/  STL.64 [R1+0x860], R24 ;  /* 0x0008601801007387 */ /* 0x000fe80000100a00 */
[----:B------:R0:W-:Y:S04]  /*1de10*/  STL.64 [R1+0x868], R26 ;  /* 0x0008681a01007387 */ /* 0x0001e80000100a00 */
[----:B0-----:R-:W3:Y:S04]  /*1de20*/  LDL.LU.64 R26, [R1+0x1c58] ;  /* 0x001c5800011a7983 */ /* 0x001ee80000300a00 */
[----:B------:R-:W3:Y:S04]  /*1de30*/  LDL.LU.64 R24, [R1+0x1c50] ;  /* 0x001c500001187983 */ /* 0x000ee80000300a00 */
        /* <DEDUP_REMOVED lines=9> */
[----:B------:R-:W3:Y:S02]  /*1ded0*/  LDL.LU.64 R28, [R1+0x1c30] ;  /* 0x001c3000011c7983 */ /* 0x000ee40000300a00 */
[----:B---3--:R-:W-:-:S15]  /*1dee0*/  HMMA.16816.F32 R24, R12, R28, R24 ;  /* 0x0000001c0c18723c */ /* 0x008fde0000001818 */
        /* <DEDUP_REMOVED lines=15> */
[----:B0-----:R-:W4:Y:S04]  /*1dfe0*/  LDL.LU.64 R22, [R1+0x1c08] ;  /* 0x001c080001167983 */ /* 0x001f280000300a00 */
[----:B------:R-:W2:Y:S04]  /*1dff0*/  LDL.LU.64 R20, [R1+0x1c00] ;  /* 0x001c000001147983 */ /* 0x000ea80000300a00 */
[----:B------:R-:W-:Y:S04]  /*1e000*/  STL.64 [R1+0x1ae8], R26 ;  /* 0x001ae81a01007387 */ /* 0x000fe80000100a00 */
[----:B------:R0:W-:Y:S04]  /*1e010*/  STL.64 [R1+0x1ae0], R24 ;  /* 0x001ae01801007387 */ /* 0x0001e80000100a00 */
[----:B0-----:R-:W2:Y:S04]  /*1e020*/  LDL.LU R24, [R1+0x800] ;  /* 0x0008000001187983 */ /* 0x001ea80000300800 */
[----:B------:R-:W2:Y:S04]  /*1e030*/  LDL.LU R25, [R1+0x804] ;  /* 0x0008040001197983 */ /* 0x000ea80000300800 */
[----:B------:R-:W2:Y:S04]  /*1e040*/  LDL.LU R26, [R1+0x808] ;  /* 0x00080800011a7983 */ /* 0x000ea80000300800 */
[----:B------:R-:W2:Y:S01]  /*1e050*/  LDL.LU R27, [R1+0x80c] ;  /* 0x00080c00011b7983 */ /* 0x000ea20000300800 */
[C---:B----4-:R-:W-:Y:S06]  /*1e060*/  HMMA.16816.F32 R16, R12.reuse, R22, R16 ;  /* 0x000000160c10723c */ /* 0x050fec0000001810 */
[----:B--2---:R-:W-:-:S15]  /*1e070*/  HMMA.16816.F32 R24, R12, R20, R24 ;  /* 0x000000140c18723c */ /* 0x004fde0000001818 */
[----:B------:R-:W-:-:S02]  /*1e080*/  NOP ;  /* 0x0000000000007918 */ /* 0x000fc40000000000 */
[----:B------:R-:W-:Y:S04]  /*1e090*/  STL.64 [R1+0x810], R16 ;  /* 0x0008101001007387 */ /* 0x000fe80000100a00 */
[----:B------:R0:W-:Y:S04]  /*1e0a0*/  STL.64 [R1+0x818], R18 ;  /* 0x0008181201007387 */ /* 0x0001e80000100a00 */
[----:B0-----:R-:W2:Y:S04]  /*1e0b0*/  LDL.LU.64 R18, [R1+0x1bf8] ;  /* 0x001bf80001127983 */ /* 0x001ea80000300a00 */
[----:B------:R-:W3:Y:S04]  /*1e0c0*/  LDL.LU.64 R16, [R1+0x1bf0] ;  /* 0x001bf00001107983 */ /* 0x000ee80000300a00 */
[----:B------:R0:W-:Y:S04]  /*1e0d0*/  STL.64 [R1+0x1af8], R22 ;  /* 0x001af81601007387 */ /* 0x0001e80000100a00 */
[----:B------:R1:W-:Y:S04]  /*1e0e0*/  STL.64 [R1+0x800], R24 ;  /* 0x0008001801007387 */ /* 0x0003e80000100a00 */
[----:B------:R4:W-:Y:S01]  /*1e0f0*/  STL.64 [R1+0x808], R26 ;  /* 0x0008081a01007387 */ /* 0x0009e20000100a00 */
[----:B0-----:R-:W-:-:S02]  /*1e100*/  IMAD.MOV.U32 R22, RZ, RZ, R5 ;  /* 0x000000ffff167224 */ /* 0x001fc400078e0005 */
[----:B------:R-:W-:Y:S01]  /*1e110*/  IMAD.MOV.U32 R23, RZ, RZ, R6 ;  /* 0x000000ffff177224 */ /* 0x000fe200078e0006 */
[----:B------:R-:W3:Y:S04]  /*1e120*/  LDL.LU R5, [R1+0x1bec] ;  /* 0x001bec0001057983 */ /* 0x000ee80000300800 */
[----:B------:R-:W3:Y:S04]  /*1e130*/  LDL.LU R6, [R1+0x1be8] ;  /* 0x001be80001067983 */ /* 0x000ee80000300800 */
[----:B------:R0:W-:Y:S04]  /*1e140*/  STL.64 [R1+0x1af0], R20 ;  /* 0x001af01401007387 */ /* 0x0001e80000100a00 */
[----:B------:R-:W-:Y:S04]  /*1e150*/  STL.64 [R1+0x1b10], R22 ;  /* 0x001b101601007387 */ /* 0x000fe80000100a00 */
[----:B-1----:R-:W2:Y:S04]  /*1e160*/  LDL.LU R24, [R1+0x750] ;  /* 0x0007500001187983 */ /* 0x002ea80000300800 */
[----:B------:R-:W2:Y:S04]  /*1e170*/  LDL.LU R25, [R1+0x754] ;  /* 0x0007540001197983 */ /* 0x000ea80000300800 */
[----:B----4-:R-:W4:Y:S04]  /*1e180*/  LDL.LU R26, [R1+0x758] ;  /* 0x00075800011a7983 */ /* 0x010f280000300800 */
[----:B------:R-:W4:Y:S01]  /*1e190*/  LDL.LU R27, [R1+0x75c] ;  /* 0x00075c00011b7983 */ /* 0x000f220000300800 */
[----:B0-----:R-:W-:-:S02]  /*1e1a0*/  IMAD.MOV.U32 R20, RZ, RZ, R10 ;  /* 0x000000ffff147224 */ /* 0x001fc400078e000a */
[----:B------:R-:W-:Y:S01]  /*1e1b0*/  IMAD.MOV.U32 R21, RZ, RZ, R11 ;  /* 0x000000ffff157224 */ /* 0x000fe200078e000b */
[----:B------:R-:W3:Y:S04]  /*1e1c0*/  LDL.LU R10, [R1+0x1be4] ;  /* 0x001be400010a7983 */ /* 0x000ee80000300800 */
[----:B------:R-:W3:Y:S04]  /*1e1d0*/  LDL.LU R11, [R1+0x1be0] ;  /* 0x001be000010b7983 */ /* 0x000ee80000300800 */
[----:B------:R-:W-:Y:S04]  /*1e1e0*/  STL.64 [R1+0x1b28], R20 ;  /* 0x001b281401007387 */ /* 0x000fe80000100a00 */
[----:B----4-:R-:W-:Y:S04]  /*1e1f0*/  STL.64 [R1+0x1b08], R26 ;  /* 0x001b081a01007387 */ /* 0x010fe80000100a00 */
[----:B--2---:R0:W-:Y:S04]  /*1e200*/  STL.64 [R1+0x1b00], R24 ;  /* 0x001b001801007387 */ /* 0x0041e80000100a00 */
[----:B0-----:R-:W2:Y:S04]  /*1e210*/  LDL.LU R24, [R1+0x760] ;  /* 0x0007600001187983 */ /* 0x001ea80000300800 */
[----:B------:R-:W2:Y:S04]  /*1e220*/  LDL.LU R25, [R1+0x764] ;  /* 0x0007640001197983 */ /* 0x000ea80000300800 */
[----:B------:R-:W4:Y:S04]  /*1e230*/  LDL.LU R26, [R1+0x768] ;  /* 0x00076800011a7983 */ /* 0x000f280000300800 */
[----:B------:R-:W4:Y:S01]  /*1e240*/  LDL.LU R27, [R1+0x76c] ;  /* 0x00076c00011b7983 */ /* 0x000f220000300800 */
[----:B------:R-:W-:-:S02]  /*1e250*/  IMAD.MOV.U32 R22, RZ, RZ, R19 ;  /* 0x000000ffff167224 */ /* 0x000fc400078e0013 */
[----:B------:R-:W-:-:S05]  /*1e260*/  IMAD.MOV.U32 R23, RZ, RZ, R18 ;  /* 0x000000ffff177224 */ /* 0x000fca00078e0012 */
[----:B------:R-:W-:Y:S04]  /*1e270*/  STL.64 [R1+0x1b40], R22 ;  /* 0x001b401601007387 */ /* 0x000fe80000100a00 */
[----:B----4-:R-:W-:Y:S04]  /*1e280*/  STL.64 [R1+0x1b20], R26 ;  /* 0x001b201a01007387 */ /* 0x010fe80000100a00 */
[----:B--2---:R0:W-:Y:S04]  /*1e290*/  STL.64 [R1+0x1b18], R24 ;  /* 0x001b181801007387 */ /* 0x0041e80000100a00 */
[----:B0-----:R-:W2:Y:S04]  /*1e2a0*/  LDL.LU R24, [R1+0x770] ;  /* 0x0007700001187983 */ /* 0x001ea80000300800 */
[----:B------:R-:W2:Y:S04]  /*1e2b0*/  LDL.LU R25, [R1+0x774] ;  /* 0x0007740001197983 */ /* 0x000ea80000300800 */
[----:B------:R-:W4:Y:S04]  /*1e2c0*/  LDL.LU R26, [R1+0x778] ;  /* 0x00077800011a7983 */ /* 0x000f280000300800 */
[----:B------:R-:W4:Y:S01]  /*1e2d0*/  LDL.LU R27, [R1+0x77c] ;  /* 0x00077c00011b7983 */ /* 0x000f220000300800 */
[----:B---3--:R-:W-:-:S02]  /*1e2e0*/  IMAD.MOV.U32 R20, RZ, RZ, R17 ;  /* 0x000000ffff147224 */ /* 0x008fc400078e0011 */
[----:B------:R-:W-:-:S05]  /*1e2f0*/  IMAD.MOV.U32 R21, RZ, RZ, R16 ;  /* 0x000000ffff157224 */ /* 0x000fca00078e0010 */
[----:B------:R-:W-:Y:S04]  /*1e300*/  STL.64 [R1+0x1b58], R20 ;  /* 0x001b581401007387 */ /* 0x000fe80000100a00 */
[----:B----4-:R-:W-:Y:S04]  /*1e310*/  STL.64 [R1+0x1b38], R26 ;  /* 0x001b381a01007387 */ /* 0x010fe80000100a00 */
[----:B--2---:R0:W-:Y:S04]  /*1e320*/  STL.64 [R1+0x1b30], R24 ;  /* 0x001b301801007387 */ /* 0x0041e80000100a00 */
[----:B0-----:R-:W2:Y:S04]  /*1e330*/  LDL.LU R24, [R1+0x780] ;  /* 0x0007800001187983 */ /* 0x001ea80000300800 */
[----:B------:R-:W2:Y:S04]  /*1e340*/  LDL.LU R25, [R1+0x784] ;  /* 0x0007840001197983 */ /* 0x000ea80000300800 */
[----:B------:R-:W3:Y:S04]  /*1e350*/  LDL.LU R26, [R1+0x788] ;  /* 0x00078800011a7983 */ /* 0x000ee80000300800 */
[----:B------:R-:W3:Y:S01]  /*1e360*/  LDL.LU R27, [R1+0x78c] ;  /* 0x00078c00011b7983 */ /* 0x000ee20000300800 */
[----:B------:R-:W-:-:S02]  /*1e370*/  IMAD.MOV.U32 R22, RZ, RZ, R9 ;  /* 0x000000ffff167224 */ /* 0x000fc400078e0009 */
[----:B------:R-:W-:Y:S02]  /*1e380*/  IMAD.MOV.U32 R23, RZ, RZ, R8 ;  /* 0x000000ffff177224 */ /* 0x000fe400078e0008 */
[----:B------:R-:W-:Y:S02]  /*1e390*/  IMAD.MOV.U32 R20, RZ, RZ, R7 ;  /* 0x000000ffff147224 */ /* 0x000fe400078e0007 */
[----:B------:R-:W-:Y:S01]  /*1e3a0*/  IMAD.MOV.U32 R21, RZ, RZ, R0 ;  /* 0x000000ffff157224 */ /* 0x000fe200078e0000 */
[----:B------:R-:W-:Y:S04]  /*1e3b0*/  STL.64 [R1+0x1b70], R22 ;  /* 0x001b701601007387 */ /* 0x000fe80000100a00 */
[----:B---3--:R-:W-:Y:S04]  /*1e3c0*/  STL.64 [R1+0x1b50], R26 ;  /* 0x001b501a01007387 */ /* 0x008fe80000100a00 */
[----:B--2---:R0:W-:Y:S04]  /*1e3d0*/  STL.64 [R1+0x1b48], R24 ;  /* 0x001b481801007387 */ /* 0x0041e80000100a00 */
[----:B0-----:R-:W2:Y:S04]  /*1e3e0*/  LDL.LU R24, [R1+0x790] ;  /* 0x0007900001187983 */ /* 0x001ea80000300800 */
[----:B------:R-:W2:Y:S04]  /*1e3f0*/  LDL.LU R25, [R1+0x794] ;  /* 0x0007940001197983 */ /* 0x000ea80000300800 */
[----:B------:R-:W3:Y:S04]  /*1e400*/  LDL.LU R26, [R1+0x798] ;  /* 0x00079800011a7983 */ /* 0x000ee80000300800 */
[----:B------:R-:W3:Y:S04]  /*1e410*/  LDL.LU R27, [R1+0x79c] ;  /* 0x00079c00011b7983 */ /* 0x000ee80000300800 */
[----:B------:R0:W-:Y:S04]  /*1e420*/  STL.64 [R1+0x1b88], R20 ;  /* 0x001b881401007387 */ /* 0x0001e80000100a00 */
[----:B0-----:R-:W4:Y:S04]  /*1e430*/  LDL.LU R20, [R1+0x2e0] ;  /* 0x0002e00001147983 */ /* 0x001f280000300800 */
[----:B------:R-:W4:Y:S04]  /*1e440*/  LDL.LU R21, [R1+0x2e4] ;  /* 0x0002e40001157983 */ /* 0x000f280000300800 */
[----:B------:R-:W2:Y:S04]  /*1e450*/  LDL.LU R22, [R1+0x2e8] ;  /* 0x0002e80001167983 */ /* 0x000ea80000300800 */
[----:B------:R-:W2:Y:S04]  /*1e460*/  LDL.LU R23, [R1+0x2ec] ;  /* 0x0002ec0001177983 */ /* 0x000ea80000300800 */
[----:B------:R-:W3:Y:S04]  /*1e470*/  LDL.LU R8, [R1+0x1014] ;  /* 0x0010140001087983 */ /* 0x000ee80000300800 */
[----:B------:R-:W3:Y:S04]  /*1e480*/  LDL.LU R16, [R1+0x1010] ;  /* 0x0010100001107983 */ /* 0x000ee80000300800 */
[----:B------:R-:W3:Y:S04]  /*1e490*/  LDL.LU R9, [R1+0x101c] ;  /* 0x00101c0001097983 */ /* 0x000ee80000300800 */
[----:B------:R-:W3:Y:S04]  /*1e4a0*/  LDL.LU R17, [R1+0x1018] ;  /* 0x0010180001117983 */ /* 0x000ee80000300800 */
[----:B------:R-:W4:Y:S04]  /*1e4b0*/  LDL.LU R7, [R1+0x1024] ;  /* 0x0010240001077983 */ /* 0x000f280000300800 */
[----:B----4-:R-:W-:Y:S04]  /*1e4c0*/  STL.64 [R1+0x1bc0], R6 ;  /* 0x001bc00601007387 */ /* 0x010fe80000100a00 */
[----:B------:R0:W-:Y:S04]  /*1e4d0*/  STL.64 [R1+0x1bb8], R4 ;  /* 0x001bb80401007387 */ /* 0x0001e80000100a00 */
[----:B0-----:R-:W4:Y:S04]  /*1e4e0*/  LDL.LU R4, [R1+0x7e0] ;  /* 0x0007e00001047983 */ /* 0x001f280000300800 */
[----:B------:R-:W4:Y:S04]  /*1e4f0*/  LDL.LU R5, [R1+0x7e4] ;  /* 0x0007e40001057983 */ /* 0x000f280000300800 */
[----:B------:R-:W2:Y:S04]  /*1e500*/  LDL.LU R6, [R1+0x7e8] ;  /* 0x0007e80001067983 */ /* 0x000ea80000300800 */
[----:B------:R-:W2:Y:S04]  /*1e510*/  LDL.LU R7, [R1+0x7ec] ;  /* 0x0007ec0001077983 */ /* 0x000ea80000300800 */
[----:B--2---:R-:W-:Y:S04]  /*1e520*/  STL.64 [R1+0x1bd8], R6 ;  /* 0x001bd80601007387 */ /* 0x004fe80000100a00 */
[----:B----4-:R0:W-:Y:S04]  /*1e530*/  STL.64 [R1+0x1bd0], R4 ;  /* 0x001bd00401007387 */ /* 0x0101e80000100a00 */
[----:B0-----:R-:W2:Y:S04]  /*1e540*/  LDL.LU R4, [R1+0x7f0] ;  /* 0x0007f00001047983 */ /* 0x001ea80000300800 */
[----:B------:R-:W2:Y:S04]  /*1e550*/  LDL.LU R5, [R1+0x7f4] ;  /* 0x0007f40001057983 */ /* 0x000ea80000300800 */
[----:B------:R-:W2:Y:S04]  /*1e560*/  LDL.LU R6, [R1+0x7f8] ;  /* 0x0007f80001067983 */ /* 0x000ea80000300800 */
[----:B------:R-:W2:Y:S04]  /*1e570*/  LDL.LU R7, [R1+0x7fc] ;  /* 0x0007fc0001077983 */ /* 0x000ea80000300800 */
[----:B------:R-:W4:Y:S04]  /*1e580*/  LDL.LU R18, [R1+0x1020] ;  /* 0x0010200001127983 */ /* 0x000f280000300800 */
[----:B------:R-:W4:Y:S04]  /*1e590*/  LDL.LU R19, [R1+0x102c] ;  /* 0x00102c0001137983 */ /* 0x000f280000300800 */
[----:B------:R-:W4:Y:S04]  /*1e5a0*/  LDL.LU R0, [R1+0x1028] ;  /* 0x0010280001007983 */ /* 0x000f280000300800 */
[----:B------:R-:W-:Y:S04]  /*1e5b0*/  STL.64 [R1+0x1b98], R22 ;  /* 0x001b981601007387 */ /* 0x000fe80000100a00 */
[----:B------:R0:W-:Y:S04]  /*1e5c0*/  STL.64 [R1+0x1b90], R20 ;  /* 0x001b901401007387 */ /* 0x0001e80000100a00 */
[----:B0-----:R-:W3:Y:S04]  /*1e5d0*/  LDL.LU R20, [R1+0x7c0] ;  /* 0x0007c00001147983 */ /* 0x001ee80000300800 */
[----:B------:R-:W3:Y:S04]  /*1e5e0*/  LDL.LU R21, [R1+0x7c4] ;  /* 0x0007c40001157983 */ /* 0x000ee80000300800 */
[----:B------:R-:W2:Y:S04]  /*1e5f0*/  LDL.LU R22, [R1+0x7c8] ;  /* 0x0007c80001167983 */ /* 0x000ea80000300800 */
[----:B------:R-:W2:Y:S04]  /*1e600*/  LDL.LU R23, [R1+0x7cc] ;  /* 0x0007cc0001177983 */ /* 0x000ea80000300800 */
[----:B--2---:R-:W-:Y:S04]  /*1e610*/  STL.64 [R1+0x1ba8], R22 ;  /* 0x001ba81601007387 */ /* 0x004fe80000100a00 */
[----:B---3--:R0:W-:Y:S04]  /*1e620*/  STL.64 [R1+0x1ba0], R20 ;  /* 0x001ba01401007387 */ /* 0x0081e80000100a00 */
[----:B0-----:R-:W2:Y:S04]  /*1e630*/  LDL.LU R20, [R1+0x7d0] ;  /* 0x0007d00001147983 */ /* 0x001ea80000300800 */
[----:B------:R-:W2:Y:S04]  /*1e640*/  LDL.LU R21, [R1+0x7d4] ;  /* 0x0007d40001157983 */ /* 0x000ea80000300800 */
[----:B------:R-:W2:Y:S04]  /*1e650*/  LDL.LU R22, [R1+0x7d8] ;  /* 0x0007d80001167983 */ /* 0x000ea80000300800 */
[----:B------:R-:W2:Y:S04]  /*1e660*/  LDL.LU R23, [R1+0x7dc] ;  /* 0x0007dc0001177983 */ /* 0x000ea80000300800 */
[----:B------:R-:W-:Y:S04]  /*1e670*/  STL.64 [R1+0x1b68], R26 ;  /* 0x001b681a01007387 */ /* 0x000fe80000100a00 */
[----:B------:R0:W-:Y:S04]  /*1e680*/  STL.64 [R1+0x1b60], R24 ;  /* 0x001b601801007387 */ /* 0x0001e80000100a00 */
[----:B0-----:R-:W3:Y:S04]  /*1e690*/  LDL.LU R24, [R1+0x7a0] ;  /* 0x0007a00001187983 */ /* 0x001ee80000300800 */
[----:B------:R-:W3:Y:S04]  /*1e6a0*/  LDL.LU R25, [R1+0x7a4] ;  /* 0x0007a40001197983 */ /* 0x000ee80000300800 */
[----:B------:R-:W4:Y:S04]  /*1e6b0*/  LDL.LU R26, [R1+0x7a8] ;  /* 0x0007a800011a7983 */ /* 0x000f280000300800 */
[----:B------:R-:W4:Y:S01]  /*1e6c0*/  LDL.LU R27, [R1+0x7ac] ;  /* 0x0007ac00011b7983 */ /* 0x000f220000300800 */
[----:B------:R-:W-:Y:S01]  /*1e6d0*/  HMMA.16816.F32 R4, R12, R10, R4 ;  /* 0x0000000a0c04723c */ /* 0x000fe20000001804 */
[----:B------:R-:W-:-:S02]  /*1e6e0*/  IMAD R16, R16, 0x100, R8 ;  /* 0x0000010010107824 */ /* 0x000fc400078e0208 */
[----:B------:R-:W-:Y:S01]  /*1e6f0*/  IMAD R17, R17, 0x100, R9 ;  /* 0x0000010011117824 */ /* 0x000fe200078e0209 */
[----:B----4-:R-:W-:Y:S04]  /*1e700*/  STL.64 [R1+0x1b80], R26 ;  /* 0x001b801a01007387 */ /* 0x010fe80000100a00 */
[----:B---3--:R0:W-:Y:S04]  /*1e710*/  STL.64 [R1+0x1b78], R24 ;  /* 0x001b781801007387 */ /* 0x0081e80000100a00 */
[----:B0-----:R-:W3:Y:S04]  /*1e720*/  LDL.LU R24, [R1+0x7b0] ;  /* 0x0007b00001187983 */ /* 0x001ee80000300800 */
[----:B------:R-:W3:Y:S04]  /*1e730*/  LDL.LU R25, [R1+0x7b4] ;  /* 0x0007b40001197983 */ /* 0x000ee80000300800 */
[----:B------:R-:W3:Y:S04]  /*1e740*/  LDL.LU R26, [R1+0x7b8] ;  /* 0x0007b800011a7983 */ /* 0x000ee80000300800 */
[----:B------:R-:W3:Y:S04]  /*1e750*/  LDL.LU R27, [R1+0x7bc] ;  /* 0x0007bc00011b7983 */ /* 0x000ee80000300800 */
[----:B------:R-:W-:Y:S04]  /*1e760*/  STL.64 [R1+0x7f0], R4 ;  /* 0x0007f00401007387 */ /* 0x000fe80000100a00 */
[----:B------:R0:W-:Y:S04]  /*1e770*/  STL.64 [R1+0x7f8], R6 ;  /* 0x0007f80601007387 */ /* 0x0001e80000100a00 */
[----:B0-----:R-:W4:Y:S04]  /*1e780*/  LDL.LU.64 R6, [R1+0x1bd8] ;  /* 0x001bd80001067983 */ /* 0x001f280000300a00 */
[----:B------:R-:W4:Y:S04]  /*1e790*/  LDL.LU.64 R4, [R1+0x1bd0] ;  /* 0x001bd00001047983 */ /* 0x000f280000300a00 */
[----:B------:R-:W4:Y:S04]  /*1e7a0*/  LDL.LU R8, [R1+0x1bcc] ;  /* 0x001bcc0001087983 */ /* 0x000f280000300800 */
[----:B------:R-:W4:Y:S02]  /*1e7b0*/  LDL.LU R9, [R1+0x1bc8] ;  /* 0x001bc80001097983 */ /* 0x000f240000300800 */
[----:B----4-:R-:W-:-:S15]  /*1e7c0*/  HMMA.16816.F32 R4, R12, R8, R4 ;  /* 0x000000080c04723c */ /* 0x010fde0000001804 */
[----:B------:R-:W-:-:S08]  /*1e7d0*/  NOP ;  /* 0x0000000000007918 */ /* 0x000fd00000000000 */
[----:B------:R-:W-:Y:S04]  /*1e7e0*/  STL.64 [R1+0x7e0], R4 ;  /* 0x0007e00401007387 */ /* 0x000fe80000100a00 */
[----:B------:R0:W-:Y:S04]  /*1e7f0*/  STL.64 [R1+0x7e8], R6 ;  /* 0x0007e80601007387 */ /* 0x0001e80000100a00 */
[----:B0-----:R-:W4:Y:S04]  /*1e800*/  LDL.LU.64 R6, [R1+0x1bc0] ;  /* 0x001bc00001067983 */ /* 0x001f280000300a00 */
[----:B------:R-:W3:Y:S04]  /*1e810*/  LDL.LU.64 R4, [R1+0x1bb8] ;  /* 0x001bb80001047983 */ /* 0x000ee80000300a00 */
[----:B------:R-:W-:Y:S04]  /*1e820*/  STL.64 [R1+0x1ac8], R10 ;  /* 0x001ac80a01007387 */ /* 0x000fe80000100a00 */
[----:B------:R0:W-:Y:S04]  /*1e830*/  STL.64 [R1+0x1ac0], R8 ;  /* 0x001ac00801007387 */ /* 0x0001e80000100a00 */
[----:B0-----:R-:W3:Y:S04]  /*1e840*/  LDL.LU R8, [R1+0x730] ;  /* 0x0007300001087983 */ /* 0x001ee80000300800 */
[----:B------:R-:W3:Y:S04]  /*1e850*/  LDL.LU R9, [R1+0x734] ;  /* 0x0007340001097983 */ /* 0x000ee80000300800 */
[----:B------:R-:W3:Y:S04]  /*1e860*/  LDL.LU R10, [R1+0x738] ;  /* 0x00073800010a7983 */ /* 0x000ee80000300800 */
[----:B------:R-:W3:Y:S01]  /*1e870*/  LDL.LU R11, [R1+0x73c] ;  /* 0x00073c00010b7983 */ /* 0x000ee20000300800 */
[----:B----4-:R-:W-:-:S03]  /*1e880*/  IMAD R18, R18, 0x100, R7 ;  /* 0x0000010012127824 */ /* 0x010fc600078e0207 */
[----:B------:R-:W2:Y:S02]  /*1e890*/  LDL.LU R7, [R1+0x1bb0] ;  /* 0x001bb00001077983 */ /* 0x000ea40000300800 */
[----:B--2---:R-:W-:-:S15]  /*1e8a0*/  HMMA.16816.F32 R20, R12, R6, R20 ;  /* 0x000000060c14723c */ /* 0x004fde0000001814 */
[----:B------:R-:W-:-:S08]  /*1e8b0*/  NOP ;  /* 0x0000000000007918 */ /* 0x000fd00000000000 */
[----:B------:R-:W-:Y:S04]  /*1e8c0*/  STL.64 [R1+0x7d0], R20 ;  /* 0x0007d01401007387 */ /* 0x000fe80000100a00 */
[----:B------:R0:W-:Y:S04]  /*1e8d0*/  STL.64 [R1+0x7d8], R22 ;  /* 0x0007d81601007387 */ /* 0x0001e80000100a00 */
[----:B0-----:R-:W3:Y:S04]  /*1e8e0*/  LDL.LU.64 R22, [R1+0x1ba8] ;  /* 0x001ba80001167983 */ /* 0x001ee80000300a00 */
[----:B------:R-:W3:Y:S04]  /*1e8f0*/  LDL.LU.64 R20, [R1+0x1ba0] ;  /* 0x001ba00001147983 */ /* 0x000ee80000300a00 */
[----:B------:R-:W-:Y:S01]  /*1e900*/  STL [R1+0x1a98], R7 ;  /* 0x001a980701007387 */ /* 0x000fe20000100800 */
[----:B---3--:R-:W-:-:S15]  /*1e910*/  HMMA.16816.F32 R20, R12, R4, R20 ;  /* 0x000000040c14723c */ /* 0x008fde0000001814 */
[----:B------:R-:W-:-:S08]  /*1e920*/  NOP ;  /* 0x0000000000007918 */ /* 0x000fd00000000000 */
[----:B------:R-:W-:Y:S04]  /*1e930*/  STL.64 [R1+0x7c0], R20 ;  /* 0x0007c01401007387 */ /* 0x000fe80000100a00 */
[----:B------:R0:W-:Y:S04]  /*1e940*/  STL.64 [R1+0x7c8], R22 ;  /* 0x0007c81601007387 */ /* 0x0001e80000100a00 */
[----:B0-----:R-:W2:Y:S04]  /*1e950*/  LDL.LU.64 R22, [R1+0x1b98] ;  /* 0x001b980001167983 */ /* 0x001ea80000300a00 */
[----:B------:R-:W2:Y:S01]  /*1e960*/  LDL.LU.64 R20, [R1+0x1b90] ;  /* 0x001b900001147983 */ /* 0x000ea20000300a00 */
[----:B------:R-:W-:Y:S01]  /*1e970*/  IMAD R19, R0, 0x100, R19 ;  /* 0x0000010000137824 */ /* 0x000fe200078e0213 */
[----:B------:R-:W-:-:S02]  /*1e980*/  F2FP.F16.E5M2.UNPACK_B R16, R16 ;  /* 0x00000010ff10723e */ /* 0x000fc400020004ff */
[----:B------:R-:W-:Y:S02]  /*1e990*/  F2FP.F16.E5M2.UNPACK_B R17, R17 ;  /* 0x00000011ff11723e */ /* 0x000fe400020004ff */
[----:B------:R-:W-:Y:S02]  /*1e9a0*/  F2FP.F16.E5M2.UNPACK_B R18, R18 ;  /* 0x00000012ff12723e */ /* 0x000fe400020004ff */
[----:B------:R-:W-:Y:S01]  /*1e9b0*/  F2FP.F16.E5M2.UNPACK_B R19, R19 ;  /* 0x00000013ff13723e */ /* 0x000fe200020004ff */
[----:B--2---:R-:W-:Y:S01]  /*1e9c0*/  HMMA.16816.F32 R12, R12, R2, R20 ;  /* 0x000000020c0c723c */ /* 0x004fe20000001814 */
[----:B------:R-:W2:-:S15]  /*1e9d0*/  LDL.LU.64 R20, [R1+0x1b88] ;  /* 0x001b880001147983 */ /* 0x000e9e0000300a00 */
[----:B------:R-:W-:-:S07]  /*1e9e0*/  NOP ;  /* 0x0000000000007918 */ /* 0x000fce0000000000 */
[----:B------:R0:W-:Y:S04]  /*1e9f0*/  STL.64 [R1+0x2e0], R12 ;  /* 0x0002e00c01007387 */ /* 0x0001e80000100a00 */
[----:B------:R1:W-:Y:S04]  /*1ea00*/  STL.64 [R1+0x2e8], R14 ;  /* 0x0002e80e01007387 */ /* 0x0003e80000100a00 */
[----:B0-----:R-:W3:Y:S04]  /*1ea10*/  LDL.LU R12, [R1+0x740] ;  /* 0x00074000010c7983 */ /* 0x001ee80000300800 */
[----:B------:R-:W3:Y:S04]  /*1ea20*/  LDL.LU R13, [R1+0x744] ;  /* 0x00074400010d7983 */ /* 0x000ee80000300800 */
[----:B-1----:R-:W3:Y:S04]  /*1ea30*/  LDL.LU R14, [R1+0x748] ;  /* 0x00074800010e7983 */ /* 0x002ee80000300800 */
[----:B------:R-:W3:Y:S01]  /*1ea40*/  LDL.LU R15, [R1+0x74c] ;  /* 0x00074c00010f7983 */ /* 0x000ee20000300800 */
[----:B--2---:R-:W-:Y:S03]  /*1ea50*/  HMMA.16816.F32 R20, R16, R20, R24 ;  /* 0x000000141014723c */ /* 0x004fe60000001818 */
[----:B------:R-:W2:Y:S04]  /*1ea60*/  LDL.LU.64 R26, [R1+0x1b80] ;  /* 0x001b8000011a7983 */ /* 0x000ea80000300a00 */
[----:B------:R-:W2:-:S15]  /*1ea70*/  LDL.LU.64 R24, [R1+0x1b78] ;  /* 0x001b780001187983 */ /* 0x000e9e0000300a00 */
[----:B------:R-:W-:-:S01]  /*1ea80*/  NOP ;  /* 0x0000000000007918 */ /* 0x000fc20000000000 */
        /* <DEDUP_REMOVED lines=44> */
[----:B------:R-:W2:Y:S04]  /*1ed50*/  LDL.LU.64 R24, [R1+0x1ae0] ;  /* 0x001ae00001187983 */ /* 0x000ea80000300a00 */
[----:B------:R0:W-:Y:S04]  /*1ed60*/  STL.64 [R1+0x1a38], R28 ;  /* 0x001a381c01007387 */ /* 0x0001e80000100a00 */
[----:B0-----:R-:W4:Y:S01]  /*1ed70*/  LDL.64 R28, [R1+0x28] ;  /* 0x00002800011c7983 */ /* 0x001f220000100a00 */
[----:B---3--:R-:W-:-:S15]  /*1ed80*/  HMMA.16816.F32 R12, R16, R26, R12 ;  /* 0x0000001a100c723c */ /* 0x008fde000000180c */
[----:B------:R-:W-:-:S08]  /*1ed90*/  NOP ;  /* 0x0000000000007918 */ /* 0x000fd00000000000 */
[----:B------:R-:W-:Y:S04]  /*1eda0*/  STL.64 [R1+0x740], R12 ;  /* 0x0007400c01007387 */ /* 0x000fe80000100a00 */
[----:B------:R2:W-:Y:S02]  /*1edb0*/  STL.64 [R1+0x748], R14 ;  /* 0x0007480e01007387 */ /* 0x0005e40000100a00 */
[----:B--2---:R-:W-:Y:S02]  /*1edc0*/  HMMA.16816.F32 R12, R16, R24, R8 ;  /* 0x00000018100c723c */ /* 0x004fe40000001808 */
[----:B------:R-:W2:-:S15]  /*1edd0*/  LDL.LU R8, [R1+0x710] ;  /* 0x0007100001087983 */ /* 0x000e9e0000300800 */
[----:B------:R-:W-:-:S06]  /*1ede0*/  NOP ;  /* 0x0000000000007918 */ /* 0x000fcc0000000000 */
[----:B------:R-:W-:Y:S04]  /*1edf0*/  STL.64 [R1+0x730], R12 ;  /* 0x0007300c01007387 */ /* 0x000fe80000100a00 */
[----:B------:R-:W-:Y:S04]  /*1ee00*/  STL.64 [R1+0x738], R14 ;  /* 0x0007380e01007387 */ /* 0x000fe80000100a00 */
[----:B------:R-:W2:Y:S04]  /*1ee10*/  LDL.LU R9, [R1+0x714] ;  /* 0x0007140001097983 */ /* 0x000ea80000300800 */
[----:B------:R-:W3:Y:S04]  /*1ee20*/  LDL.LU R10, [R1+0x718] ;  /* 0x00071800010a7983 */ /* 0x000ee80000300800 */
[----:B------:R-:W3:Y:S04]  /*1ee30*/  LDL.LU R11, [R1+0x71c] ;  /* 0x00071c00010b7983 */ /* 0x000ee80000300800 */
[----:B---3--:R-:W-:Y:S04]  /*1ee40*/  STL.64 [R1+0x1ad8], R10 ;  /* 0x001ad80a01007387 */ /* 0x008fe80000100a00 */
[----:B--2---:R0:W-:Y:S04]  /*1ee50*/  STL.64 [R1+0x1ad0], R8 ;  /* 0x001ad00801007387 */ /* 0x0041e80000100a00 */
[----:B0-----:R-:W4:Y:S04]  /*1ee60*/  LDL.LU R8, [R1+0x720] ;  /* 0x0007200001087983 */ /* 0x001f280000300800 */
[----:B------:R-:W4:Y:S04]  /*1ee70*/  LDL.LU R9, [R1+0x724] ;  /* 0x0007240001097983 */ /* 0x000f280000300800 */
[----:B------:R-:W4:Y:S04]  /*1ee80*/  LDL.LU R10, [R1+0x728] ;  /* 0x00072800010a7983 */ /* 0x000f280000300800 */
[----:B------:R-:W4:Y:S04]  /*1ee90*/  LDL.LU R11, [R1+0x72c] ;  /* 0x00072c00010b7983 */ /* 0x000f280000300800 */
[----:B------:R-:W2:Y:S04]  /*1eea0*/  LDL.LU R12, [R1+0x1030] ;  /* 0x00103000010c7983 */ /* 0x000ea80000300800 */
[----:B------:R-:W3:Y:S04]  /*1eeb0*/  LDL.LU R13, [R1+0x1038] ;  /* 0x00103800010d7983 */ /* 0x000ee80000300800 */
[----:B------:R-:W4:Y:S04]  /*1eec0*/  LDL.LU R7, [R1+0x1044] ;  /* 0x0010440001077983 */ /* 0x000f280000300800 */
[----:B----4-:R-:W-:Y:S04]  /*1eed0*/  STL.64 [R1+0x1aa8], R6 ;  /* 0x001aa80601007387 */ /* 0x010fe80000100a00 */
[----:B------:R0:W-:Y:S04]  /*1eee0*/  STL.64 [R1+0x1aa0], R4 ;  /* 0x001aa00401007387 */ /* 0x0001e80000100a00 */
[----:B0-----:R-:W4:Y:S04]  /*1eef0*/  LDL.LU R4, [R1+0x6f0] ;  /* 0x0006f00001047983 */ /* 0x001f280000300800 */
[----:B------:R-:W4:Y:S04]  /*1ef00*/  LDL.LU R5, [R1+0x6f4] ;  /* 0x0006f40001057983 */ /* 0x000f280000300800 */
[----:B------:R-:W2:Y:S04]  /*1ef10*/  LDL.LU R6, [R1+0x6f8] ;  /* 0x0006f80001067983 */ /* 0x000ea80000300800 */
[----:B------:R-:W2:Y:S01]  /*1ef20*/  LDL.LU R7, [R1+0x6fc] ;  /* 0x0006fc0001077983 */ /* 0x000ea20000300800 */
[C---:B------:R-:W-:Y:S03]  /*1ef30*/  HMMA.16816.F32 R8, R16.reuse, R22, R8 ;  /* 0x000000161008723c */ /* 0x040fe60000001808 */
        /* <DEDUP_REMOVED lines=33> */
[----:B0-----:R-:W2:Y:S04]  /*1f150*/  LDL.LU R20, [R1+0x2d0] ;  /* 0x0002d00001147983 */ /* 0x001ea80000300800 */
[----:B------:R-:W2:Y:S04]  /*1f160*/  LDL.LU R21, [R1+0x2d4] ;  /* 0x0002d40001157983 */ /* 0x000ea80000300800 */
[----:B------:R-:W2:Y:S04]  /*1f170*/  LDL.LU R22, [R1+0x2d8] ;  /* 0x0002d80001167983 */ /* 0x000ea80000300800 */
[----:B------:R-:W2:Y:S01]  /*1f180*/  LDL.LU R23, [R1+0x2dc] ;  /* 0x0002dc0001177983 */ /* 0x000ea20000300800 */
[----:B---3--:R-:W-:-:S15]  /*1f190*/  HMMA.16816.F32 R4, R16, R10, R4 ;  /* 0x0000000a1004723c */ /* 0x008fde0000001804 */
[----:B------:R-:W-:-:S08]  /*1f1a0*/  NOP ;  /* 0x0000000000007918 */ /* 0x000fd00000000000 */
[----:B------:R-:W-:Y:S04]  /*1f1b0*/  STL.64 [R1+0x700], R4 ;  /* 0x0007000401007387 */ /* 0x000fe80000100a00 */
[----:B------:R0:W-:Y:S04]  /*1f1c0*/  STL.64 [R1+0x708], R6 ;  /* 0x0007080601007387 */ /* 0x0001e80000100a00 */
[----:B0-----:R-:W4:Y:S04]  /*1f1d0*/  LDL.LU.64 R6, [R1+0x1ab8] ;  /* 0x001ab80001067983 */ /* 0x001f280000300a00 */
[----:B------:R-:W4:Y:S04]  /*1f1e0*/  LDL.LU.64 R4, [R1+0x1ab0] ;  /* 0x001ab00001047983 */ /* 0x000f280000300a00 */
[----:B------:R0:W-:Y:S04]  /*1f1f0*/  STL.64 [R1+0x1a50], R10 ;  /* 0x001a500a01007387 */ /* 0x0001e80000100a00 */
[----:B0-----:R-:W3:Y:S04]  /*1f200*/  LDL.LU R10, [R1+0x1034] ;  /* 0x00103400010a7983 */ /* 0x001ee80000300800 */
[----:B------:R-:W2:Y:S01]  /*1f210*/  LDL.LU R11, [R1+0x103c] ;  /* 0x00103c00010b7983 */ /* 0x000ea20000300800 */
[----:B----4-:R-:W-:-:S15]  /*1f220*/  HMMA.16816.F32 R4, R16, R8, R4 ;  /* 0x000000081004723c */ /* 0x010fde0000001804 */
[----:B------:R-:W-:-:S08]  /*1f230*/  NOP ;  /* 0x0000000000007918 */ /* 0x000fd00000000000 */
[----:B------:R-:W-:Y:S04]  /*1f240*/  STL.64 [R1+0x6f0], R4 ;  /* 0x0006f00401007387 */ /* 0x000fe80000100a00 */
[----:B------:R0:W-:Y:S04]  /*1f250*/  STL.64 [R1+0x6f8], R6 ;  /* 0x0006f80601007387 */ /* 0x0001e80000100a00 */
[----:B0-----:R-:W4:Y:S04]  /*1f260*/  LDL.LU.64 R6, [R1+0x1aa8] ;  /* 0x001aa80001067983 */ /* 0x001f280000300a00 */
[----:B------:R-:W4:Y:S04]  /*1f270*/  LDL.LU.64 R4, [R1+0x1aa0] ;  /* 0x001aa00001047983 */ /* 0x000f280000300a00 */
[----:B------:R0:W-:Y:S04]  /*1f280*/  STL [R1+0x19d4], R8 ;  /* 0x0019d40801007387 */ /* 0x0001e80000100800 */
[----:B------:R1:W-:Y:S01]  /*1f290*/  STL [R1+0x19d0], R9 ;  /* 0x0019d00901007387 */ /* 0x0003e20000100800 */
[----:B---3--:R-:W-:-:S02]  /*1f2a0*/  IMAD R12, R12, 0x100, R10 ;  /* 0x000001000c0c7824 */ /* 0x008fc400078e020a */
[----:B--2---:R-:W-:Y:S01]  /*1f2b0*/  IMAD R13, R13, 0x100, R11 ;  /* 0x000001000d0d7824 */ /* 0x004fe200078e020b */
[----:B0-----:R-:W2:Y:S04]  /*1f2c0*/  LDL.LU R8, [R1+0x6d0] ;  /* 0x0006d00001087983 */ /* 0x001ea80000300800 */
[----:B-1----:R-:W2:Y:S04]  /*1f2d0*/  LDL.LU R9, [R1+0x6d4] ;  /* 0x0006d40001097983 */ /* 0x002ea80000300800 */
[----:B------:R-:W2:Y:S04]  /*1f2e0*/  LDL.LU R10, [R1+0x6d8] ;  /* 0x0006d800010a7983 */ /* 0x000ea80000300800 */
[----:B------:R-:W2:Y:S01]  /*1f2f0*/  LDL.LU R11, [R1+0x6dc] ;  /* 0x0006dc00010b7983 */ /* 0x000ea20000300800 */
[----:B----4-:R-:W-:-:S03]  /*1f300*/  IMAD R14, R14, 0x100, R7 ;  /* 0x000001000e0e7824 */ /* 0x010fc600078e0207 */
[----:B------:R-:W3:Y:S01]  /*1f310*/  LDL.LU R7, [R1+0x1a98] ;  /* 0x001a980001077983 */ /* 0x000ee20000300800 */
[C---:B--2---:R-:W-:Y:S06]  /*1f320*/  HMMA.16816.F32 R8, R16.reuse, R4, R8 ;  /* 0x000000041008723c */ /* 0x044fec0000001808 */
[----:B---3--:R-:W-:-:S15]  /*1f330*/  HMMA.16816.F32 R24, R16, R6, R24 ;  /* 0x000000061018723c */ /* 0x008fde0000001818 */
[----:B------:R-:W-:-:S08]  /*1f340*/  NOP ;  /* 0x0000000000007918 */ /* 0x000fd00000000000 */
[----:B------:R-:W-:Y:S04]  /*1f350*/  STL.64 [R1+0x6e0], R24 ;  /* 0x0006e01801007387 */ /* 0x000fe80000100a00 */
[----:B------:R0:W-:Y:S04]  /*1f360*/  STL.64 [R1+0x6e8], R26 ;  /* 0x0006e81a01007387 */ /* 0x0001e80000100a00 */
[----:B0-----:R-:W2:Y:S04]  /*1f370*/  LDL.LU.64 R26, [R1+0x1a90] ;  /* 0x001a9000011a7983 */ /* 0x001ea80000300a00 */
[----:B------:R-:W2:Y:S04]  /*1f380*/  LDL.LU.64 R24, [R1+0x1a88] ;  /* 0x001a880001187983 */ /* 0x000ea80000300a00 */
[----:B------:R-:W-:Y:S04]  /*1f390*/  STL.64 [R1+0x19c8], R6 ;  /* 0x0019c80601007387 */ /* 0x000fe80000100a00 */
[----:B------:R0:W-:Y:S04]  /*1f3a0*/  STL.64 [R1+0x19c0], R4 ;  /* 0x0019c00401007387 */ /* 0x0001e80000100a00 */
[----:B------:R-:W-:Y:S04]  /*1f3b0*/  STL.64 [R1+0x6d0], R8 ;  /* 0x0006d00801007387 */ /* 0x000fe80000100a00 */
[----:B------:R2:W-:Y:S01]  /*1f3c0*/  STL.64 [R1+0x6d8], R10 ;  /* 0x0006d80a01007387 */ /* 0x0005e20000100a00 */
[----:B0-----:R-:W-:Y:S03]  /*1f3d0*/  HMMA.16816.F32 R4, R16, R2, R20 ;  /* 0x000000021004723c */ /* 0x001fe60000001814 */
[----:B------:R-:W3:Y:S04]  /*1f3e0*/  LDL.LU R16, [R1+0x1050] ;  /* 0x0010500001107983 */ /* 0x000ee80000300800 */
[----:B------:R-:W3:Y:S01]  /*1f3f0*/  LDL.LU R17, [R1+0x1058] ;  /* 0x0010580001117983 */ /* 0x000ee20000300800 */
[----:B------:R-:W-:Y:S01]  /*1f400*/  IMAD R15, R0, 0x100, R15 ;  /* 0x00000100000f7824 */ /* 0x000fe200078e020f */
[----:B------:R-:W-:-:S02]  /*1f410*/  F2FP.F16.E5M2.UNPACK_B R12, R12 ;  /* 0x0000000cff0c723e */ /* 0x000fc400020004ff */
[----:B------:R-:W-:Y:S02]  /*1f420*/  F2FP.F16.E5M2.UNPACK_B R13, R13 ;  /* 0x0000000dff0d723e */ /* 0x000fe400020004ff */
[----:B------:R-:W-:Y:S02]  /*1f430*/  F2FP.F16.E5M2.UNPACK_B R14, R14 ;  /* 0x0000000eff0e723e */ /* 0x000fe400020004ff */
[----:B------:R-:W-:-:S08]  /*1f440*/  F2FP.F16.E5M2.UNPACK_B R15, R15 ;  /* 0x0000000fff0f723e */ /* 0x000fd000020004ff */
[----:B------:R-:W-:Y:S04]  /*1f450*/  STL.64 [R1+0x2d0], R4 ;  /* 0x0002d00401007387 */ /* 0x000fe80000100a00 */
[----:B------:R-:W-:Y:S01]  /*1f460*/  STL.64 [R1+0x2d8], R6 ;  /* 0x0002d80601007387 */ /* 0x000fe20000100a00 */
[----:B--2---:R-:W-:Y:S03]  /*1f470*/  HMMA.16816.F32 R8, R12, R28, R24 ;  /* 0x0000001c0c08723c */ /* 0x004fe60000001818 */
[----:B---3--:R0:W-:Y:S04]  /*1f480*/  STL.64 [R1+0x1a70], R16 ;  /* 0x001a701001007387 */ /* 0x0081e80000100a00 */
[----:B------:R-:W-:Y:S04]  /*1f490*/  STL [R1+0x19dc], R2 ;  /* 0x0019dc0201007387 */ /* 0x000fe80000100800 */
[----:B------:R1:W-:-:S12]  /*1f4a0*/  STL [R1+0x19d8], R3 ;  /* 0x0019d80301007387 */ /* 0x0003d80000100800 */
[----:B------:R-:W-:Y:S04]  /*1f4b0*/  STL.64 [R1+0x6c0], R8 ;  /* 0x0006c00801007387 */ /* 0x000fe80000100a00 */
[----:B------:R2:W-:Y:S04]  /*1f4c0*/  STL.64 [R1+0x6c8], R10 ;  /* 0x0006c80a01007387 */ /* 0x0005e80000100a00 */
[----:B------:R-:W3:Y:S04]  /*1f4d0*/  LDL.LU R20, [R1+0x640] ;  /* 0x0006400001147983 */ /* 0x000ee80000300800 */
[----:B------:R-:W3:Y:S04]  /*1f4e0*/  LDL.LU R21, [R1+0x644] ;  /* 0x0006440001157983 */ /* 0x000ee80000300800 */
[----:B------:R-:W4:Y:S04]  /*1f4f0*/  LDL.LU R22, [R1+0x648] ;  /* 0x0006480001167983 */ /* 0x000f280000300800 */
[----:B------:R-:W4:Y:S04]  /*1f500*/  LDL.LU R23, [R1+0x64c] ;  /* 0x00064c0001177983 */ /* 0x000f280000300800 */
[----:B0-----:R-:W3:Y:S04]  /*1f510*/  LDL.64 R16, [R1+0x18] ;  /* 0x0000180001107983 */ /* 0x001ee80000100a00 */
[----:B-1----:R-:W3:Y:S04]  /*1f520*/  LDL.64 R2, [R1+0x10] ;  /* 0x0000100001027983 */ /* 0x002ee80000100a00 */
[----:B------:R-:W4:Y:S04]  /*1f530*/  LDL.LU R24, [R1+0x660] ;  /* 0x0006600001187983 */ /* 0x000f280000300800 */
[----:B------:R-:W4:Y:S04]  /*1f540*/  LDL.LU R25, [R1+0x664] ;  /* 0x0006640001197983 */ /* 0x000f280000300800 */
[----:B------:R-:W3:Y:S04]  /*1f550*/  LDL.LU R26, [R1+0x668] ;  /* 0x00066800011a7983 */ /* 0x000ee80000300800 */
[----:B------:R-:W3:Y:S04]  /*1f560*/  LDL.LU R27, [R1+0x66c] ;  /* 0x00066c00011b7983 */ /* 0x000ee80000300800 */
[----:B------:R-:W4:Y:S04]  /*1f570*/  LDL.64 R18, [R1+0x20] ;  /* 0x0000200001127983 */ /* 0x000f280000100a00 */
[----:B--2---:R-:W2:Y:S04]  /*1f580*/  LDL.64 R10, [R1+0x8] ;  /* 0x00000800010a7983 */ /* 0x004ea80000100a00 */
[----:B--2---:R0:W-:Y:S04]  /*1f590*/  STL.64 [R1+0x1a68], R10 ;  /* 0x001a680a01007387 */ /* 0x0041e80000100a00 */
[----:B------:R-:W2:Y:S04]  /*1f5a0*/  LDL.LU R8, [R1+0x690] ;  /* 0x0006900001087983 */ /* 0x000ea80000300800 */
[----:B------:R-:W2:Y:S04]  /*1f5b0*/  LDL.LU R9, [R1+0x694] ;  /* 0x0006940001097983 */ /* 0x000ea80000300800 */
[----:B0-----:R-:W3:Y:S04]  /*1f5c0*/  LDL.LU R10, [R1+0x698] ;  /* 0x00069800010a7983 */ /* 0x001ee80000300800 */
[----:B------:R-:W3:Y:S04]  /*1f5d0*/  LDL.LU R11, [R1+0x69c] ;  /* 0x00069c00010b7983 */ /* 0x000ee80000300800 */
[----:B---3--:R-:W-:Y:S04]  /*1f5e0*/  STL.64 [R1+0x1a80], R10 ;  /* 0x001a800a01007387 */ /* 0x008fe80000100a00 */
[----:B--2---:R0:W-:Y:S04]  /*1f5f0*/  STL.64 [R1+0x1a78], R8 ;  /* 0x001a780801007387 */ /* 0x0041e80000100a00 */
[----:B0-----:R-:W2:Y:S04]  /*1f600*/  LDL.LU R8, [R1+0x6a0] ;  /* 0x0006a00001087983 */ /* 0x001ea80000300800 */
[----:B------:R-:W2:Y:S04]  /*1f610*/  LDL.LU R9, [R1+0x6a4] ;  /* 0x0006a40001097983 */ /* 0x000ea80000300800 */
[----:B------:R-:W2:Y:S04]  /*1f620*/  LDL.LU R10, [R1+0x6a8] ;  /* 0x0006a800010a7983 */ /* 0x000ea80000300800 */
[----:B------:R-:W2:Y:S04]  /*1f630*/  LDL.LU R11, [R1+0x6ac] ;  /* 0x0006ac00010b7983 */ /* 0x000ea80000300800 */
[----:B------:R-:W-:Y:S04]  /*1f640*/  STL.64 [R1+0x1a48], R26 ;  /* 0x001a481a01007387 */ /* 0x000fe80000100a00 */
[----:B----4-:R0:W-:Y:S04]  /*1f650*/  STL.64 [R1+0x1a40], R24 ;  /* 0x001a401801007387 */ /* 0x0101e80000100a00 */
[----:B0-----:R-:W3:Y:S04]  /*1f660*/  LDL.LU R24, [R1+0x670] ;  /* 0x0006700001187983 */ /* 0x001ee80000300800 */
[----:B------:R-:W3:Y:S04]  /*1f670*/  LDL.LU R25, [R1+0x674] ;  /* 0x0006740001197983 */ /* 0x000ee80000300800 */
[----:B------:R-:W4:Y:S04]  /*1f680*/  LDL.LU R26, [R1+0x678] ;  /* 0x00067800011a7983 */ /* 0x000f280000300800 */
[----:B------:R-:W4:Y:S01]  /*1f690*/  LDL.LU R27, [R1+0x67c] ;  /* 0x00067c00011b7983 */ /* 0x000f220000300800 */
[----:B------:R-:W-:-:S02]  /*1f6a0*/  IMAD.MOV.U32 R4, RZ, RZ, R28 ;  /* 0x000000ffff047224 */ /* 0x000fc400078e001c */
[----:B------:R-:W-:Y:S01]  /*1f6b0*/  IMAD.MOV.U32 R0, RZ, RZ, R29 ;  /* 0x000000ffff007224 */ /* 0x000fe200078e001d */
[----:B----4-:R-:W-:Y:S04]  /*1f6c0*/  STL.64 [R1+0x1a60], R26 ;  /* 0x001a601a01007387 */ /* 0x010fe80000100a00 */
[----:B---3--:R0:W-:Y:S04]  /*1f6d0*/  STL.64 [R1+0x1a58], R24 ;  /* 0x001a581801007387 */ /* 0x0081e80000100a00 */
[----:B0-----:R-:W3:Y:S04]  /*1f6e0*/  LDL.LU R24, [R1+0x680] ;  /* 0x0006800001187983 */ /* 0x001ee80000300800 */
[----:B------:R-:W3:Y:S04]  /*1f6f0*/  LDL.LU R25, [R1+0x684] ;  /* 0x0006840001197983 */ /* 0x000ee80000300800 */
[----:B------:R-:W3:Y:S04]  /*1f700*/  LDL.LU R26, [R1+0x688] ;  /* 0x00068800011a7983 */ /* 0x000ee80000300800 */
[----:B------:R-:W3:Y:S04]  /*1f710*/  LDL.LU R27, [R1+0x68c] ;  /* 0x00068c00011b7983 */ /* 0x000ee80000300800 */
[----:B------:R-:W4:Y:S04]  /*1f720*/  LDL.64 R28, [R1] ;  /* 0x00000000011c7983 */ /* 0x000f280000100a00 */
[----:B------:R-:W-:Y:S04]  /*1f730*/  STL.64 [R1+0x1a20], R22 ;  /* 0x001a201601007387 */ /* 0x000fe80000100a00 */
[----:B------:R0:W-:Y:S04]  /*1f740*/  STL.64 [R1+0x1a18], R20 ;  /* 0x001a181401007387 */ /* 0x0001e80000100a00 */
[----:B0-----:R-:W4:Y:S04]  /*1f750*/  LDL.LU R20, [R1+0x650] ;  /* 0x0006500001147983 */ /* 0x001f280000300800 */
[----:B------:R-:W4:Y:S04]  /*1f760*/  LDL.LU R21, [R1+0x654] ;  /* 0x0006540001157983 */ /* 0x000f280000300800 */
[----:B------:R-:W4:Y:S04]  /*1f770*/  LDL.LU R22, [R1+0x658] ;  /* 0x0006580001167983 */ /* 0x000f280000300800 */
[----:B------:R-:W4:Y:S04]  /*1f780*/  LDL.LU R23, [R1+0x65c] ;  /* 0x00065c0001177983 */ /* 0x000f280000300800 */
[----:B------:R0:W-:Y:S04]  /*1f790*/  STL [R1+0x19e0], R4 ;  /* 0x0019e00401007387 */ /* 0x0001e80000100800 */
[----:B0-----:R-:W3:Y:S04]  /*1f7a0*/  LDL.LU R4, [R1+0x6b0] ;  /* 0x0006b00001047983 */ /* 0x001ee80000300800 */
[----:B------:R-:W3:Y:S04]  /*1f7b0*/  LDL.LU R5, [R1+0x6b4] ;  /* 0x0006b40001057983 */ /* 0x000ee80000300800 */
[----:B------:R-:W3:Y:S04]  /*1f7c0*/  LDL.LU R6, [R1+0x6b8] ;  /* 0x0006b80001067983 */ /* 0x000ee80000300800 */
[----:B------:R-:W3:Y:S01]  /*1f7d0*/  LDL.LU R7, [R1+0x6bc] ;  /* 0x0006bc0001077983 */ /* 0x000ee20000300800 */
[C---:B--2---:R-:W-:Y:S06]  /*1f7e0*/  HMMA.16816.F32 R8, R12.reuse, R16, R8 ;  /* 0x000000100c08723c */ /* 0x044fec0000001808 */
[----:B---3--:R-:W-:-:S15]  /*1f7f0*/  HMMA.16816.F32 R4, R12, R18, R4 ;  /* 0x000000120c04723c */ /* 0x008fde0000001804 */
[----:B------:R-:W-:-:S08]  /*1f800*/  NOP ;  /* 0x0000000000007918 */ /* 0x000fd00000000000 */
[----:B------:R-:W-:Y:S04]  /*1f810*/  STL.64 [R1+0x6b0], R4 ;  /* 0x0006b00401007387 */ /* 0x000fe80000100a00 */
[----:B------:R-:W-:Y:S04]  /*1f820*/  STL.64 [R1+0x6b8], R6 ;  /* 0x0006b80601007387 */ /* 0x000fe80000100a00 */
[----:B------:R-:W-:Y:S04]  /*1f830*/  STL.64 [R1+0x6a0], R8 ;  /* 0x0006a00801007387 */ /* 0x000fe80000100a00 */
[----:B------:R0:W-:Y:S04]  /*1f840*/  STL.64 [R1+0x6a8], R10 ;  /* 0x0006a80a01007387 */ /* 0x0001e80000100a00 */
[----:B0-----:R-:W2:Y:S04]  /*1f850*/  LDL.LU.64 R10, [R1+0x1a80] ;  /* 0x001a8000010a7983 */ /* 0x001ea80000300a00 */
[----:B------:R-:W2:Y:S01]  /*1f860*/  LDL.LU.64 R8, [R1+0x1a78] ;  /* 0x001a780001087983 */ /* 0x000ea20000300a00 */
[----:B------:R-:W-:-:S02]  /*1f870*/  IMAD.MOV.U32 R6, RZ, RZ, R18 ;  /* 0x000000ffff067224 */ /* 0x000fc400078e0012 */
[----:B------:R-:W-:Y:S02]  /*1f880*/  IMAD.MOV.U32 R18, RZ, RZ, R16 ;  /* 0x000000ffff127224 */ /* 0x000fe400078e0010 */
[----:B------:R-:W-:Y:S02]  /*1f890*/  IMAD.MOV.U32 R7, RZ, RZ, R17 ;  /* 0x000000ffff077224 */ /* 0x000fe400078e0011 */
[----:B------:R-:W3:Y:S01]  /*1f8a0*/  LDL.LU.64 R16, [R1+0x1a70] ;  /* 0x001a700001107983 */ /* 0x000ee20000300a00 */
[----:B------:R-:W-:Y:S02]  /*1f8b0*/  IMAD.MOV.U32 R5, RZ, RZ, R19 ;  /* 0x000000ffff057224 */ /* 0x000fe400078e0013 */
[----:B------:R-:W-:Y:S01]  /*1f8c0*/  IMAD.MOV.U32 R19, RZ, RZ, R3 ;  /* 0x000000ffff137224 */ /* 0x000fe200078e0003 */
[----:B--2---:R-:W-:-:S15]  /*1f8d0*/  HMMA.16816.F32 R8, R12, R2, R8 ;  /* 0x000000020c08723c */ /* 0x004fde0000001808 */
[----:B------:R-:W-:-:S08]  /*1f8e0*/  NOP ;  /* 0x0000000000007918 */ /* 0x000fd00000000000 */
[----:B------:R-:W-:Y:S04]  /*1f8f0*/  STL.64 [R1+0x690], R8 ;  /* 0x0006900801007387 */ /* 0x000fe80000100a00 */
[----:B------:R0:W-:Y:S04]  /*1f900*/  STL.64 [R1+0x698], R10 ;  /* 0x0006980a01007387 */ /* 0x0001e80000100a00 */
[----:B0-----:R-:W2:Y:S04]  /*1f910*/  LDL.LU.64 R10, [R1+0x1a68] ;  /* 0x001a6800010a7983 */ /* 0x001ea80000300a00 */
[----:B------:R-:W-:Y:S04]  /*1f920*/  STL.64 [R1+0x19f0], R18 ;  /* 0x0019f01201007387 */ /* 0x000fe80000100a00 */
[----:B---3--:R0:W-:Y:S04]  /*1f930*/  STL.64 [R1+0x19e8], R16 ;  /* 0x0019e81001007387 */ /* 0x0081e80000100a00 */
[----:B0-----:R-:W3:Y:S04]  /*1f940*/  LDL.LU R16, [R1+0x620] ;  /* 0x0006200001107983 */ /* 0x001ee80000300800 */
        /* <DEDUP_REMOVED lines=13> */
[----:B------:R-:W3:Y:S01]  /*1fa20*/  LDL.LU.64 R24, [R1+0x1a58] ;  /* 0x001a580001187983 */ /* 0x000ee20000300a00 */
[----:B------:R-:W-:-:S02]  /*1fa30*/  IMAD.MOV.U32 R3, RZ, RZ, R10 ;  /* 0x000000ffff037224 */ /* 0x000fc400078e000a */
[----:B------:R-:W-:Y:S02]  /*1fa40*/  IMAD.MOV.U32 R8, RZ, RZ, R11 ;  /* 0x000000ffff087224 */ /* 0x000fe400078e000b */
[----:B------:R-:W4:Y:S01]  /*1fa50*/  LDL.LU.64 R10, [R1+0x1a50] ;  /* 0x001a5000010a7983 */ /* 0x000f220000300a00 */
[----:B------:R-:W-:Y:S02]  /*1fa60*/  IMAD.MOV.U32 R9, RZ, RZ, R2 ;  /* 0x000000ffff097224 */ /* 0x000fe400078e0002 */
[----:B------:R-:W-:Y:S02]  /*1fa70*/  IMAD.MOV.U32 R4, RZ, RZ, R28 ;  /* 0x000000ffff047224 */ /* 0x000fe400078e001c */
[----:B------:R-:W-:Y:S01]  /*1fa80*/  IMAD.MOV.U32 R2, RZ, RZ, R29 ;  /* 0x000000ffff027224 */ /* 0x000fe200078e001d */
[----:B---3--:R-:W-:-:S15]  /*1fa90*/  HMMA.16816.F32 R24, R12, R28, R24 ;  /* 0x0000001c0c18723c */ /* 0x008fde0000001818 */
[----:B------:R-:W-:-:S08]  /*1faa0*/  NOP ;  /* 0x0000000000007918 */ /* 0x000fd00000000000 */
[----:B------:R-:W-:Y:S04]  /*1fab0*/  STL.64 [R1+0x670], R24 ;  /* 0x0006701801007387 */ /* 0x000fe80000100a00 */
[----:B------:R0:W-:Y:S04]  /*1fac0*/  STL.64 [R1+0x678], R26 ;  /* 0x0006781a01007387 */ /* 0x0001e80000100a00 */
[----:B0-----:R-:W3:Y:S04]  /*1fad0*/  LDL.LU.64 R26, [R1+0x1a48] ;  /* 0x001a4800011a7983 */ /* 0x001ee80000300a00 */
[----:B------:R-:W3:Y:S04]  /*1fae0*/  LDL.LU.64 R24, [R1+0x1a40] ;  /* 0x001a400001187983 */ /* 0x000ee80000300a00 */
[----:B------:R-:W3:Y:S02]  /*1faf0*/  LDL.LU.64 R28, [R1+0x1a38] ;  /* 0x001a3800011c7983 */ /* 0x000ee40000300a00 */
[----:B---3--:R-:W-:-:S15]  /*1fb00*/  HMMA.16816.F32 R24, R12, R28, R24 ;  /* 0x0000001c0c18723c */ /* 0x008fde0000001818 */
[----:B------:R-:W-:-:S08]  /*1fb10*/  NOP ;  /* 0x0000000000007918 */ /* 0x000fd00000000000 */
[----:B------:R-:W-:Y:S04]  /*1fb20*/  STL.64 [R1+0x660], R24 ;  /* 0x0006601801007387 */ /* 0x000fe80000100a00 */
[----:B------:R0:W-:Y:S04]  /*1fb30*/  STL.64 [R1+0x668], R26 ;  /* 0x0006681a01007387 */ /* 0x0001e80000100a00 */
[----:B0-----:R-:W3:Y:S04]  /*1fb40*/  LDL.LU.64 R26, [R1+0x1a30] ;  /* 0x001a3000011a7983 */ /* 0x001ee80000300a00 */
[----:B------:R-:W2:Y:S01]  /*1fb50*/  LDL.LU.64 R24, [R1+0x1a28] ;  /* 0x001a280001187983 */ /* 0x000ea20000300a00 */
[----:B---3--:R-:W-:-:S15]  /*1fb60*/  HMMA.16816.F32 R20, R12, R26, R20 ;  /* 0x0000001a0c14723c */ /* 0x008fde0000001814 */
        /* <DEDUP_REMOVED lines=11> */
[----:B------:R0:W-:Y:S04]  /*1fc20*/  STL.64 [R1+0x18f8], R26 ;  /* 0x0018f81a01007387 */ /* 0x0001e80000100a00 */
[----:B0-----:R-:W4:Y:S04]  /*1fc30*/  LDL.LU R26, [R1+0x1054] ;  /* 0x00105400011a7983 */ /* 0x001f280000300800 */
        /* <DEDUP_REMOVED lines=16> */
[----:B0-----:R-:W4:Y:S04]  /*1fd40*/  LDL.LU R20, [R1+0x610] ;  /* 0x0006100001147983 */ /* 0x001f280000300800 */
[----:B------:R-:W4:Y:S04]  /*1fd50*/  LDL.LU R21, [R1+0x614] ;  /* 0x0006140001157983 */ /* 0x000f280000300800 */
[----:B------:R-:W4:Y:S04]  /*1fd60*/  LDL.LU R22, [R1+0x618] ;  /* 0x0006180001167983 */ /* 0x000f280000300800 */
[----:B------:R-:W4:Y:S02]  /*1fd70*/  LDL.LU R23, [R1+0x61c] ;  /* 0x00061c0001177983 */ /* 0x000f240000300800 */
[----:B----4-:R-:W-:Y:S01]  /*1fd80*/  HMMA.16816.F32 R20, R12, R10, R20 ;  /* 0x0000000a0c14723c */ /* 0x010fe20000001814 */
[----:B---3--:R-:W-:-:S02]  /*1fd90*/  IMAD R16, R16, 0x100, R26 ;  /* 0x0000010010107824 */ /* 0x008fc400078e021a */
[----:B------:R-:W-:-:S15]  /*1fda0*/  IMAD R17, R17, 0x100, R27 ;  /* 0x0000010011117824 */ /* 0x000fde00078e021b */
[----:B------:R-:W-:-:S05]  /*1fdb0*/  NOP ;  /* 0x0000000000007918 */ /* 0x000fca0000000000 */
[----:B------:R-:W-:Y:S04]  /*1fdc0*/  STL.64 [R1+0x610], R20 ;  /* 0x0006101401007387 */ /* 0x000fe80000100a00 */
[----:B------:R-:W-:Y:S04]  /*1fdd0*/  STL.64 [R1+0x618], R22 ;  /* 0x0006181601007387 */ /* 0x000fe80000100a00 */
[----:B------:R-:W3:Y:S04]  /*1fde0*/  LDL.LU R24, [R1+0x570] ;  /* 0x0005700001187983 */ /* 0x000ee80000300800 */
[----:B------:R-:W3:Y:S04]  /*1fdf0*/  LDL.LU R25, [R1+0x574] ;  /* 0x0005740001197983 */ /* 0x000ee80000300800 */
[----:B------:R-:W4:Y:S04]  /*1fe00*/  LDL.LU R26, [R1+0x578] ;  /* 0x00057800011a7983 */ /* 0x000f280000300800 */
[----:B------:R-:W4:Y:S04]  /*1fe10*/  LDL.LU R27, [R1+0x57c] ;  /* 0x00057c00011b7983 */ /* 0x000f280000300800 */
[----:B----4-:R0:W-:Y:S02]  /*1fe20*/  STL.64 [R1+0x1908], R26 ;  /* 0x0019081a01007387 */ /* 0x0101e40000100a00 */
[----:B0-----:R-:W-:-:S02]  /*1fe30*/  IMAD.MOV.U32 R26, RZ, RZ, R4 ;  /* 0x000000ffff1a7224 */ /* 0x001fc400078e0004 */
[----:B------:R-:W-:Y:S01]  /*1fe40*/  IMAD.MOV.U32 R27, RZ, RZ, R2 ;  /* 0x000000ffff1b7224 */ /* 0x000fe200078e0002 */
[----:B------:R-:W4:Y:S04]  /*1fe50*/  LDL.LU R4, [R1+0x19e0] ;  /* 0x0019e00001047983 */ /* 0x000f280000300800 */
[----:B------:R-:W4:Y:S04]  /*1fe60*/  LDL.LU R2, [R1+0x19dc] ;  /* 0x0019dc0001027983 */ /* 0x000f280000300800 */
[----:B---3--:R0:W-:Y:S04]  /*1fe70*/  STL.64 [R1+0x1900], R24 ;  /* 0x0019001801007387 */ /* 0x0081e80000100a00 */
[----:B------:R-:W-:Y:S04]  /*1fe80*/  STL.64 [R1+0x1920], R26 ;  /* 0x0019201a01007387 */ /* 0x000fe80000100a00 */
[----:B------:R-:W3:Y:S04]  /*1fe90*/  LDL.LU R20, [R1+0x560] ;  /* 0x0005600001147983 */ /* 0x000ee80000300800 */
[----:B------:R-:W3:Y:S04]  /*1fea0*/  LDL.LU R21, [R1+0x564] ;  /* 0x0005640001157983 */ /* 0x000ee80000300800 */
[----:B------:R-:W2:Y:S04]  /*1feb0*/  LDL.LU R22, [R1+0x568] ;  /* 0x0005680001167983 */ /* 0x000ea80000300800 */
[----:B------:R-:W2:Y:S01]  /*1fec0*/  LDL.LU R23, [R1+0x56c] ;  /* 0x00056c0001177983 */ /* 0x000ea20000300800 */
[----:B0-----:R-:W-:-:S02]  /*1fed0*/  IMAD.MOV.U32 R24, RZ, RZ, R3 ;  /* 0x000000ffff187224 */ /* 0x001fc400078e0003 */
[----:B------:R-:W-:Y:S01]  /*1fee0*/  IMAD.MOV.U32 R25, RZ, RZ, R8 ;  /* 0x000000ffff197224 */ /* 0x000fe200078e0008 */
[----:B------:R-:W4:Y:S04]  /*1fef0*/  LDL.LU R3, [R1+0x19d8] ;  /* 0x0019d80001037983 */ /* 0x000f280000300800 */
[----:B------:R-:W4:Y:S04]  /*1ff00*/  LDL.LU R8, [R1+0x19d4] ;  /* 0x0019d40001087983 */ /* 0x000f280000300800 */
[----:B------:R-:W-:Y:S04]  /*1ff10*/  STL.64 [R1+0x1938], R24 ;  /* 0x0019381801007387 */ /* 0x000fe80000100a00 */
[----:B--2---:R-:W-:Y:S04]  /*1ff20*/  STL.64 [R1+0x1918], R22 ;  /* 0x0019181601007387 */ /* 0x004fe80000100a00 */
[----:B---3--:R0:W-:Y:S04]  /*1ff30*/  STL.64 [R1+0x1910], R20 ;  /* 0x0019101401007387 */ /* 0x0081e80000100a00 */
[----:B0-----:R-:W2:Y:S04]  /*1ff40*/  LDL.LU R20, [R1+0x580] ;  /* 0x0005800001147983 */ /* 0x001ea80000300800 */
[----:B------:R-:W2:Y:S04]  /*1ff50*/  LDL.LU R21, [R1+0x584] ;  /* 0x0005840001157983 */ /* 0x000ea80000300800 */
[----:B------:R-:W3:Y:S04]  /*1ff60*/  LDL.LU R22, [R1+0x588] ;  /* 0x0005880001167983 */ /* 0x000ee80000300800 */
[----:B------:R-:W3:Y:S01]  /*1ff70*/  LDL.LU R23, [R1+0x58c] ;  /* 0x00058c0001177983 */ /* 0x000ee20000300800 */
[----:B------:R-:W-:-:S02]  /*1ff80*/  IMAD.MOV.U32 R26, RZ, RZ, R9 ;  /* 0x000000ffff1a7224 */ /* 0x000fc400078e0009 */
[----:B------:R-:W-:Y:S01]  /*1ff90*/  IMAD.MOV.U32 R27, RZ, RZ, R19 ;  /* 0x000000ffff1b7224 */ /* 0x000fe200078e0013 */
[----:B------:R-:W4:Y:S04]  /*1ffa0*/  LDL.LU R9, [R1+0x19d0] ;  /* 0x0019d00001097983 */ /* 0x000f280000300800 */
[----:B------:R-:W-:Y:S04]  /*1ffb0*/  STL.64 [R1+0x1950], R26 ;  /* 0x0019501a01007387 */ /* 0x000fe80000100a00 */
[----:B---3--:R-:W-:Y:S04]  /*1ffc0*/  STL.64 [R1+0x1930], R22 ;  /* 0x0019301601007387 */ /* 0x008fe80000100a00 */
        /* <DEDUP_REMOVED lines=9> */
[----:B------:R4:W-:Y:S04]  /*20060*/  STL.64 [R1+0x1968], R24 ;  /* 0x0019681801007387 */ /* 0x0009e80000100a00 */
[----:B------:R-:W-:Y:S01]  /*20070*/  STL.64 [R1+0x1980], R26 ;  /* 0x0019801a01007387 */ /* 0x000fe20000100a00 */
[----:B----4-:R-:W-:-:S02]  /*20080*/  IMAD.MOV.U32 R24, RZ, RZ, R4 ;  /* 0x000000ffff187224 */ /* 0x010fc400078e0004 */
[----:B------:R-:W-:Y:S01]  /*20090*/  IMAD.MOV.U32 R25, RZ, RZ, R0 ;  /* 0x000000ffff197224 */ /* 0x000fe200078e0000 */
        /* <DEDUP_REMOVED lines=15> */
[----:B------:R-:W3:Y:S04]  /*20190*/  LDL.LU R18, [R1+0x1060] ;  /* 0x0010600001127983 */ /* 0x000ee80000300800 */
[----:B------:R-:W3:Y:S04]  /*201a0*/  LDL.LU R19, [R1+0x106c] ;  /* 0x00106c0001137983 */ /* 0x000ee80000300800 */
[----:B------:R-:W3:Y:S04]  /*201b0*/  LDL.LU R0, [R1+0x1068] ;  /* 0x0010680001007983 */ /* 0x000ee80000300800 */
[----:B--2---:R-:W-:Y:S04]  /*201c0*/  STL.64 [R1+0x19a8], R26 ;  /* 0x0019a81a01007387 */ /* 0x004fe80000100a00 */
[----:B----4-:R0:W-:Y:S04]  /*201d0*/  STL.64 [R1+0x19a0], R24 ;  /* 0x0019a01801007387 */ /* 0x0101e80000100a00 */
        /* <DEDUP_REMOVED lines=15> */
[----:B------:R-:W4:Y:S01]  /*202d0*/  LDL.LU R23, [R1+0x5bc] ;  /* 0x0005bc0001177983 */ /* 0x000f220000300800 */
[C---:B------:R-:W-:Y:S03]  /*202e0*/  HMMA.16816.F32 R4, R12.reuse, R8, R4 ;  /* 0x000000080c04723c */ /* 0x040fe60000001804 */
[----:B----4-:R-:W-:Y:S04]  /*202f0*/  STL.64 [R1+0x1978], R22 ;  /* 0x0019781601007387 */ /* 0x010fe80000100a00 */
[----:B---3--:R0:W-:Y:S04]  /*20300*/  STL.64 [R1+0x1970], R20 ;  /* 0x0019701401007387 */ /* 0x0081e80000100a00 */
        /* <DEDUP_REMOVED lines=14> */
[----:B------:R0:W-:Y:S04]  /*203f0*/  STL [R1+0x18bc], R8 ;  /* 0x0018bc0801007387 */ /* 0x0001e80000100800 */
[----:B0-----:R-:W3:Y:S04]  /*20400*/  LDL.LU R8, [R1+0x1064] ;  /* 0x0010640001087983 */ /* 0x001ee80000300800 */
[----:B------:R-:W-:Y:S01]  /*20410*/  STL [R1+0x18b8], R9 ;  /* 0x0018b80901007387 */ /* 0x000fe20000100800 */
[----:B--2---:R-:W-:-:S15]  /*20420*/  HMMA.16816.F32 R24, R12, R6, R24 ;  /* 0x000000060c18723c */ /* 0x004fde0000001818 */
        /* <DEDUP_REMOVED lines=10> */
[----:B------:R-:W2:Y:S04]  /*204d0*/  LDL.LU.64 R24, [R1+0x19a0] ;  /* 0x0019a00001187983 */ /* 0x000ea80000300a00 */
[----:B------:R-:W-:Y:S04]  /*204e0*/  STL.64 [R1+0x18b0], R6 ;  /* 0x0018b00601007387 */ /* 0x000fe80000100a00 */
[----:B------:R0:W-:Y:S04]  /*204f0*/  STL.64 [R1+0x18a8], R4 ;  /* 0x0018a80401007387 */ /* 0x0001e80000100a00 */
[----:B0-----:R-:W4:Y:S04]  /*20500*/  LDL.LU R4, [R1+0x540] ;  /* 0x0005400001047983 */ /* 0x001f280000300800 */
[----:B------:R-:W4:Y:S04]  /*20510*/  LDL.LU R5, [R1+0x544] ;  /* 0x0005440001057983 */ /* 0x000f280000300800 */
[----:B------:R-:W4:Y:S04]  /*20520*/  LDL.LU R6, [R1+0x548] ;  /* 0x0005480001067983 */ /* 0x000f280000300800 */
[----:B------:R-:W4:Y:S01]  /*20530*/  LDL.LU R7, [R1+0x54c] ;  /* 0x00054c0001077983 */ /* 0x000f220000300800 */
[----:B--2---:R-:W-:Y:S03]  /*20540*/  HMMA.16816.F32 R12, R12, R2, R24 ;  /* 0x000000020c0c723c */ /* 0x004fe60000001818 */
[----:B------:R-:W2:Y:S01]  /*20550*/  LDL.LU.64 R24, [R1+0x1998] ;  /* 0x0019980001187983 */ /* 0x000ea20000300a00 */
[----:B---3--:R-:W-:-:S02]  /*20560*/  IMAD R18, R18, 0x100, R8 ;  /* 0x0000010012127824 */ /* 0x008fc400078e0208 */
[----:B------:R-:W-:Y:S01]  /*20570*/  IMAD R19, R0, 0x100, R19 ;  /* 0x0000010000137824 */ /* 0x000fe200078e0213 */
[----:B------:R-:W-:Y:S02]  /*20580*/  F2FP.F16.E5M2.UNPACK_B R16, R16 ;  /* 0x00000010ff10723e */ /* 0x000fe400020004ff */
[----:B------:R-:W-:Y:S02]  /*20590*/  F2FP.F16.E5M2.UNPACK_B R17, R17 ;  /* 0x00000011ff11723e */ /* 0x000fe400020004ff */
[----:B------:R-:W-:Y:S02]  /*205a0*/  F2FP.F16.E5M2.UNPACK_B R18, R18 ;  /* 0x00000012ff12723e */ /* 0x000fe400020004ff */
[----:B------:R-:W-:-:S10]  /*205b0*/  F2FP.F16.E5M2.UNPACK_B R19, R19 ;  /* 0x00000013ff13723e */ /* 0x000fd400020004ff */
        /* <DEDUP_REMOVED lines=55> */
[----:B------:R-:W-:Y:S01]  /*20930*/  STL.64 [R1+0x1840], R28 ;  /* 0x0018401c01007387 */ /* 0x000fe20000100a00 */
[----:B--2---:R-:W-:-:S15]  /*20940*/  HMMA.16816.F32 R20, R16, R26, R20 ;  /* 0x0000001a1014723c */ /* 0x004fde0000001814 */
[----:B------:R-:W-:-:S08]  /*20950*/  NOP ;  /* 0x0000000000007918 */ /* 0x000fd00000000000 */
[----:B------:R-:W-:Y:S04]  /*20960*/  STL.64 [R1+0x560], R20 ;  /* 0x0005601401007387 */ /* 0x000fe80000100a00 */
[----:B------:R0:W-:Y:S04]  /*20970*/  STL.64 [R1+0x568], R22 ;  /* 0x0005681601007387 */ /* 0x0001e80000100a00 */
[----:B0-----:R-:W2:Y:S01]  /*20980*/  LDL.LU.64 R22, [R1+0x18e8] ;  /* 0x0018e80001167983 */ /* 0x001ea20000300a00 */
[----:B---3--:R-:W-:Y:S03]  /*20990*/  HMMA.16816.F32 R12, R16, R24, R12 ;  /* 0x00000018100c723c */ /* 0x008fe6000000180c */
[----:B------:R-:W3:Y:S04]  /*209a0*/  LDL.LU.64 R20, [R1+0x18e0] ;  /* 0x0018e00001147983 */ /* 0x000ee80000300a00 */
[----:B------:R-:W-:Y:S04]  /*209b0*/  STL.64 [R1+0x1838], R26 ;  /* 0x0018381a01007387 */ /* 0x000fe80000100a00 */
[----:B------:R0:W-:-:S12]  /*209c0*/  STL.64 [R1+0x1830], R24 ;  /* 0x0018301801007387 */ /* 0x0001d80000100a00 */
[----:B------:R1:W-:Y:S04]  /*209d0*/  STL.64 [R1+0x550], R12 ;  /* 0x0005500c01007387 */ /* 0x0003e80000100a00 */
[----:B------:R-:W-:Y:S04]  /*209e0*/  STL.64 [R1+0x558], R14 ;  /* 0x0005580e01007387 */ /* 0x000fe80000100a00 */
[----:B0-----:R-:W4:Y:S01]  /*209f0*/  LDL.LU R24, [R1+0x4c0] ;  /* 0x0004c00001187983 */ /* 0x001f220000300800 */
[----:B--2---:R-:W-:-:S15]  /*20a00*/  HMMA.16816.F32 R4, R16, R22, R4 ;  /* 0x000000161004723c */ /* 0x004fde0000001804 */
[----:B------:R-:W-:-:S08]  /*20a10*/  NOP ;  /* 0x0000000000007918 */ /* 0x000fd00000000000 */
[----:B------:R-:W-:Y:S04]  /*20a20*/  STL.64 [R1+0x540], R4 ;  /* 0x0005400401007387 */ /* 0x000fe80000100a00 */
[----:B------:R-:W-:Y:S04]  /*20a30*/  STL.64 [R1+0x548], R6 ;  /* 0x0005480601007387 */ /* 0x000fe80000100a00 */
[----:B------:R-:W4:Y:S04]  /*20a40*/  LDL.LU R25, [R1+0x4c4] ;  /* 0x0004c40001197983 */ /* 0x000f280000300800 */
[----:B------:R-:W2:Y:S04]  /*20a50*/  LDL.LU R26, [R1+0x4c8] ;  /* 0x0004c800011a7983 */ /* 0x000ea80000300800 */
[----:B------:R-:W2:Y:S04]  /*20a60*/  LDL.LU R27, [R1+0x4cc] ;  /* 0x0004cc00011b7983 */ /* 0x000ea80000300800 */
[----:B------:R-:W3:Y:S04]  /*20a70*/  LDL.LU R8, [R1+0x1074] ;  /* 0x0010740001087983 */ /* 0x000ee80000300800 */
[----:B-1----:R-:W4:Y:S04]  /*20a80*/  LDL.LU R12, [R1+0x1070] ;  /* 0x00107000010c7983 */ /* 0x002f280000300800 */
[----:B------:R-:W3:Y:S04]  /*20a90*/  LDL.LU R9, [R1+0x107c] ;  /* 0x00107c0001097983 */ /* 0x000ee80000300800 */
[----:B------:R-:W-:Y:S04]  /*20aa0*/  STL.64 [R1+0x18d8], R10 ;  /* 0x0018d80a01007387 */ /* 0x000fe80000100a00 */
[----:B---3--:R0:W-:Y:S04]  /*20ab0*/  STL.64 [R1+0x18d0], R8 ;  /* 0x0018d00801007387 */ /* 0x0081e80000100a00 */
[----:B0-----:R-:W3:Y:S04]  /*20ac0*/  LDL.LU R8, [R1+0x530] ;  /* 0x0005300001087983 */ /* 0x001ee80000300800 */
[----:B------:R-:W3:Y:S04]  /*20ad0*/  LDL.LU R9, [R1+0x534] ;  /* 0x0005340001097983 */ /* 0x000ee80000300800 */
[----:B------:R-:W3:Y:S04]  /*20ae0*/  LDL.LU R10, [R1+0x538] ;  /* 0x00053800010a7983 */ /* 0x000ee80000300800 */
[----:B------:R-:W3:Y:S04]  /*20af0*/  LDL.LU R11, [R1+0x53c] ;  /* 0x00053c00010b7983 */ /* 0x000ee80000300800 */
[----:B------:R-:W3:Y:S04]  /*20b00*/  LDL.LU R13, [R1+0x1078] ;  /* 0x00107800010d7983 */ /* 0x000ee80000300800 */
[----:B------:R-:W2:Y:S04]  /*20b10*/  LDL.LU R4, [R1+0x510] ;  /* 0x0005100001047983 */ /* 0x000ea80000300800 */
        /* <DEDUP_REMOVED lines=14> */
[----:B0-----:R-:W2:Y:S04]  /*20c00*/  LDL.LU R24, [R1+0x2b0] ;  /* 0x0002b00001187983 */ /* 0x001ea80000300800 */
[----:B------:R-:W2:Y:S04]  /*20c10*/  LDL.LU R25, [R1+0x2b4] ;  /* 0x0002b40001197983 */ /* 0x000ea80000300800 */
[----:B------:R-:W4:Y:S04]  /*20c20*/  LDL.LU R26, [R1+0x2b8] ;  /* 0x0002b800011a7983 */ /* 0x000f280000300800 */
[----:B------:R-:W4:Y:S01]  /*20c30*/  LDL.LU R27, [R1+0x2bc] ;  /* 0x0002bc00011b7983 */ /* 0x000f220000300800 */
[C---:B---3--:R-:W-:Y:S03]  /*20c40*/  HMMA.16816.F32 R8, R16.reuse, R20, R8 ;  /* 0x000000141008723c */ /* 0x048fe60000001808 */
[----:B----4-:R-:W-:Y:S04]  /*20c50*/  STL.64 [R1+0x1890], R26 ;  /* 0x0018901a01007387 */ /* 0x010fe80000100a00 */
        /* <DEDUP_REMOVED lines=9> */
[----:B------:R-:W2:Y:S04]  /*20cf0*/  LDL.LU R26, [R1+0x508] ;  /* 0x00050800011a7983 */ /* 0x000ea80000300800 */
[----:B------:R-:W2:Y:S04]  /*20d00*/  LDL.LU R27, [R1+0x50c] ;  /* 0x00050c00011b7983 */ /* 0x000ea80000300800 */
[----:B------:R-:W3:Y:S04]  /*20d10*/  LDL.64 R28, [R1+0x18] ;  /* 0x00001800011c7983 */ /* 0x000ee80000100a00 */
[----:B------:R-:W-:Y:S04]  /*20d20*/  STL.64 [R1+0x530], R8 ;  /* 0x0005300801007387 */ /* 0x000fe80000100a00 */
[----:B------:R0:W-:Y:S04]  /*20d30*/  STL.64 [R1+0x538], R10 ;  /* 0x0005380a01007387 */ /* 0x0001e80000100a00 */
[----:B0-----:R-:W4:Y:S04]  /*20d40*/  LDL.LU.64 R10, [R1+0x18d8] ;  /* 0x0018d800010a7983 */ /* 0x001f280000300a00 */
[----:B------:R-:W2:Y:S04]  /*20d50*/  LDL.LU.64 R8, [R1+0x18d0] ;  /* 0x0018d00001087983 */ /* 0x000ea80000300a00 */
[----:B------:R0:W-:Y:S04]  /*20d60*/  STL.64 [R1+0x1818], R22 ;  /* 0x0018181601007387 */ /* 0x0001e80000100a00 */
[----:B0-----:R-:W3:Y:S04]  /*20d70*/  LDL.64 R22, [R1+0x20] ;  /* 0x0000200001167983 */ /* 0x001ee80000100a00 */
[----:B------:R0:W-:Y:S04]  /*20d80*/  STL.64 [R1+0x1810], R20 ;  /* 0x0018101401007387 */ /* 0x0001e80000100a00 */
[----:B0-----:R-:W3:Y:S01]  /*20d90*/  LDL.64 R20, [R1+0x28] ;  /* 0x0000280001147983 */ /* 0x001ee20000100a00 */
[----:B----4-:R-:W-:Y:S01]  /*20da0*/  HMMA.16816.F32 R4, R16, R10, R4 ;  /* 0x0000000a1004723c */ /* 0x010fe20000001804 */
[----:B--2---:R-:W-:-:S02]  /*20db0*/  IMAD R12, R12, 0x100, R8 ;  /* 0x000001000c0c7824 */ /* 0x004fc400078e0208 */
[----:B------:R-:W-:-:S15]  /*20dc0*/  IMAD R13, R13, 0x100, R9 ;  /* 0x000001000d0d7824 */ /* 0x000fde00078e0209 */
[----:B------:R-:W-:-:S05]  /*20dd0*/  NOP ;  /* 0x0000000000007918 */ /* 0x000fca0000000000 */
[----:B------:R-:W-:Y:S04]  /*20de0*/  STL.64 [R1+0x520], R4 ;  /* 0x0005200401007387 */ /* 0x000fe80000100a00 */
[----:B------:R0:W-:Y:S04]  /*20df0*/  STL.64 [R1+0x528], R6 ;  /* 0x0005280601007387 */ /* 0x0001e80000100a00 */
[----:B0-----:R-:W2:Y:S04]  /*20e00*/  LDL.LU.64 R6, [R1+0x18c8] ;  /* 0x0018c80001067983 */ /* 0x001ea80000300a00 */
[----:B------:R-:W2:Y:S04]  /*20e10*/  LDL.LU.64 R4, [R1+0x18c0] ;  /* 0x0018c00001047983 */ /* 0x000ea80000300a00 */
[----:B------:R-:W2:Y:S04]  /*20e20*/  LDL.LU R8, [R1+0x18bc] ;  /* 0x0018bc0001087983 */ /* 0x000ea80000300800 */
[----:B------:R-:W2:Y:S02]  /*20e30*/  LDL.LU R9, [R1+0x18b8] ;  /* 0x0018b80001097983 */ /* 0x000ea40000300800 */
[----:B--2---:R-:W-:-:S15]  /*20e40*/  HMMA.16816.F32 R4, R16, R8, R4 ;  /* 0x000000081004723c */ /* 0x004fde0000001804 */
[----:B------:R-:W-:-:S08]  /*20e50*/  NOP ;  /* 0x0000000000007918 */ /* 0x000fd00000000000 */
        /* <DEDUP_REMOVED lines=26> */
[----:B------:R-:W2:Y:S04]  /*21000*/  LDL.LU.64 R26, [R1+0x1880] ;  /* 0x00188000011a7983 */ /* 0x000ea80000300a00 */
[----:B------:R-:W2:-:S15]  /*21010*/  LDL.LU.64 R24, [R1+0x1878] ;  /* 0x0018780001187983 */ /* 0x000e9e0000300a00 */
[----:B------:R-:W-:-:S01]  /*21020*/  NOP ;  /* 0x0000000000007918 */ /* 0x000fc20000000000 */
[----:B------:R0:W-:Y:S04]  /*21030*/  STL.64 [R1+0x2b0], R16 ;  /* 0x0002b01001007387 */ /* 0x0001e80000100a00 */
[----:B------:R1:W-:Y:S04]  /*21040*/  STL.64 [R1+0x2b8], R18 ;  /* 0x0002b81201007387 */ /* 0x0003e80000100a00 */
[----:B0-----:R-:W2:Y:S04]  /*21050*/  LDL.LU R16, [R1+0x4e0] ;  /* 0x0004e00001107983 */ /* 0x001ea80000300800 */
[----:B------:R-:W2:Y:S04]  /*21060*/  LDL.LU R17, [R1+0x4e4] ;  /* 0x0004e40001117983 */ /* 0x000ea80000300800 */
[----:B-1----:R-:W2:Y:S04]  /*21070*/  LDL.LU R18, [R1+0x4e8] ;  /* 0x0004e80001127983 */ /* 0x002ea80000300800 */
[----:B------:R-:W2:Y:S01]  /*21080*/  LDL.LU R19, [R1+0x4ec] ;  /* 0x0004ec0001137983 */ /* 0x000ea20000300800 */
[----:B---3--:R-:W-:-:S02]  /*21090*/  IMAD R14, R14, 0x100, R8 ;  /* 0x000001000e0e7824 */ /* 0x008fc400078e0208 */
[----:B------:R-:W-:Y:S01]  /*210a0*/  IMAD R15, R0, 0x100, R15 ;  /* 0x00000100000f7824 */ /* 0x000fe200078e020f */
[----:B------:R-:W-:Y:S02]  /*210b0*/  F2FP.F16.E5M2.UNPACK_B R12, R12 ;  /* 0x0000000cff0c723e */ /* 0x000fe400020004ff */
[----:B------:R-:W-:Y:S02]  /*210c0*/  F2FP.F16.E5M2.UNPACK_B R13, R13 ;  /* 0x0000000dff0d723e */ /* 0x000fe400020004ff */
[----:B------:R-:W-:Y:S02]  /*210d0*/  F2FP.F16.E5M2.UNPACK_B R14, R14 ;  /* 0x0000000eff0e723e */ /* 0x000fe400020004ff */
[----:B------:R-:W-:Y:S01]  /*210e0*/  F2FP.F16.E5M2.UNPACK_B R15, R15 ;  /* 0x0000000fff0f723e */ /* 0x000fe200020004ff */
[----:B------:R-:W-:Y:S01]  /*210f0*/  IMAD.MOV.U32 R0, RZ, RZ, R21 ;  /* 0x000000ffff007224 */ /* 0x000fe200078e0015 */
[----:B------:R0:W-:Y:S04]  /*21100*/  STL [R1+0x17ac], R2 ;  /* 0x0017ac0201007387 */ /* 0x0001e80000100800 */
[----:B------:R1:W-:Y:S01]  /*21110*/  STL [R1+0x17a8], R3 ;  /* 0x0017a80301007387 */ /* 0x0003e20000100800 */
[----:B----4-:R-:W-:Y:S03]  /*21120*/  HMMA.16816.F32 R4, R12, R22, R4 ;  /* 0x000000160c04723c */ /* 0x010fe60000001804 */
[----:B------:R-:W-:Y:S03]  /*21130*/  STL [R1+0x17b0], R0 ;  /* 0x0017b00001007387 */ /* 0x000fe60000100800 */
[----:B0-----:R-:W-:-:S02]  /*21140*/  IMAD.MOV.U32 R2, RZ, RZ, R22 ;  /* 0x000000ffff027224 */ /* 0x001fc400078e0016 */
[----:B-1----:R-:W-:Y:S01]  /*21150*/  IMAD.MOV.U32 R3, RZ, RZ, R23 ;  /* 0x000000ffff037224 */ /* 0x002fe200078e0017 */
[----:B--2---:R-:W-:-:S15]  /*21160*/  HMMA.16816.F32 R16, R12, R20, R16 ;  /* 0x000000140c10723c */ /* 0x004fde0000001810 */
[----:B------:R-:W-:-:S08]  /*21170*/  NOP ;  /* 0x0000000000007918 */ /* 0x000fd00000000000 */
[----:B------:R-:W-:Y:S04]  /*21180*/  STL.64 [R1+0x4e0], R16 ;  /* 0x0004e01001007387 */ /* 0x000fe80000100a00 */
[----:B------:R0:W-:Y:S02]  /*21190*/  STL.64 [R1+0x4e8], R18 ;  /* 0x0004e81201007387 */ /* 0x0001e40000100a00 */
[----:B0-----:R-:W-:Y:S02]  /*211a0*/  HMMA.16816.F32 R16, R12, R28, R24 ;  /* 0x0000001c0c10723c */ /* 0x001fe40000001818 */
[----:B------:R0:W-:Y:S04]  /*211b0*/  STL.64 [R1+0x4d0], R4 ;  /* 0x0004d00401007387 */ /* 0x0001e80000100a00 */
[----:B------:R1:W-:Y:S04]  /*211c0*/  STL.64 [R1+0x4d8], R6 ;  /* 0x0004d80601007387 */ /* 0x0003e80000100a00 */
[----:B------:R-:W-:Y:S04]  /*211d0*/  STL [R1+0x17b8], R3 ;  /* 0x0017b80301007387 */ /* 0x000fe80000100800 */
[----:B------:R-:W-:Y:S04]  /*211e0*/  STL [R1+0x17b4], R2 ;  /* 0x0017b40201007387 */ /* 0x000fe80000100800 */
[----:B0-----:R-:W2:Y:S05]  /*211f0*/  LDL.LU R4, [R1+0x420] ;  /* 0x0004200001047983 */ /* 0x001eaa0000300800 */
[----:B------:R-:W-:Y:S04]  /*21200*/  STL.64 [R1+0x4c0], R16 ;  /* 0x0004c01001007387 */ /* 0x000fe80000100a00 */
[----:B------:R-:W-:Y:S04]  /*21210*/  STL.64 [R1+0x4c8], R18 ;  /* 0x0004c81201007387 */ /* 0x000fe80000100a00 */
[----:B------:R-:W2:Y:S04]  /*21220*/  LDL.LU R5, [R1+0x424] ;  /* 0x0004240001057983 */ /* 0x000ea80000300800 */
[----:B-1----:R-:W3:Y:S04]  /*21230*/  LDL.LU R6, [R1+0x428] ;  /* 0x0004280001067983 */ /* 0x002ee80000300800 */
        /* <DEDUP_REMOVED lines=9> */
[----:B------:R-:W2:Y:S04]  /*212d0*/  LDL.LU R22, [R1+0x468] ;  /* 0x0004680001167983 */ /* 0x000ea80000300800 */
[----:B------:R-:W2:Y:S04]  /*212e0*/  LDL.LU R23, [R1+0x46c] ;  /* 0x00046c0001177983 */ /* 0x000ea80000300800 */
[----:B------:R-:W3:Y:S04]  /*212f0*/  LDL.LU R24, [R1+0x480] ;  /* 0x0004800001187983 */ /* 0x000ee80000300800 */
        /* <DEDUP_REMOVED lines=10> */
[----:B----4-:R-:W-:Y:S04]  /*213a0*/  STL.64 [R1+0x1860], R26 ;  /* 0x0018601a01007387 */ /* 0x010fe80000100a00 */
[----:B---3--:R0:W-:Y:S04]  /*213b0*/  STL.64 [R1+0x1858], R24 ;  /* 0x0018581801007387 */ /* 0x0081e80000100a00 */
[----:B0-----:R-:W3:Y:S04]  /*213c0*/  LDL.LU R24, [R1+0x4a0] ;  /* 0x0004a00001187983 */ /* 0x001ee80000300800 */
[----:B------:R-:W3:Y:S04]  /*213d0*/  LDL.LU R25, [R1+0x4a4] ;  /* 0x0004a40001197983 */ /* 0x000ee80000300800 */
[----:B------:R-:W4:Y:S04]  /*213e0*/  LDL.LU R26, [R1+0x4a8] ;  /* 0x0004a800011a7983 */ /* 0x000f280000300800 */
[----:B------:R-:W4:Y:S01]  /*213f0*/  LDL.LU R27, [R1+0x4ac] ;  /* 0x0004ac00011b7983 */ /* 0x000f220000300800 */
[----:B------:R-:W-:-:S03]  /*21400*/  IMAD.MOV.U32 R0, RZ, RZ, R29 ;  /* 0x000000ffff007224 */ /* 0x000fc600078e001d */
[----:B----4-:R-:W-:Y:S04]  /*21410*/  STL.64 [R1+0x1870], R26 ;  /* 0x0018701a01007387 */ /* 0x010fe80000100a00 */
[----:B---3--:R0:W-:Y:S04]  /*21420*/  STL.64 [R1+0x1868], R24 ;  /* 0x0018681801007387 */ /* 0x0081e80000100a00 */
[----:B0-----:R-:W3:Y:S04]  /*21430*/  LDL.LU R24, [R1+0x4b0] ;  /* 0x0004b00001187983 */ /* 0x001ee80000300800 */
[----:B------:R-:W3:Y:S04]  /*21440*/  LDL.LU R25, [R1+0x4b4] ;  /* 0x0004b40001197983 */ /* 0x000ee80000300800 */
[----:B------:R-:W3:Y:S04]  /*21450*/  LDL.LU R26, [R1+0x4b8] ;  /* 0x0004b800011a7983 */ /* 0x000ee80000300800 */
[----:B------:R-:W3:Y:S04]  /*21460*/  LDL.LU R27, [R1+0x4bc] ;  /* 0x0004bc00011b7983 */ /* 0x000ee80000300800 */
[----:B------:R-:W4:Y:S04]  /*21470*/  LDL.64 R28, [R1] ;  /* 0x00000000011c7983 */ /* 0x000f280000100a00 */
[----:B--2---:R-:W-:Y:S04]  /*21480*/  STL.64 [R1+0x1828], R22 ;  /* 0x0018281601007387 */ /* 0x004fe80000100a00 */
[----:B------:R0:W-:Y:S04]  /*21490*/  STL.64 [R1+0x1820], R20 ;  /* 0x0018201401007387 */ /* 0x0001e80000100a00 */
[----:B0-----:R-:W2:Y:S04]  /*214a0*/  LDL.LU R20, [R1+0x470] ;  /* 0x0004700001147983 */ /* 0x001ea80000300800 */
[----:B------:R-:W2:Y:S04]  /*214b0*/  LDL.LU R21, [R1+0x474] ;  /* 0x0004740001157983 */ /* 0x000ea80000300800 */
[----:B------:R-:W2:Y:S04]  /*214c0*/  LDL.LU R22, [R1+0x478] ;  /* 0x0004780001167983 */ /* 0x000ea80000300800 */
[----:B------:R-:W2:Y:S04]  /*214d0*/  LDL.LU R23, [R1+0x47c] ;  /* 0x00047c0001177983 */ /* 0x000ea80000300800 */
[----:B------:R-:W-:Y:S04]  /*214e0*/  STL.64 [R1+0x17f8], R6 ;  /* 0x0017f80601007387 */ /* 0x000fe80000100a00 */
[----:B------:R0:W-:Y:S04]  /*214f0*/  STL.64 [R1+0x17f0], R4 ;  /* 0x0017f00401007387 */ /* 0x0001e80000100a00 */
[----:B0-----:R-:W4:Y:S04]  /*21500*/  LDL.LU R4, [R1+0x440] ;  /* 0x0004400001047983 */ /* 0x001f280000300800 */
[----:B------:R-:W4:Y:S04]  /*21510*/  LDL.LU R5, [R1+0x444] ;  /* 0x0004440001057983 */ /* 0x000f280000300800 */
[----:B------:R-:W2:Y:S04]  /*21520*/  LDL.LU R6, [R1+0x448] ;  /* 0x0004480001067983 */ /* 0x000ea80000300800 */
[----:B------:R-:W2:Y:S01]  /*21530*/  LDL.LU R7, [R1+0x44c] ;  /* 0x00044c0001077983 */ /* 0x000ea20000300800 */
[----:B------:R-:W-:-:S02]  /*21540*/  IMAD.MOV.U32 R2, RZ, RZ, R19 ;  /* 0x000000ffff027224 */ /* 0x000fc400078e0013 */
[----:B------:R-:W-:Y:S01]  /*21550*/  IMAD.MOV.U32 R3, RZ, RZ, R18 ;  /* 0x000000ffff037224 */ /* 0x000fe200078e0012 */
[C---:B---3--:R-:W-:Y:S01]  /*21560*/  HMMA.16816.F32 R24, R12.reuse, R18, R24 ;  /* 0x000000120c18723c */ /* 0x048fe20000001818 */
[----:B--2---:R-:W-:Y:S04]  /*21570*/  STL.64 [R1+0x1808], R6 ;  /* 0x0018080601007387 */ /* 0x004fe80000100a00 */
[----:B----4-:R0:W-:Y:S04]  /*21580*/  STL.64 [R1+0x1800], R4 ;  /* 0x0018000401007387 */ /* 0x0101e80000100a00 */
[----:B0-----:R-:W2:Y:S04]  /*21590*/  LDL.LU R4, [R1+0x450] ;  /* 0x0004500001047983 */ /* 0x001ea80000300800 */
[----:B------:R-:W2:Y:S04]  /*215a0*/  LDL.LU R5, [R1+0x454] ;  /* 0x0004540001057983 */ /* 0x000ea80000300800 */
[----:B------:R-:W2:Y:S04]  /*215b0*/  LDL.LU R6, [R1+0x458] ;  /* 0x0004580001067983 */ /* 0x000ea80000300800 */
[----:B------:R-:W2:Y:S04]  /*215c0*/  LDL.LU R7, [R1+0x45c] ;  /* 0x00045c0001077983 */ /* 0x000ea80000300800 */
[----:B------:R-:W3:Y:S04]  /*215d0*/  LDL.LU R8, [R1+0x1094] ;  /* 0x0010940001087983 */ /* 0x000ee80000300800 */
[----:B------:R-:W3:Y:S04]  /*215e0*/  LDL.LU R16, [R1+0x1090] ;  /* 0x0010900001107983 */ /* 0x000ee80000300800 */
[----:B------:R-:W4:Y:S04]  /*215f0*/  LDL.LU R9, [R1+0x109c] ;  /* 0x00109c0001097983 */ /* 0x000f280000300800 */
[----:B------:R-:W4:Y:S04]  /*21600*/  LDL.LU R17, [R1+0x1098] ;  /* 0x0010980001117983 */ /* 0x000f280000300800 */
[----:B------:R-:W-:Y:S04]  /*21610*/  STL [R1+0x17bc], R0 ;  /* 0x0017bc0001007387 */ /* 0x000fe80000100800 */
[----:B------:R-:W-:Y:S04]  /*21620*/  STL.64 [R1+0x4b0], R24 ;  /* 0x0004b01801007387 */ /* 0x000fe80000100a00 */
[----:B------:R0:W-:Y:S04]  /*21630*/  STL.64 [R1+0x4b8], R26 ;  /* 0x0004b81a01007387 */ /* 0x0001e80000100a00 */
[----:B0-----:R-:W2:Y:S04]  /*21640*/  LDL.LU.64 R26, [R1+0x1870] ;  /* 0x00187000011a7983 */ /* 0x001ea80000300a00 */
[----:B------:R-:W2:Y:S04]  /*21650*/  LDL.LU.64 R24, [R1+0x1868] ;  /* 0x0018680001187983 */ /* 0x000ea80000300a00 */
[----:B------:R-:W4:Y:S04]  /*21660*/  LDL.LU R18, [R1+0x10a0] ;  /* 0x0010a00001127983 */ /* 0x000f280000300800 */
[----:B------:R-:W4:Y:S04]  /*21670*/  LDL.LU R19, [R1+0x10a8] ;  /* 0x0010a80001137983 */ /* 0x000f280000300800 */
[----:B------:R-:W-:Y:S04]  /*21680*/  STL [R1+0x17c4], R2 ;  /* 0x0017c40201007387 */ /* 0x000fe80000100800 */
[----:B------:R0:W-:Y:S04]  /*21690*/  STL [R1+0x17c0], R3 ;  /* 0x0017c00301007387 */ /* 0x0001e80000100800 */
[----:B0-----:R-:W2:Y:S02]  /*216a0*/  LDL.64 R2, [R1+0x8] ;  /* 0x0000080001027983 */ /* 0x001ea40000100a00 */
[----:B--2---:R-:W-:-:S15]  /*216b0*/  HMMA.16816.F32 R24, R12, R2, R24 ;  /* 0x000000020c18723c */ /* 0x004fde0000001818 */
[----:B------:R-:W-:-:S08]  /*216c0*/  NOP ;  /* 0x0000000000007918 */ /* 0x000fd00000000000 */
[----:B------:R-:W-:Y:S04]  /*216d0*/  STL.64 [R1+0x4a0], R24 ;  /* 0x0004a01801007387 */ /* 0x000fe80000100a00 */
[----:B------:R0:W-:Y:S04]  /*216e0*/  STL.64 [R1+0x4a8], R26 ;  /* 0x0004a81a01007387 */ /* 0x0001e80000100a00 */
[----:B0-----:R-:W2:Y:S04]  /*216f0*/  LDL.LU.64 R26, [R1+0x1860] ;  /* 0x00186000011a7983 */ /* 0x001ea80000300a00 */
[----:B------:R-:W2:Y:S01]  /*21700*/  LDL.LU.64 R24, [R1+0x1858] ;  /* 0x0018580001187983 */ /* 0x000ea20000300a00 */
[----:B------:R-:W-:-:S02]  /*21710*/  IMAD.MOV.U32 R0, RZ, RZ, R3 ;  /* 0x000000ffff007224 */ /* 0x000fc400078e0003 */
[----:B------:R-:W-:Y:S02]  /*21720*/  IMAD.MOV.U32 R2, RZ, RZ, R28 ;  /* 0x000000ffff027224 */ /* 0x000fe400078e001c */
        /* <DEDUP_REMOVED lines=31> */
[----:B------:R-:W4:Y:S01]  /*21920*/  LDL.LU R27, [R1+0x40c] ;  /* 0x00040c00011b7983 */ /* 0x000f220000300800 */
        /* <DEDUP_REMOVED lines=11> */
[----:B------:R-:W2:Y:S04]  /*219e0*/  LDL.LU.64 R4, [R1+0x17f0] ;  /* 0x0017f00001047983 */ /* 0x000ea80000300a00 */
[----:B------:R-:W-:Y:S04]  /*219f0*/  STL.64 [R1+0x16d0], R22 ;  /* 0x0016d01601007387 */ /* 0x000fe80000100a00 */
[----:B------:R0:W-:Y:S01]  /*21a00*/  STL.64 [R1+0x16c8], R20 ;  /* 0x0016c81401007387 */ /* 0x0001e20000100a00 */
[----:B------:R-:W-:-:S02]  /*21a10*/  IMAD R16, R16, 0x100, R8 ;  /* 0x0000010010107824 */ /* 0x000fc400078e0208 */
[----:B----4-:R-:W-:Y:S01]  /*21a20*/  IMAD R17, R17, 0x100, R9 ;  /* 0x0000010011117824 */ /* 0x010fe200078e0209 */
[----:B0-----:R-:W3:Y:S04]  /*21a30*/  LDL.LU R20, [R1+0x410] ;  /* 0x0004100001147983 */ /* 0x001ee80000300800 */
[----:B------:R-:W3:Y:S04]  /*21a40*/  LDL.LU R21, [R1+0x414] ;  /* 0x0004140001157983 */ /* 0x000ee80000300800 */
[----:B------:R-:W3:Y:S04]  /*21a50*/  LDL.LU R22, [R1+0x418] ;  /* 0x0004180001167983 */ /* 0x000ee80000300800 */
[----:B------:R-:W3:Y:S01]  /*21a60*/  LDL.LU R23, [R1+0x41c] ;  /* 0x00041c0001177983 */ /* 0x000ee20000300800 */
[----:B--2---:R-:W-:-:S15]  /*21a70*/  HMMA.16816.F32 R4, R12, R10, R4 ;  /* 0x0000000a0c04723c */ /* 0x004fde0000001804 */
[----:B------:R-:W-:-:S08]  /*21a80*/  NOP ;  /* 0x0000000000007918 */ /* 0x000fd00000000000 */
        /* <DEDUP_REMOVED lines=10> */
[----:B0-----:R-:W3:Y:S04]  /*21b30*/  LDL.LU.64 R6, [R1+0x17d0] ;  /* 0x0017d00001067983 */ /* 0x001ee80000300a00 */
[----:B------:R-:W2:Y:S04]  /*21b40*/  LDL.LU.64 R4, [R1+0x17c8] ;  /* 0x0017c80001047983 */ /* 0x000ea80000300a00 */
[----:B------:R0:W-:Y:S04]  /*21b50*/  STL [R1+0x1694], R8 ;  /* 0x0016940801007387 */ /* 0x0001e80000100800 */
[----:B0-----:R-:W4:Y:S04]  /*21b60*/  LDL.LU R8, [R1+0x10ac] ;  /* 0x0010ac0001087983 */ /* 0x001f280000300800 */
[----:B------:R0:W-:Y:S04]  /*21b70*/  STL [R1+0x1690], R9 ;  /* 0x0016900901007387 */ /* 0x0001e80000100800 */
[----:B0-----:R-:W2:Y:S01]  /*21b80*/  LDL.LU R9, [R1+0x10a4] ;  /* 0x0010a40001097983 */ /* 0x001ea20000300800 */
[----:B------:R-:W-:-:S02]  /*21b90*/  F2FP.F16.E5M2.UNPACK_B R16, R16 ;  /* 0x00000010ff10723e */ /* 0x000fc400020004ff */
[----:B------:R-:W-:Y:S01]  /*21ba0*/  F2FP.F16.E5M2.UNPACK_B R17, R17 ;  /* 0x00000011ff11723e */ /* 0x000fe200020004ff */
[----:B---3--:R-:W-:Y:S01]  /*21bb0*/  HMMA.16816.F32 R20, R12, R6, R20 ;  /* 0x000000060c14723c */ /* 0x008fe20000001814 */
[----:B----4-:R-:W-:-:S05]  /*21bc0*/  IMAD R19, R19, 0x100, R8 ;  /* 0x0000010013137824 */ /* 0x010fca00078e0208 */
[----:B------:R-:W-:Y:S01]  /*21bd0*/  F2FP.F16.E5M2.UNPACK_B R19, R19 ;  /* 0x00000013ff13723e */ /* 0x000fe200020004ff */
[----:B--2---:R-:W-:-:S05]  /*21be0*/  IMAD R18, R18, 0x100, R9 ;  /* 0x0000010012127824 */ /* 0x004fca00078e0209 */
[----:B------:R-:W-:-:S05]  /*21bf0*/  F2FP.F16.E5M2.UNPACK_B R18, R18 ;  /* 0x00000012ff12723e */ /* 0x000fca00020004ff */
[----:B------:R-:W-:Y:S06]  /*21c00*/  STL.64 [R1+0x1798], R18 ;  /* 0x0017981201007387 */ /* 0x000fec0000100a00 */
[----:B------:R-:W-:Y:S04]  /*21c10*/  STL.64 [R1+0x410], R20 ;  /* 0x0004101401007387 */ /* 0x000fe80000100a00 */
[----:B------:R-:W-:Y:S04]  /*21c20*/  STL.64 [R1+0x418], R22 ;  /* 0x0004181601007387 */ /* 0x000fe80000100a00 */
[----:B------:R0:W-:Y:S02]  /*21c30*/  STL.64 [R1+0x1790], R16 ;  /* 0x0017901001007387 */ /* 0x0001e40000100a00 */
[----:B0-----:R-:W-:Y:S02]  /*21c40*/  HMMA.16816.F32 R16, R12, R4, R24 ;  /* 0x000000040c10723c */ /* 0x001fe40000001818 */
[----:B------:R-:W-:Y:S04]  /*21c50*/  STL.64 [R1+0x1688], R6 ;  /* 0x0016880601007387 */ /* 0x000fe80000100a00 */
[----:B------:R0:W-:-:S15]  /*21c60*/  STL.64 [R1+0x1680], R4 ;  /* 0x0016800401007387 */ /* 0x0001de0000100a00 */
[----:B------:R-:W-:-:S02]  /*21c70*/  NOP ;  /* 0x0000000000007918 */ /* 0x000fc40000000000 */
[----:B------:R-:W-:Y:S04]  /*21c80*/  STL.64 [R1+0x400], R16 ;  /* 0x0004001001007387 */ /* 0x000fe80000100a00 */
[----:B------:R-:W-:Y:S04]  /*21c90*/  STL.64 [R1+0x408], R18 ;  /* 0x0004081201007387 */ /* 0x000fe80000100a00 */
        /* <DEDUP_REMOVED lines=8> */
[----:B--2---:R-:W-:Y:S04]  /*21d20*/  STL.64 [R1+0x16e0], R22 ;  /* 0x0016e01601007387 */ /* 0x004fe80000100a00 */
[----:B----4-:R0:W-:Y:S04]  /*21d30*/  STL.64 [R1+0x16d8], R20 ;  /* 0x0016d81401007387 */ /* 0x0101e80000100a00 */
[----:B0-----:R-:W2:Y:S04]  /*21d40*/  LDL.LU R20, [R1+0x380] ;  /* 0x0003800001147983 */ /* 0x001ea80000300800 */
[----:B------:R-:W2:Y:S04]  /*21d50*/  LDL.LU R21, [R1+0x384] ;  /* 0x0003840001157983 */ /* 0x000ea80000300800 */
[----:B------:R-:W4:Y:S04]  /*21d60*/  LDL.LU R22, [R1+0x388] ;  /* 0x0003880001167983 */ /* 0x000f280000300800 */
[----:B------:R-:W4:Y:S04]  /*21d70*/  LDL.LU R23, [R1+0x38c] ;  /* 0x00038c0001177983 */ /* 0x000f280000300800 */
[----:B----4-:R0:W-:Y:S04]  /*21d80*/  STL.64 [R1+0x1700], R22 ;  /* 0x0017001601007387 */ /* 0x0101e80000100a00 */
[----:B--2---:R-:W-:Y:S04]  /*21d90*/  STL.64 [R1+0x16f8], R20 ;  /* 0x0016f81401007387 */ /* 0x004fe80000100a00 */
[----:B------:R-:W2:Y:S04]  /*21da0*/  LDL.LU R24, [R1+0x390] ;  /* 0x0003900001187983 */ /* 0x000ea80000300800 */
[----:B------:R-:W2:Y:S04]  /*21db0*/  LDL.LU R25, [R1+0x394] ;  /* 0x0003940001197983 */ /* 0x000ea80000300800 */
[----:B------:R-:W4:Y:S04]  /*21dc0*/  LDL.LU R26, [R1+0x398] ;  /* 0x00039800011a7983 */ /* 0x000f280000300800 */
[----:B------:R-:W4:Y:S01]  /*21dd0*/  LDL.LU R27, [R1+0x39c] ;  /* 0x00039c00011b7983 */ /* 0x000f220000300800 */
[----:B0-----:R-:W-:-:S02]  /*21de0*/  IMAD.MOV.U32 R22, RZ, RZ, R2 ;  /* 0x000000ffff167224 */ /* 0x001fc400078e0002 */
[----:B------:R-:W-:Y:S01]  /*21df0*/  IMAD.MOV.U32 R23, RZ, RZ, R3 ;  /* 0x000000ffff177224 */ /* 0x000fe200078e0003 */
[----:B----4-:R-:W-:Y:S04]  /*21e00*/  STL.64 [R1+0x1710], R26 ;  /* 0x0017101a01007387 */ /* 0x010fe80000100a00 */
[----:B--2---:R0:W-:Y:S04]  /*21e10*/  STL.64 [R1+0x1708], R24 ;  /* 0x0017081801007387 */ /* 0x0041e80000100a00 */
[----:B------:R-:W2:Y:S04]  /*21e20*/  LDL.LU R2, [R1+0x17c4] ;  /* 0x0017c40001027983 */ /* 0x000ea80000300800 */
[----:B------:R-:W4:Y:S04]  /*21e30*/  LDL.LU R3, [R1+0x17c0] ;  /* 0x0017c00001037983 */ /* 0x000f280000300800 */
[----:B------:R4:W-:Y:S04]  /*21e40*/  STL.64 [R1+0x1718], R22 ;  /* 0x0017181601007387 */ /* 0x0009e80000100a00 */
[----:B0-----:R-:W3:Y:S04]  /*21e50*/  LDL.LU R24, [R1+0x3a0] ;  /* 0x0003a00001187983 */ /* 0x001ee80000300800 */
[----:B------:R-:W3:Y:S04]  /*21e60*/  LDL.LU R25, [R1+0x3a4] ;  /* 0x0003a40001197983 */ /* 0x000ee80000300800 */
[----:B------:R-:W2:Y:S04]  /*21e70*/  LDL.LU R26, [R1+0x3a8] ;  /* 0x0003a800011a7983 */ /* 0x000ea80000300800 */
[----:B------:R-:W2:Y:S01]  /*21e80*/  LDL.LU R27, [R1+0x3ac] ;  /* 0x0003ac00011b7983 */ /* 0x000ea20000300800 */
[----:B------:R-:W-:-:S03]  /*21e90*/  IMAD.MOV.U32 R21, RZ, RZ, R0 ;  /* 0x000000ffff157224 */ /* 0x000fc600078e0000 */
[----:B--2---:R-:W-:Y:S04]  /*21ea0*/  STL.64 [R1+0x1728], R26 ;  /* 0x0017281a01007387 */ /* 0x004fe80000100a00 */
[----:B---3--:R0:W-:Y:S04]  /*21eb0*/  STL.64 [R1+0x1720], R24 ;  /* 0x0017201801007387 */ /* 0x0081e80000100a00 */
[----:B------:R-:W2:Y:S01]  /*21ec0*/  LDL R20, [R1+0x8] ;  /* 0x0000080001147983 */ /* 0x000ea20000100800 */
[----:B----4-:R-:W-:Y:S02]  /*21ed0*/  IMAD.MOV.U32 R22, RZ, RZ, R3 ;  /* 0x000000ffff167224 */ /* 0x010fe400078e0003 */
[----:B------:R-:W-:Y:S01]  /*21ee0*/  IMAD.MOV.U32 R23, RZ, RZ, R2 ;  /* 0x000000ffff177224 */ /* 0x000fe200078e0002 */
[----:B------:R-:W3:Y:S04]  /*21ef0*/  LDL.LU R0, [R1+0x17bc] ;  /* 0x0017bc0001007983 */ /* 0x000ee80000300800 */
[----:B------:R-:W4:Y:S04]  /*21f00*/  LDL.LU R3, [R1+0x17b8] ;  /* 0x0017b80001037983 */ /* 0x000f280000300800 */
[----:B------:R-:W4:Y:S04]  /*21f10*/  LDL.LU R2, [R1+0x17b4] ;  /* 0x0017b40001027983 */ /* 0x000f280000300800 */
[----:B--2---:R1:W-:Y:S04]  /*21f20*/  STL.64 [R1+0x1730], R20 ;  /* 0x0017301401007387 */ /* 0x0043e80000100a00 */
[----:B------:R-:W-:Y:S04]  /*21f30*/  STL.64 [R1+0x1748], R22 ;  /* 0x0017481601007387 */ /* 0x000fe80000100a00 */
[----:B0-----:R-:W2:Y:S04]  /*21f40*/  LDL.LU R24, [R1+0x3b0] ;  /* 0x0003b00001187983 */ /* 0x001ea80000300800 */
[----:B------:R-:W2:Y:S04]  /*21f50*/  LDL.LU R25, [R1+0x3b4] ;  /* 0x0003b40001197983 */ /* 0x000ea80000300800 */
[----:B------:R-:W4:Y:S04]  /*21f60*/  LDL.LU R26, [R1+0x3b8] ;  /* 0x0003b800011a7983 */ /* 0x000f280000300800 */
[----:B------:R-:W4:Y:S04]  /*21f70*/  LDL.LU R27, [R1+0x3bc] ;  /* 0x0003bc00011b7983 */ /* 0x000f280000300800 */
[----:B-1----:R-:W2:Y:S01]  /*21f80*/  LDL R20, [R1+0x18] ;  /* 0x0000180001147983 */ /* 0x002ea20000100800 */
[----:B---3--:R-:W-:-:S03]  /*21f90*/  IMAD.MOV.U32 R21, RZ, RZ, R0 ;  /* 0x000000ffff157224 */ /* 0x008fc600078e0000 */
[----:B------:R-:W3:Y:S04]  /*21fa0*/  LDL.LU R0, [R1+0x17b0] ;  /* 0x0017b00001007983 */ /* 0x000ee80000300800 */
[----:B--2---:R-:W-:Y:S04]  /*21fb0*/  STL.64 [R1+0x1760], R20 ;  /* 0x0017601401007387 */ /* 0x004fe80000100a00 */
[----:B----4-:R-:W-:Y:S04]  /*21fc0*/  STL.64 [R1+0x1740], R26 ;  /* 0x0017401a01007387 */ /* 0x010fe80000100a00 */
[----:B------:R0:W-:Y:S04]  /*21fd0*/  STL.64 [R1+0x1738], R24 ;  /* 0x0017381801007387 */ /* 0x0001e80000100a00 */
[----:B0-----:R-:W2:Y:S04]  /*21fe0*/  LDL.LU R24, [R1+0x3c0] ;  /* 0x0003c00001187983 */ /* 0x001ea80000300800 */
[----:B------:R-:W2:Y:S04]  /*21ff0*/  LDL.LU R25, [R1+0x3c4] ;  /* 0x0003c40001197983 */ /* 0x000ea80000300800 */
[----:B------:R-:W4:Y:S04]  /*22000*/  LDL.LU R26, [R1+0x3c8] ;  /* 0x0003c800011a7983 */ /* 0x000f280000300800 */
[----:B------:R-:W4:Y:S01]  /*22010*/  LDL.LU R27, [R1+0x3cc] ;  /* 0x0003cc00011b7983 */ /* 0x000f220000300800 */
[----:B------:R-:W-:-:S02]  /*22020*/  IMAD.MOV.U32 R22, RZ, RZ, R2 ;  /* 0x000000ffff167224 */ /* 0x000fc400078e0002 */
[----:B------:R-:W-:Y:S01]  /*22030*/  IMAD.MOV.U32 R23, RZ, RZ, R3 ;  /* 0x000000ffff177224 */ /* 0x000fe200078e0003 */
[----:B------:R-:W2:Y:S04]  /*22040*/  LDL.LU R2, [R1+0x17ac] ;  /* 0x0017ac0001027983 */ /* 0x000ea80000300800 */
[----:B------:R-:W2:Y:S04]  /*22050*/  LDL.LU R3, [R1+0x17a8] ;  /* 0x0017a80001037983 */ /* 0x000ea80000300800 */
[----:B------:R-:W2:Y:S01]  /*22060*/  LDL R20, [R1+0x28] ;  /* 0x0000280001147983 */ /* 0x000ea20000100800 */
[----:B---3--:R-:W-:-:S03]  /*22070*/  IMAD.MOV.U32 R21, RZ, RZ, R0 ;  /* 0x000000ffff157224 */ /* 0x008fc600078e0000 */
[----:B------:R-:W3:Y:S04]  /*22080*/  LDL.LU R0, [R1+0x17a4] ;  /* 0x0017a40001007983 */ /* 0x000ee80000300800 */
[----:B------:R-:W-:Y:S04]  /*22090*/  STL.64 [R1+0x1778], R22 ;  /* 0x0017781601007387 */ /* 0x000fe80000100a00 */
[----:B----4-:R-:W-:Y:S04]  /*220a0*/  STL.64 [R1+0x1758], R26 ;  /* 0x0017581a01007387 */ /* 0x010fe80000100a00 */
[----:B--2---:R0:W-:Y:S04]  /*220b0*/  STL.64 [R1+0x1750], R24 ;  /* 0x0017501801007387 */ /* 0x0041e80000100a00 */
[----:B0-----:R-:W2:Y:S04]  /*220c0*/  LDL.LU R24, [R1+0x3d0] ;  /* 0x0003d00001187983 */ /* 0x001ea80000300800 */
[----:B------:R-:W2:Y:S04]  /*220d0*/  LDL.LU R25, [R1+0x3d4] ;  /* 0x0003d40001197983 */ /* 0x000ea80000300800 */
[----:B------:R-:W4:Y:S04]  /*220e0*/  LDL.LU R26, [R1+0x3d8] ;  /* 0x0003d800011a7983 */ /* 0x000f280000300800 */
[----:B------:R-:W4:Y:S04]  /*220f0*/  LDL.LU R27, [R1+0x3dc] ;  /* 0x0003dc00011b7983 */ /* 0x000f280000300800 */
[----:B------:R-:W3:Y:S04]  /*22100*/  LDL.LU R16, [R1+0x2a0] ;  /* 0x0002a00001107983 */ /* 0x000ee80000300800 */
[----:B------:R-:W3:Y:S04]  /*22110*/  LDL.LU R17, [R1+0x2a4] ;  /* 0x0002a40001117983 */ /* 0x000ee80000300800 */
[----:B------:R-:W3:Y:S04]  /*22120*/  LDL.LU R18, [R1+0x2a8] ;  /* 0x0002a80001127983 */ /* 0x000ee80000300800 */
[----:B------:R-:W3:Y:S04]  /*22130*/  LDL.LU R19, [R1+0x2ac] ;  /* 0x0002ac0001137983 */ /* 0x000ee80000300800 */
        /* <DEDUP_REMOVED lines=16> */
[----:B------:R-:W2:Y:S01]  /*22240*/  LDL.LU R6, [R1+0x348] ;  /* 0x0003480001067983 */ /* 0x000ea20000300800 */
[----:B---3--:R-:W-:-:S03]  /*22250*/  IMAD.MOV.U32 R7, RZ, RZ, R0 ;  /* 0x000000ffff077224 */ /* 0x008fc600078e0000 */
[----:B------:R-:W3:Y:S04]  /*22260*/  LDL.LU R0, [R1+0x17a0] ;  /* 0x0017a00001007983 */ /* 0x000ee80000300800 */
[----:B--2---:R-:W-:Y:S04]  /*22270*/  STL.64 [R1+0x16b0], R6 ;  /* 0x0016b00601007387 */ /* 0x004fe80000100a00 */
[----:B----4-:R0:W-:Y:S04]  /*22280*/  STL.64 [R1+0x16a8], R4 ;  /* 0x0016a80401007387 */ /* 0x0101e80000100a00 */
[----:B0-----:R-:W2:Y:S04]  /*22290*/  LDL.LU R4, [R1+0x350] ;  /* 0x0003500001047983 */ /* 0x001ea80000300800 */
[----:B------:R-:W2:Y:S04]  /*222a0*/  LDL.LU R5, [R1+0x354] ;  /* 0x0003540001057983 */ /* 0x000ea80000300800 */
[----:B------:R-:W4:Y:S04]  /*222b0*/  LDL.LU R6, [R1+0x358] ;  /* 0x0003580001067983 */ /* 0x000f280000300800 */
[----:B------:R-:W4:Y:S01]  /*222c0*/  LDL.LU R7, [R1+0x35c] ;  /* 0x00035c0001077983 */ /* 0x000f220000300800 */
[----:B------:R-:W-:Y:S03]  /*222d0*/  HMMA.16816.F32 R12, R12, R2, R16 ;  /* 0x000000020c0c723c */ /* 0x000fe60000001810 */
[----:B----4-:R-:W-:Y:S04]  /*222e0*/  STL.64 [R1+0x16c0], R6 ;  /* 0x0016c00601007387 */ /* 0x010fe80000100a00 */
[----:B--2---:R0:W-:Y:S04]  /*222f0*/  STL.64 [R1+0x16b8], R4 ;  /* 0x0016b80401007387 */ /* 0x0041e80000100a00 */
[----:B0-----:R-:W2:Y:S04]  /*22300*/  LDL.LU R4, [R1+0x360] ;  /* 0x0003600001047983 */ /* 0x001ea80000300800 */
[----:B------:R-:W2:Y:S04]  /*22310*/  LDL.LU R5, [R1+0x364] ;  /* 0x0003640001057983 */ /* 0x000ea80000300800 */
[----:B------:R-:W2:Y:S04]  /*22320*/  LDL.LU R6, [R1+0x368] ;  /* 0x0003680001067983 */ /* 0x000ea80000300800 */
[----:B------:R-:W4:Y:S04]  /*22330*/  LDL.LU R8, [R1+0x10b4] ;  /* 0x0010b40001087983 */ /* 0x000f280000300800 */
[----:B------:R-:W4:Y:S04]  /*22340*/  LDL.LU R9, [R1+0x10bc] ;  /* 0x0010bc0001097983 */ /* 0x000f280000300800 */
[----:B------:R-:W3:Y:S04]  /*22350*/  LDL.LU.64 R18, [R1+0x1798] ;  /* 0x0017980001127983 */ /* 0x000ee80000300a00 */
[----:B------:R-:W3:Y:S04]  /*22360*/  LDL.LU.64 R16, [R1+0x1790] ;  /* 0x0017900001107983 */ /* 0x000ee80000300a00 */
[----:B------:R0:W-:Y:S04]  /*22370*/  STL.64 [R1+0x2a0], R12 ;  /* 0x0002a00c01007387 */ /* 0x0001e80000100a00 */
[----:B------:R-:W-:Y:S04]  /*22380*/  STL.64 [R1+0x2a8], R14 ;  /* 0x0002a80e01007387 */ /* 0x000fe80000100a00 */
[----:B0-----:R-:W4:Y:S04]  /*22390*/  LDL.LU R12, [R1+0x10b0] ;  /* 0x0010b000010c7983 */ /* 0x001f280000300800 */
[----:B------:R-:W4:Y:S01]  /*223a0*/  LDL.LU R13, [R1+0x10b8] ;  /* 0x0010b800010d7983 */ /* 0x000f220000300800 */
        /* <DEDUP_REMOVED lines=27> */
[----:B0-----:R-:W3:Y:S01]  /*22560*/  LDL.LU.64 R20, [R1+0x1730] ;  /* 0x0017300001147983 */ /* 0x001ee20000300a00 */
[----:B------:R-:W-:-:S03]  /*22570*/  IMAD.MOV.U32 R7, RZ, RZ, R0 ;  /* 0x000000ffff077224 */ /* 0x000fc600078e0000 */
[----:B------:R-:W4:Y:S04]  /*22580*/  LDL.LU R0, [R1+0x10c4] ;  /* 0x0010c40001007983 */ /* 0x000f280000300800 */
[----:B------:R-:W4:Y:S04]  /*22590*/  LDL.LU R14, [R1+0x10c0] ;  /* 0x0010c000010e7983 */ /* 0x000f280000300800 */
        /* <DEDUP_REMOVED lines=54> */
[----:B----4-:R-:W-:-:S02]  /*22900*/  IMAD R12, R12, 0x100, R8 ;  /* 0x000001000c0c7824 */ /* 0x010fc400078e0208 */
[----:B------:R-:W-:Y:S01]  /*22910*/  IMAD R13, R13, 0x100, R9 ;  /* 0x000001000d0d7824 */ /* 0x000fe200078e0209 */
        /* <DEDUP_REMOVED lines=11> */
[----:B------:R-:W2:Y:S01]  /*229d0*/  LDL.LU R9, [R1+0x1690] ;  /* 0x0016900001097983 */ /* 0x000ea20000300800 */
[----:B------:R-:W-:Y:S01]  /*229e0*/  IMAD R14, R14, 0x100, R0 ;  /* 0x000001000e0e7824 */ /* 0x000fe200078e0200 */
        /* <DEDUP_REMOVED lines=8> */
[----:B0-----:R-:W2:Y:S04]  /*22a70*/  LDL.LU R8, [R1+0x320] ;  /* 0x0003200001087983 */ /* 0x001ea80000300800 */
[----:B------:R-:W2:Y:S04]  /*22a80*/  LDL.LU R9, [R1+0x324] ;  /* 0x0003240001097983 */ /* 0x000ea80000300800 */
[----:B------:R-:W2:Y:S04]  /*22a90*/  LDL.LU R10, [R1+0x328] ;  /* 0x00032800010a7983 */ /* 0x000ea80000300800 */
[----:B------:R-:W2:Y:S04]  /*22aa0*/  LDL.LU R11, [R1+0x32c] ;  /* 0x00032c00010b7983 */ /* 0x000ea80000300800 */
[----:B------:R-:W4:Y:S01]  /*22ab0*/  LDL.LU R0, [R1+0x1678] ;  /* 0x0016780001007983 */ /* 0x000f220000300800 */
[----:B--2---:R-:W-:-:S15]  /*22ac0*/  HMMA.16816.F32 R8, R16, R6, R8 ;  /* 0x000000061008723c */ /* 0x004fde0000001808 */
[----:B------:R-:W-:-:S08]  /*22ad0*/  NOP ;  /* 0x0000000000007918 */ /* 0x000fd00000000000 */
[----:B------:R-:W-:Y:S04]  /*22ae0*/  STL.64 [R1+0x320], R8 ;  /* 0x0003200801007387 */ /* 0x000fe80000100a00 */
[----:B------:R3:W-:Y:S02]  /*22af0*/  STL.64 [R1+0x328], R10 ;  /* 0x0003280a01007387 */ /* 0x0007e40000100a00 */
[----:B---3--:R-:W-:Y:S02]  /*22b00*/  HMMA.16816.F32 R8, R16, R4, R20 ;  /* 0x000000041008723c */ /* 0x008fe40000001814 */
[----:B------:R-:W-:Y:S04]  /*22b10*/  STL.64 [R1+0x1578], R6 ;  /* 0x0015780601007387 */ /* 0x000fe80000100a00 */
[----:B------:R-:W-:-:S15]  /*22b20*/  STL.64 [R1+0x1570], R4 ;  /* 0x0015700401007387 */ /* 0x000fde0000100a00 */
[----:B------:R-:W-:-:S02]  /*22b30*/  NOP ;  /* 0x0000000000007918 */ /* 0x000fc40000000000 */
[----:B------:R-:W-:Y:S04]  /*22b40*/  STL.64 [R1+0x310], R8 ;  /* 0x0003100801007387 */ /* 0x000fe80000100a00 */
[----:B------:R0:W-:Y:S02]  /*22b50*/  STL.64 [R1+0x318], R10 ;  /* 0x0003180a01007387 */ /* 0x0001e40000100a00 */
[----:B0-----:R-:W-:Y:S01]  /*22b60*/  HMMA.16816.F32 R8, R16, R2, R24 ;  /* 0x000000021008723c */ /* 0x001fe20000001818 */
[----:B----4-:R-:W-:Y:S02]  /*22b70*/  IMAD R15, R0, 0x100, R15 ;  /* 0x00000100000f7824 */ /* 0x010fe400078e020f */
[----:B------:R-:W2:Y:S04]  /*22b80*/  LDL.LU R0, [R1+0xdb8] ;  /* 0x000db80001007983 */ /* 0x000ea80000300800 */
[----:B------:R-:W3:-:S15]  /*22b90*/  LDL.LU R4, [R1+0xf0] ;  /* 0x0000f00001047983 */ /* 0x000ede0000300800 */
[----:B------:R-:W-:-:S01]  /*22ba0*/  NOP ;  /* 0x0000000000007918 */ /* 0x000fc20000000000 */
[----:B------:R-:W-:Y:S04]  /*22bb0*/  STL.64 [R1+0x290], R8 ;  /* 0x0002900801007387 */ /* 0x000fe80000100a00 */
[----:B------:R-:W-:Y:S04]  /*22bc0*/  STL.64 [R1+0x298], R10 ;  /* 0x0002980a01007387 */ /* 0x000fe80000100a00 */
        /* <DEDUP_REMOVED lines=9> */
[----:B----4-:R-:W-:Y:S04]  /*22c60*/  STL.64 [R1+0x15a8], R6 ;  /* 0x0015a80601007387 */ /* 0x010fe80000100a00 */
[----:B---3--:R-:W-:Y:S04]  /*22c70*/  STL.64 [R1+0x15a0], R4 ;  /* 0x0015a00401007387 */ /* 0x008fe80000100a00 */
        /* <DEDUP_REMOVED lines=10> */
[----:B----4-:R0:W-:Y:S04]  /*22d20*/  STL.64 [R1+0x15e8], R10 ;  /* 0x0015e80a01007387 */ /* 0x0101e80000100a00 */
[----:B0-----:R-:W4:Y:S04]  /*22d30*/  LDL.LU R10, [R1] ;  /* 0x00000000010a7983 */ /* 0x001f280000300800 */
[----:B------:R-:W4:Y:S04]  /*22d40*/  LDL.LU R11, [R1+0x4] ;  /* 0x00000400010b7983 */ /* 0x000f280000300800 */
[----:B---3--:R0:W-:Y:S04]  /*22d50*/  STL.64 [R1+0x15e0], R8 ;  /* 0x0015e00801007387 */ /* 0x0081e80000100a00 */
[----:B----4-:R-:W-:Y:S04]  /*22d60*/  STL.64 [R1+0x1600], R10 ;  /* 0x0016000a01007387 */ /* 0x010fe80000100a00 */
[----:B------:R-:W3:Y:S04]  /*22d70*/  LDL.LU R24, [R1+0x1c0] ;  /* 0x0001c00001187983 */ /* 0x000ee80000300800 */
[----:B------:R-:W3:Y:S04]  /*22d80*/  LDL.LU R25, [R1+0x1c4] ;  /* 0x0001c40001197983 */ /* 0x000ee80000300800 */
[----:B------:R-:W4:Y:S04]  /*22d90*/  LDL.LU R26, [R1+0x1c8] ;  /* 0x0001c800011a7983 */ /* 0x000f280000300800 */
[----:B------:R-:W4:Y:S04]  /*22da0*/  LDL.LU R27, [R1+0x1cc] ;  /* 0x0001cc00011b7983 */ /* 0x000f280000300800 */
[----:B0-----:R-:W2:Y:S04]  /*22db0*/  LDL.LU R8, [R1+0x8] ;  /* 0x0000080001087983 */ /* 0x001ea80000300800 */
[----:B------:R-:W2:Y:S04]  /*22dc0*/  LDL.LU R9, [R1+0xc] ;  /* 0x00000c0001097983 */ /* 0x000ea80000300800 */
[----:B--2---:R-:W-:Y:S04]  /*22dd0*/  STL.64 [R1+0x1618], R8 ;  /* 0x0016180801007387 */ /* 0x004fe80000100a00 */
[----:B----4-:R-:W-:Y:S04]  /*22de0*/  STL.64 [R1+0x15f8], R26 ;  /* 0x0015f81a01007387 */ /* 0x010fe80000100a00 */
[----:B---3--:R0:W-:Y:S04]  /*22df0*/  STL.64 [R1+0x15f0], R24 ;  /* 0x0015f01801007387 */ /* 0x0081e80000100a00 */
[----:B0-----:R-:W2:Y:S04]  /*22e00*/  LDL.LU R24, [R1+0x1e0] ;  /* 0x0001e00001187983 */ /* 0x001ea80000300800 */
[----:B------:R-:W2:Y:S04]  /*22e10*/  LDL.LU R25, [R1+0x1e4] ;  /* 0x0001e40001197983 */ /* 0x000ea80000300800 */
[----:B------:R-:W3:Y:S04]  /*22e20*/  LDL.LU R26, [R1+0x1e8] ;  /* 0x0001e800011a7983 */ /* 0x000ee80000300800 */
[----:B------:R-:W3:Y:S04]  /*22e30*/  LDL.LU R27, [R1+0x1ec] ;  /* 0x0001ec00011b7983 */ /* 0x000ee80000300800 */
[----:B------:R-:W4:Y:S04]  /*22e40*/  LDL.LU R10, [R1+0x10] ;  /* 0x00001000010a7983 */ /* 0x000f280000300800 */
[----:B------:R-:W4:Y:S04]  /*22e50*/  LDL.LU R11, [R1+0x14] ;  /* 0x00001400010b7983 */ /* 0x000f280000300800 */
[----:B----4-:R-:W-:Y:S04]  /*22e60*/  STL.64 [R1+0x1630], R10 ;  /* 0x0016300a01007387 */ /* 0x010fe80000100a00 */
        /* <DEDUP_REMOVED lines=39> */
[----:B------:R-:W2:Y:S04]  /*230e0*/  LDL.LU R21, [R1+0x184] ;  /* 0x0001840001157983 */ /* 0x000ea80000300800 */
[----:B------:R-:W2:Y:S04]  /*230f0*/  LDL.LU R22, [R1+0x188] ;  /* 0x0001880001167983 */ /* 0x000ea80000300800 */
[----:B------:R-:W2:Y:S04]  /*23100*/  LDL.LU R23, [R1+0x18c] ;  /* 0x00018c0001177983 */ /* 0x000ea80000300800 */
[----:B------:R-:W3:Y:S04]  /*23110*/  LDL.LU R4, [R1+0x160] ;  /* 0x0001600001047983 */ /* 0x000ee80000300800 */
[----:B------:R-:W3:Y:S04]  /*23120*/  LDL.LU R5, [R1+0x164] ;  /* 0x0001640001057983 */ /* 0x000ee80000300800 */
[----:B------:R-:W3:Y:S04]  /*23130*/  LDL.LU R6, [R1+0x168] ;  /* 0x0001680001067983 */ /* 0x000ee80000300800 */
[----:B------:R-:W3:Y:S04]  /*23140*/  LDL.LU R7, [R1+0x16c] ;  /* 0x00016c0001077983 */ /* 0x000ee80000300800 */
[----:B------:R-:W4:Y:S04]  /*23150*/  LDL.LU R16, [R1+0xdc8] ;  /* 0x000dc80001107983 */ /* 0x000f280000300800 */
[----:B------:R-:W4:Y:S04]  /*23160*/  LDL.LU R17, [R1+0x9e0] ;  /* 0x0009e00001117983 */ /* 0x000f280000300800 */
[----:B------:R-:W2:Y:S04]  /*23170*/  LDL.LU R18, [R1+0xdc0] ;  /* 0x000dc00001127983 */ /* 0x000ea80000300800 */
[----:B------:R-:W2:Y:S01]  /*23180*/  LDL.LU R19, [R1+0x9d8] ;  /* 0x0009d80001137983 */ /* 0x000ea20000300800 */
[----:B------:R-:W-:-:S02]  /*23190*/  F2FP.F16.E5M2.UNPACK_B R12, R12 ;  /* 0x0000000cff0c723e */ /* 0x000fc400020004ff */
[----:B------:R-:W-:Y:S02]  /*231a0*/  F2FP.F16.E5M2.UNPACK_B R13, R13 ;  /* 0x0000000dff0d723e */ /* 0x000fe400020004ff */
[----:B------:R-:W-:Y:S02]  /*231b0*/  F2FP.F16.E5M2.UNPACK_B R14, R14 ;  /* 0x0000000eff0e723e */ /* 0x000fe400020004ff */
[----:B------:R-:W-:Y:S01]  /*231c0*/  F2FP.F16.E5M2.UNPACK_B R15, R15 ;  /* 0x0000000fff0f723e */ /* 0x000fe200020004ff */
[----:B--2---:R-:W-:Y:S04]  /*231d0*/  STL.64 [R1+0x1558], R18 ;  /* 0x0015581201007387 */ /* 0x004fe80000100a00 */
[----:B----4-:R0:W-:Y:S04]  /*231e0*/  STL.64 [R1+0x1550], R16 ;  /* 0x0015501001007387 */ /* 0x0101e80000100a00 */
[----:B0-----:R-:W2:Y:S04]  /*231f0*/  LDL.LU R16, [R1+0x130] ;  /* 0x0001300001107983 */ /* 0x001ea80000300800 */
[----:B------:R-:W2:Y:S04]  /*23200*/  LDL.LU R17, [R1+0x134] ;  /* 0x0001340001117983 */ /* 0x000ea80000300800 */
[----:B------:R-:W4:Y:S04]  /*23210*/  LDL.LU R18, [R1+0x138] ;  /* 0x0001380001127983 */ /* 0x000f280000300800 */
[----:B------:R-:W4:Y:S01]  /*23220*/  LDL.LU R19, [R1+0x13c] ;  /* 0x00013c0001137983 */ /* 0x000f220000300800 */
[C---:B------:R-:W-:Y:S03]  /*23230*/  HMMA.16816.F32 R8, R12.reuse, R8, R24 ;  /* 0x000000080c08723c */ /* 0x040fe60000001818 */
[----:B----4-:R-:W-:Y:S04]  /*23240*/  STL.64 [R1+0x1568], R18 ;  /* 0x0015681201007387 */ /* 0x010fe80000100a00 */
[----:B--2---:R0:W-:Y:S04]  /*23250*/  STL.64 [R1+0x1560], R16 ;  /* 0x0015601001007387 */ /* 0x0041e80000100a00 */
[----:B0-----:R-:W2:Y:S04]  /*23260*/  LDL.LU R16, [R1+0xd0] ;  /* 0x0000d00001107983 */ /* 0x001ea80000300800 */
[----:B------:R-:W2:Y:S04]  /*23270*/  LDL.LU R17, [R1+0xd4] ;  /* 0x0000d40001117983 */ /* 0x000ea80000300800 */
[----:B------:R-:W2:Y:S04]  /*23280*/  LDL.LU R18, [R1+0xd8] ;  /* 0x0000d80001127983 */ /* 0x000ea80000300800 */
[----:B------:R-:W2:Y:S04]  /*23290*/  LDL.LU R19, [R1+0xdc] ;  /* 0x0000dc0001137983 */ /* 0x000ea80000300800 */
[----:B------:R-:W4:Y:S04]  /*232a0*/  LDL.LU.64 R26, [R1+0x1670] ;  /* 0x00167000011a7983 */ /* 0x000f280000300a00 */
[----:B------:R-:W4:Y:S04]  /*232b0*/  LDL.LU.64 R24, [R1+0x1668] ;  /* 0x0016680001187983 */ /* 0x000f280000300a00 */
[----:B------:R-:W-:Y:S04]  /*232c0*/  STL.64 [R1+0x280], R8 ;  /* 0x0002800801007387 */ /* 0x000fe80000100a00 */
[----:B------:R0:W-:Y:S04]  /*232d0*/  STL.64 [R1+0x288], R10 ;  /* 0x0002880a01007387 */ /* 0x0001e80000100a00 */
[----:B0-----:R-:W4:Y:S02]  /*232e0*/  LDL.LU.64 R10, [R1+0x1660] ;  /* 0x00166000010a7983 */ /* 0x001f240000300a00 */
[----:B----4-:R-:W-:Y:S02]  /*232f0*/  HMMA.16816.F32 R8, R12, R10, R24 ;  /* 0x0000000a0c08723c */ /* 0x010fe40000001818 */
[----:B------:R-:W4:Y:S04]  /*23300*/  LDL.LU.64 R26, [R1+0x1658] ;  /* 0x00165800011a7983 */ /* 0x000f280000300a00 */
[----:B------:R-:W4:-:S15]  /*23310*/  LDL.LU.64 R24, [R1+0x1650] ;  /* 0x0016500001187983 */ /* 0x000f1e0000300a00 */
[----:B------:R-:W-:-:S02]  /*23320*/  NOP ;  /* 0x0000000000007918 */ /* 0x000fc40000000000 */
[----:B------:R0:W-:Y:S04]  /*23330*/  STL.64 [R1+0x260], R8 ;  /* 0x0002600801007387 */ /* 0x0001e80000100a00 */
[----:B------:R4:W-:Y:S04]  /*23340*/  STL.64 [R1+0x268], R10 ;  /* 0x0002680a01007387 */ /* 0x0009e80000100a00 */
[----:B0-----:R-:W4:Y:S02]  /*23350*/  LDL.LU.64 R8, [R1+0x1648] ;  /* 0x0016480001087983 */ /* 0x001f240000300a00 */
[----:B----4-:R-:W-:Y:S02]  /*23360*/  HMMA.16816.F32 R8, R12, R8, R24 ;  /* 0x000000080c08723c */ /* 0x010fe40000001818 */
[----:B------:R-:W4:Y:S04]  /*23370*/  LDL.LU.64 R26, [R1+0x1640] ;  /* 0x00164000011a7983 */ /* 0x000f280000300a00 */
[----:B------:R-:W4:-:S15]  /*23380*/  LDL.LU.64 R24, [R1+0x1638] ;  /* 0x0016380001187983 */ /* 0x000f1e0000300a00 */
[----:B------:R-:W-:-:S02]  /*23390*/  NOP ;  /* 0x0000000000007918 */ /* 0x000fc40000000000 */
        /* <DEDUP_REMOVED lines=29> */
[----:B0-----:R-:W3:Y:S04]  /*23570*/  LDL.LU.64 R26, [R1+0x15d8] ;  /* 0x0015d800011a7983 */ /* 0x001ee80000300a00 */
[----:B------:R-:W4:Y:S04]  /*23580*/  LDL.LU.64 R24, [R1+0x15d0] ;  /* 0x0015d00001187983 */ /* 0x000f280000300a00 */
[----:B------:R-:W2:Y:S04]  /*23590*/  LDL.LU R28, [R1+0xdd0] ;  /* 0x000dd000011c7983 */ /* 0x000ea80000300800 */
[----:B------:R-:W2:Y:S01]  /*235a0*/  LDL.LU R29, [R1+0x9e8] ;  /* 0x0009e800011d7983 */ /* 0x000ea20000300800 */
[C---:B---3--:R-:W-:Y:S06]  /*235b0*/  HMMA.16816.F32 R8, R12.reuse, R26, R8 ;  /* 0x0000001a0c08723c */ /* 0x048fec0000001808 */
[----:B----4-:R-:W-:-:S15]  /*235c0*/  HMMA.16816.F32 R20, R12, R24, R20 ;  /* 0x000000180c14723c */ /* 0x010fde0000001814 */
[----:B------:R-:W-:-:S02]  /*235d0*/  NOP ;  /* 0x0000000000007918 */ /* 0x000fc40000000000 */
[----:B------:R-:W-:Y:S04]  /*235e0*/  STL.64 [R1+0x1a0], R8 ;  /* 0x0001a00801007387 */ /* 0x000fe80000100a00 */
[----:B------:R0:W-:Y:S04]  /*235f0*/  STL.64 [R1+0x1a8], R10 ;  /* 0x0001a80a01007387 */ /* 0x0001e80000100a00 */
[----:B0-----:R-:W3:Y:S04]  /*23600*/  LDL.LU.64 R10, [R1+0x15c8] ;  /* 0x0015c800010a7983 */ /* 0x001ee80000300a00 */
[----:B------:R-:W3:Y:S04]  /*23610*/  LDL.LU.64 R8, [R1+0x15c0] ;  /* 0x0015c00001087983 */ /* 0x000ee80000300a00 */
[----:B------:R-:W4:Y:S04]  /*23620*/  LDL.LU R26, [R1+0x9d4] ;  /* 0x0009d400011a7983 */ /* 0x000f280000300800 */
[----:B------:R-:W4:Y:S04]  /*23630*/  LDL.LU R27, [R1+0xdd8] ;  /* 0x000dd800011b7983 */ /* 0x000f280000300800 */
[----:B------:R-:W-:Y:S04]  /*23640*/  STL.64 [R1+0x180], R20 ;  /* 0x0001801401007387 */ /* 0x000fe80000100a00 */
[----:B------:R0:W-:Y:S04]  /*23650*/  STL.64 [R1+0x188], R22 ;  /* 0x0001881601007387 */ /* 0x0001e80000100a00 */
[----:B0-----:R-:W2:Y:S04]  /*23660*/  LDL.LU.64 R22, [R1+0x15b8] ;  /* 0x0015b80001167983 */ /* 0x001ea80000300a00 */
[----:B------:R-:W3:Y:S04]  /*23670*/  LDL.LU.64 R20, [R1+0x15b0] ;  /* 0x0015b00001147983 */ /* 0x000ee80000300a00 */
[----:B------:R-:W4:Y:S04]  /*23680*/  LDL.LU R24, [R1+0x9e4] ;  /* 0x0009e40001187983 */ /* 0x000f280000300800 */
[----:B------:R-:W4:Y:S01]  /*23690*/  LDL.LU R25, [R1+0x9dc] ;  /* 0x0009dc0001197983 */ /* 0x000f220000300800 */
[C---:B--2---:R-:W-:Y:S06]  /*236a0*/  HMMA.16816.F32 R4, R12.reuse, R22, R4 ;  /* 0x000000160c04723c */ /* 0x044fec0000001804 */
[----:B---3--:R-:W-:-:S15]  /*236b0*/  HMMA.16816.F32 R8, R12, R20, R8 ;  /* 0x000000140c08723c */ /* 0x008fde0000001808 */
[----:B------:R-:W-:-:S02]  /*236c0*/  NOP ;  /* 0x0000000000007918 */ /* 0x000fc40000000000 */
[----:B------:R-:W-:Y:S04]  /*236d0*/  STL.64 [R1+0x160], R4 ;  /* 0x0001600401007387 */ /* 0x000fe80000100a00 */
[----:B------:R0:W-:Y:S04]  /*236e0*/  STL.64 [R1+0x168], R6 ;  /* 0x0001680601007387 */ /* 0x0001e80000100a00 */
[----:B0-----:R-:W2:Y:S04]  /*236f0*/  LDL.LU.64 R6, [R1+0x15a8] ;  /* 0x0015a80001067983 */ /* 0x001ea80000300a00 */
[----:B------:R-:W2:Y:S04]  /*23700*/  LDL.LU.64 R4, [R1+0x15a0] ;  /* 0x0015a00001047983 */ /* 0x000ea80000300a00 */
[----:B------:R-:W3:Y:S04]  /*23710*/  LDL.LU R22, [R1+0x9f4] ;  /* 0x0009f40001167983 */ /* 0x000ee80000300800 */
[----:B------:R-:W4:Y:S04]  /*23720*/  LDL.LU R23, [R1+0x9ec] ;  /* 0x0009ec0001177983 */ /* 0x000f280000300800 */
[----:B------:R-:W-:Y:S04]  /*23730*/  STL.64 [R1+0x140], R8 ;  /* 0x0001400801007387 */ /* 0x000fe80000100a00 */
[----:B------:R0:W-:Y:S04]  /*23740*/  STL.64 [R1+0x148], R10 ;  /* 0x0001480a01007387 */ /* 0x0001e80000100a00 */
[----:B0-----:R-:W2:Y:S04]  /*23750*/  LDL.LU.64 R10, [R1+0x1598] ;  /* 0x00159800010a7983 */ /* 0x001ea80000300a00 */
[----:B------:R-:W3:Y:S04]  /*23760*/  LDL.LU.64 R8, [R1+0x1590] ;  /* 0x0015900001087983 */ /* 0x000ee80000300a00 */
[----:B------:R-:W4:Y:S01]  /*23770*/  LDL R21, [R1+0x10e8] ;  /* 0x0010e80001157983 */ /* 0x000f220000100800 */
        /* <DEDUP_REMOVED lines=12> */
[----:B0-----:R-:W3:Y:S04]  /*23840*/  LDL.LU R8, [R1+0xa0] ;  /* 0x0000a00001087983 */ /* 0x001ee80000300800 */
[----:B------:R-:W3:Y:S04]  /*23850*/  LDL.LU R9, [R1+0xa4] ;  /* 0x0000a40001097983 */ /* 0x000ee80000300800 */
[----:B-1----:R-:W3:Y:S04]  /*23860*/  LDL.LU R10, [R1+0xa8] ;  /* 0x0000a800010a7983 */ /* 0x002ee80000300800 */
[----:B------:R-:W3:Y:S01]  /*23870*/  LDL.LU R11, [R1+0xac] ;  /* 0x0000ac00010b7983 */ /* 0x000ee20000300800 */
[----:B--2---:R-:W-:-:S15]  /*23880*/  HMMA.16816.F32 R16, R12, R6, R16 ;  /* 0x000000060c10723c */ /* 0x004fde0000001810 */
[----:B------:R-:W-:-:S08]  /*23890*/  NOP ;  /* 0x0000000000007918 */ /* 0x000fd00000000000 */
[----:B------:R-:W-:Y:S04]  /*238a0*/  STL.64 [R1+0xd0], R16 ;  /* 0x0000d01001007387 */ /* 0x000fe80000100a00 */
[----:B------:R0:W-:Y:S04]  /*238b0*/  STL.64 [R1+0xd8], R18 ;  /* 0x0000d81201007387 */ /* 0x0001e80000100a00 */
[----:B0-----:R-:W3:Y:S04]  /*238c0*/  LDL.LU.64 R18, [R1+0x1568] ;  /* 0x0015680001127983 */ /* 0x001ee80000300a00 */
[----:B------:R-:W3:Y:S01]  /*238d0*/  LDL.LU.64 R16, [R1+0x1560] ;  /* 0x0015600001107983 */ /* 0x000ee20000300a00 */
[----:B------:R-:W-:Y:S01]  /*238e0*/  VIADD R22, R22, 0x1 ;  /* 0x0000000116167836 */ /* 0x000fe20000000000 */
[----:B----4-:R-:W-:-:S02]  /*238f0*/  IADD3 R23, P4, R23, UR7, RZ ;  /* 0x0000000717177c10 */ /* 0x010fc4000ff9e0ff */
[----:B------:R-:W-:Y:S01]  /*23900*/  IADD3 R24, P5, R24, UR7, RZ ;  /* 0x0000000718187c10 */ /* 0x000fe2000ffbe0ff */
[----:B---3--:R-:W-:Y:S01]  /*23910*/  HMMA.16816.F32 R4, R12, R4, R16 ;  /* 0x000000040c04723c */ /* 0x008fe20000001810 */
[----:B------:R-:W2:Y:S04]  /*23920*/  LDL.LU.64 R18, [R1+0x1558] ;  /* 0x0015580001127983 */ /* 0x000ea80000300a00 */
[----:B------:R-:W3:-:S15]  /*23930*/  LDL.LU.64 R16, [R1+0x1550] ;  /* 0x0015500001107983 */ /* 0x000ede0000300a00 */
[----:B------:R-:W-:-:S03]  /*23940*/  NOP ;  /* 0x0000000000007918 */ /* 0x000fc60000000000 */
[----:B------:R-:W-:Y:S04]  /*23950*/  STL.64 [R1+0x20], R4 ;  /* 0x0000200401007387 */ /* 0x000fe80000100a00 */
[----:B------:R0:W-:Y:S02]  /*23960*/  STL.64 [R1+0x28], R6 ;  /* 0x0000280601007387 */ /* 0x0001e40000100a00 */
[----:B0-----:R-:W-:Y:S02]  /*23970*/  HMMA.16816.F32 R4, R12, R2, R8 ;  /* 0x000000020c04723c */ /* 0x001fe40000001808 */
[----:B------:R-:W-:Y:S01]  /*23980*/  STL [R1+0x9f4], R22 ;  /* 0x0009f41601007387 */ /* 0x000fe20000100800 */
[----:B------:R-:W-:Y:S02]  /*23990*/  IADD3 R25, P6, R25, UR7, RZ ;  /* 0x0000000719197c10 */ /* 0x000fe4000ffde0ff */
[----:B------:R-:W-:-:S02]  /*239a0*/  IADD3 R26, P1, R26, UR7, RZ ;  /* 0x000000071a1a7c10 */ /* 0x000fc4000ff3e0ff */
[----:B------:R-:W-:Y:S02]  /*239b0*/  IADD3 R27, P2, R27, UR7, RZ ;  /* 0x000000071b1b7c10 */ /* 0x000fe4000ff5e0ff */
[----:B------:R-:W-:Y:S02]  /*239c0*/  IADD3 R28, P3, R28, UR7, RZ ;  /* 0x000000071c1c7c10 */ /* 0x000fe4000ff7e0ff */
[----:B------:R-:W-:-:S12]  /*239d0*/  IADD3.X R29, R29, UR11, RZ, P4, !PT ;  /* 0x0000000b1d1d7c10 */ /* 0x000fd8000a7fe4ff */
[----:B------:R-:W-:Y:S04]  /*239e0*/  STL.64 [R1+0xa0], R4 ;  /* 0x0000a00401007387 */ /* 0x000fe80000100a00 */
[----:B------:R-:W-:Y:S04]  /*239f0*/  STL.64 [R1+0xa8], R6 ;  /* 0x0000a80601007387 */ /* 0x000fe80000100a00 */
[----:B------:R-:W-:Y:S04]  /*23a00*/  STL [R1+0x9ec], R23 ;  /* 0x0009ec1701007387 */ /* 0x000fe80000100800 */
[----:B------:R-:W-:Y:S04]  /*23a10*/  STL [R1+0x9e4], R24 ;  /* 0x0009e41801007387 */ /* 0x000fe80000100800 */
[----:B------:R-:W-:Y:S04]  /*23a20*/  STL [R1+0x9dc], R25 ;  /* 0x0009dc1901007387 */ /* 0x000fe80000100800 */
[----:B------:R-:W-:Y:S04]  /*23a30*/  STL [R1+0x9d4], R26 ;  /* 0x0009d41a01007387 */ /* 0x000fe80000100800 */
[----:B------:R-:W-:Y:S04]  /*23a40*/  STL [R1+0xdd8], R27 ;  /* 0x000dd81b01007387 */ /* 0x000fe80000100800 */
[----:B------:R-:W-:Y:S04]  /*23a50*/  STL [R1+0xdd0], R28 ;  /* 0x000dd01c01007387 */ /* 0x000fe80000100800 */
[----:B------:R-:W-:Y:S01]  /*23a60*/  STL [R1+0x9e8], R29 ;  /* 0x0009e81d01007387 */ /* 0x000fe20000100800 */
[----:B---3--:R-:W-:-:S02]  /*23a70*/  IADD3 R16, P4, R16, UR7, RZ ;  /* 0x0000000710107c10 */ /* 0x008fc4000ff9e0ff */
[----:B------:R-:W-:-:S03]  /*23a80*/  IADD3.X R17, R17, UR11, RZ, P5, !PT ;  /* 0x0000000b11117c10 */ /* 0x000fc6000affe4ff */
[----:B------:R-:W-:Y:S04]  /*23a90*/  STL [R1+0xdc8], R16 ;  /* 0x000dc81001007387 */ /* 0x000fe80000100800 */
[----:B------:R-:W-:Y:S04]  /*23aa0*/  STL [R1+0x9e0], R17 ;  /* 0x0009e01101007387 */ /* 0x000fe80000100800 */
[----:B------:R-:W3:Y:S01]  /*23ab0*/  LDL.LU R12, [R1+0xdd4] ;  /* 0x000dd400010c7983 */ /* 0x000ee20000300800 */
[----:B--2---:R-:W-:Y:S02]  /*23ac0*/  IADD3 R18, P5, R18, UR7, RZ ;  /* 0x0000000712127c10 */ /* 0x004fe4000ffbe0ff */
[----:B------:R-:W-:-:S03]  /*23ad0*/  IADD3.X R19, R19, UR11, RZ, P6, !PT ;  /* 0x0000000b13137c10 */ /* 0x000fc6000b7fe4ff */
[----:B------:R-:W-:Y:S04]  /*23ae0*/  STL [R1+0xdc0], R18 ;  /* 0x000dc01201007387 */ /* 0x000fe80000100800 */
[----:B---3--:R0:W-:Y:S04]  /*23af0*/  STL [R1+0x1548], R12 ;  /* 0x0015480c01007387 */ /* 0x0081e80000100800 */
[----:B------:R-:W-:Y:S04]  /*23b00*/  STL [R1+0x9d8], R19 ;  /* 0x0009d81301007387 */ /* 0x000fe80000100800 */
[----:B0-----:R-:W2:Y:S01]  /*23b10*/  LDL.LU R12, [R1+0xdb0] ;  /* 0x000db000010c7983 */ /* 0x001ea20000300800 */
[----:B------:R-:W-:-:S05]  /*23b20*/  IADD3 R0, P6, R0, UR7, RZ ;  /* 0x0000000700007c10 */ /* 0x000fca000ffde0ff */
[----:B------:R-:W-:Y:S01]  /*23b30*/  STL [R1+0xdb8], R0 ;  /* 0x000db80001007387 */ /* 0x000fe20000100800 */
[----:B------:R-:W-:-:S03]  /*23b40*/  ISETP.NE.U32.AND P0, PT, R22, R21, PT ;  /* 0x000000151600720c */ /* 0x000fc60003f05070 */
[----:B--2---:R0:W-:Y:S04]  /*23b50*/  STL [R1+0x154c], R12 ;  /* 0x00154c0c01007387 */ /* 0x0041e80000100800 */
[----:B0-----:R-:W2:Y:S04]  /*23b60*/  LDL.LU R12, [R1+0x9d0] ;  /* 0x0009d000010c7983 */ /* 0x001ea80000300800 */
[----:B------:R-:W3:Y:S04]  /*23b70*/  LDL.LU R13, [R1+0xda8] ;  /* 0x000da800010d7983 */ /* 0x000ee80000300800 */
[----:B------:R-:W4:Y:S04]  /*23b80*/  LDL.LU R14, [R1+0xdcc] ;  /* 0x000dcc00010e7983 */ /* 0x000f280000300800 */
[----:B------:R-:W3:Y:S04]  /*23b90*/  LDL.LU R15, [R1+0xda0] ;  /* 0x000da000010f7983 */ /* 0x000ee80000300800 */
        /* <DEDUP_REMOVED lines=24> */
[----:B------:R-:W3:Y:S01]  /*23d20*/  LDL.LU R0, [R1+0xd64] ;  /* 0x000d640001007983 */ /* 0x000ee20000300800 */
[----:B--2---:R-:W-:-:S05]  /*23d30*/  IADD3.X R12, R12, UR11, RZ, P1, !PT ;  /* 0x0000000b0c0c7c10 */ /* 0x004fca0008ffe4ff */
[----:B------:R0:W-:Y:S04]  /*23d40*/  STL [R1+0x9d0], R12 ;  /* 0x0009d00c01007387 */ /* 0x0001e80000100800 */
[----:B0-----:R-:W2:Y:S02]  /*23d50*/  LDL.LU R12, [R1+0x154c] ;  /* 0x00154c00010c7983 */ /* 0x001ea40000300800 */
[----:B--2---:R-:W-:-:S05]  /*23d60*/  IADD3 R12, P1, R12, UR7, RZ ;  /* 0x000000070c0c7c10 */ /* 0x004fca000ff3e0ff */
[----:B------:R0:W-:Y:S04]  /*23d70*/  STL [R1+0xdb0], R12 ;  /* 0x000db00c01007387 */ /* 0x0001e80000100800 */
[----:B0-----:R-:W2:Y:S01]  /*23d80*/  LDL.LU R12, [R1+0x1548] ;  /* 0x00154800010c7983 */ /* 0x001ea20000300800 */
[----:B----4-:R-:W-:Y:S02]  /*23d90*/  IADD3.X R14, R14, UR11, RZ, P3, !PT ;  /* 0x0000000b0e0e7c10 */ /* 0x010fe40009ffe4ff */
[----:B---3--:R-:W-:Y:S02]  /*23da0*/  IADD3 R15, P3, R15, UR7, RZ ;  /* 0x000000070f0f7c10 */ /* 0x008fe4000ff7e0ff */
[----:B------:R-:W-:Y:S02]  /*23db0*/  IADD3.X R2, R2, UR11, RZ, P4, !PT ;  /* 0x0000000b02027c10 */ /* 0x000fe4000a7fe4ff */
[----:B------:R-:W-:-:S02]  /*23dc0*/  IADD3 R3, P4, R3, UR7, RZ ;  /* 0x0000000703037c10 */ /* 0x000fc4000ff9e0ff */
[----:B------:R-:W-:Y:S02]  /*23dd0*/  IADD3.X R4, R4, UR11, RZ, P5, !PT ;  /* 0x0000000b04047c10 */ /* 0x000fe4000affe4ff */
[----:B------:R-:W-:Y:S02]  /*23de0*/  IADD3 R5, P5, R5, UR7, RZ ;  /* 0x0000000705057c10 */ /* 0x000fe4000ffbe0ff */
[----:B------:R-:W-:Y:S02]  /*23df0*/  IADD3.X R6, R6, UR11, RZ, P6, !PT ;  /* 0x0000000b06067c10 */ /* 0x000fe4000b7fe4ff */
[----:B------:R-:W-:Y:S02]  /*23e00*/  IADD3 R7, P6, R7, UR7, RZ ;  /* 0x0000000707077c10 */ /* 0x000fe4000ffde0ff */
        /* <DEDUP_REMOVED lines=12> */
[----:B--2---:R-:W-:Y:S02]  /*23ed0*/  IADD3.X R12, R12, UR11, RZ, P2, !PT ;  /* 0x0000000b0c0c7c10 */ /* 0x004fe400097fe4ff */
[----:B------:R-:W-:-:S03]  /*23ee0*/  IADD3 R13, P2, R13, UR7, RZ ;  /* 0x000000070d0d7c10 */ /* 0x000fc6000ff5e0ff */
[----:B------:R0:W-:Y:S04]  /*23ef0*/  STL [R1+0xdd4], R12 ;  /* 0x000dd40c01007387 */ /* 0x0001e80000100800 */
[----:B------:R-:W-:Y:S04]  /*23f00*/  STL [R1+0xda8], R13 ;  /* 0x000da80d01007387 */ /* 0x000fe80000100800 */
[----:B------:R-:W-:Y:S04]  /*23f10*/  STL [R1+0xdcc], R14 ;  /* 0x000dcc0e01007387 */ /* 0x000fe80000100800 */
[----:B------:R-:W-:Y:S04]  /*23f20*/  STL [R1+0xda0], R15 ;  /* 0x000da00f01007387 */ /* 0x000fe80000100800 */
[----:B------:R-:W-:Y:S04]  /*23f30*/  STL [R1+0xdc4], R2 ;  /* 0x000dc40201007387 */ /* 0x000fe80000100800 */
[----:B------:R-:W-:Y:S04]  /*23f40*/  STL [R1+0xd98], R3 ;  /* 0x000d980301007387 */ /* 0x000fe80000100800 */
[----:B------:R-:W-:Y:S04]  /*23f50*/  STL [R1+0xdbc], R4 ;  /* 0x000dbc0401007387 */ /* 0x000fe80000100800 */
[----:B------:R-:W-:Y:S01]  /*23f60*/  STL [R1+0xd90], R5 ;  /* 0x000d900501007387 */ /* 0x000fe20000100800 */
[----:B------:R-:W-:-:S03]  /*23f70*/  IADD3.X R10, R10, UR11, RZ, P2, !PT ;  /* 0x0000000b0a0a7c10 */ /* 0x000fc600097fe4ff */
[----:B------:R-:W-:Y:S01]  /*23f80*/  STL [R1+0xdb4], R6 ;  /* 0x000db40601007387 */ /* 0x000fe20000100800 */
[----:B------:R-:W-:-:S03]  /*23f90*/  IADD3 R11, P2, R11, UR7, RZ ;  /* 0x000000070b0b7c10 */ /* 0x000fc6000ff5e0ff */
        /* <DEDUP_REMOVED lines=19> */
[----:B0-----:R-:W2:Y:S01]  /*240d0*/  LDL.LU R12, [R1+0xd30] ;  /* 0x000d3000010c7983 */ /* 0x001ea20000300800 */
[----:B------:R-:W-:-:S02]  /*240e0*/  IADD3.X R18, R18, UR11, RZ, P3, !PT ;  /* 0x0000000b12127c10 */ /* 0x000fc40009ffe4ff */
[----:B------:R-:W-:-:S03]  /*240f0*/  IADD3 R19, P3, R19, UR7, RZ ;  /* 0x0000000713137c10 */ /* 0x000fc6000ff7e0ff */
[----:B------:R-:W-:Y:S04]  /*24100*/  STL [R1+0xd6c], R18 ;  /* 0x000d6c1201007387 */ /* 0x000fe80000100800 */
[----:B--2---:R0:W-:Y:S04]  /*24110*/  STL [R1+0x1540], R12 ;  /* 0x0015400c01007387 */ /* 0x0041e80000100800 */
[----:B------:R-:W-:Y:S04]  /*24120*/  STL [R1+0xd40], R19 ;  /* 0x000d401301007387 */ /* 0x000fe80000100800 */
[----:B0-----:R-:W2:Y:S01]  /*24130*/  LDL.LU R12, [R1+0xd5c] ;  /* 0x000d5c00010c7983 */ /* 0x001ea20000300800 */
[----:B------:R-:W-:-:S05]  /*24140*/  IADD3.X R0, R0, UR11, RZ, P4, !PT ;  /* 0x0000000b00007c10 */ /* 0x000fca000a7fe4ff */
[----:B------:R-:W-:Y:S04]  /*24150*/  STL [R1+0xd64], R0 ;  /* 0x000d640001007387 */ /* 0x000fe80000100800 */
[----:B--2---:R0:W-:Y:S04]  /*24160*/  STL [R1+0x1544], R12 ;  /* 0x0015440c01007387 */ /* 0x0041e80000100800 */
[----:B0-----:R-:W2:Y:S04]  /*24170*/  LDL.LU R12, [R1+0xd38] ;  /* 0x000d3800010c7983 */ /* 0x001ea80000300800 */
[----:B------:R-:W3:Y:S04]  /*24180*/  LDL.LU R13, [R1+0xd54] ;  /* 0x000d5400010d7983 */ /* 0x000ee80000300800 */
        /* <DEDUP_REMOVED lines=26> */
[----:B------:R-:W4:Y:S01]  /*24330*/  LDL.LU R0, [R1+0xcc0] ;  /* 0x000cc00001007983 */ /* 0x000f220000300800 */
[----:B--2---:R-:W-:-:S05]  /*24340*/  IADD3 R12, P4, R12, UR7, RZ ;  /* 0x000000070c0c7c10 */ /* 0x004fca000ff9e0ff */
[----:B------:R0:W-:Y:S04]  /*24350*/  STL [R1+0xd38], R12 ;  /* 0x000d380c01007387 */ /* 0x0001e80000100800 */
[----:B0-----:R-:W2:Y:S02]  /*24360*/  LDL.LU R12, [R1+0x1544] ;  /* 0x00154400010c7983 */ /* 0x001ea40000300800 */
[----:B--2---:R-:W-:-:S05]  /*24370*/  IADD3.X R12, R12, UR11, RZ, P5, !PT ;  /* 0x0000000b0c0c7c10 */ /* 0x004fca000affe4ff */
[----:B------:R0:W-:Y:S04]  /*24380*/  STL [R1+0xd5c], R12 ;  /* 0x000d5c0c01007387 */ /* 0x0001e80000100800 */
[----:B0-----:R-:W2:Y:S01]  /*24390*/  LDL.LU R12, [R1+0x1540] ;  /* 0x00154000010c7983 */ /* 0x001ea20000300800 */
[----:B---3--:R-:W-:Y:S02]  /*243a0*/  IADD3.X R13, R13, UR11, RZ, P6, !PT ;  /* 0x0000000b0d0d7c10 */ /* 0x008fe4000b7fe4ff */
[----:B----4-:R-:W-:Y:S02]  /*243b0*/  IADD3 R14, P6, R14, UR7, RZ ;  /* 0x000000070e0e7c10 */ /* 0x010fe4000ffde0ff */
        /* <DEDUP_REMOVED lines=19> */
[----:B--2---:R-:W-:-:S05]  /*244f0*/  IADD3 R12, P5, R12, UR7, RZ ;  /* 0x000000070c0c7c10 */ /* 0x004fca000ffbe0ff */
[----:B------:R0:W-:Y:S04]  /*24500*/  STL [R1+0xd30], R12 ;  /* 0x000d300c01007387 */ /* 0x0001e80000100800 */
        /* <DEDUP_REMOVED lines=29> */
[----:B0-----:R-:W2:Y:S01]  /*246e0*/  LDL.LU R12, [R1+0xcdc] ;  /* 0x000cdc00010c7983 */ /* 0x001ea20000300800 */
[----:B------:R-:W-:-:S02]  /*246f0*/  IADD3 R18, P6, R18, UR7, RZ ;  /* 0x0000000712127c10 */ /* 0x000fc4000ffde0ff */
[----:B------:R-:W-:-:S03]  /*24700*/  IADD3.X R19, R19, UR11, RZ, P1, !PT ;  /* 0x0000000b13137c10 */ /* 0x000fc60008ffe4ff */
[----:B------:R-:W-:Y:S04]  /*24710*/  STL [R1+0xcc8], R18 ;  /* 0x000cc81201007387 */ /* 0x000fe80000100800 */
[----:B--2---:R0:W-:Y:S04]  /*24720*/  STL [R1+0x1538], R12 ;  /* 0x0015380c01007387 */ /* 0x0041e80000100800 */
[----:B------:R-:W-:Y:S04]  /*24730*/  STL [R1+0xcec], R19 ;  /* 0x000cec1301007387 */ /* 0x000fe80000100800 */
[----:B0-----:R-:W2:Y:S01]  /*24740*/  LDL.LU R12, [R1+0xcb8] ;  /* 0x000cb800010c7983 */ /* 0x001ea20000300800 */
[----:B------:R-:W-:-:S05]  /*24750*/  IADD3 R0, P1, R0, UR7, RZ ;  /* 0x0000000700007c10 */ /* 0x000fca000ff3e0ff */
[----:B------:R-:W-:Y:S04]  /*24760*/  STL [R1+0xcc0], R0 ;  /* 0x000cc00001007387 */ /* 0x000fe80000100800 */
        /* <DEDUP_REMOVED lines=833> */
[----:B------:R-:W-:-:S02]  /*27b80*/  IADD3.X R18, R18, UR8, RZ, P2, !PT ;  /* 0x0000000812127c10 */ /* 0x000fc400097fe4ff */
[----:B--2---:R-:W-:Y:S02]  /*27b90*/  IADD3.X R12, R12, UR8, RZ, P1, !PT ;  /* 0x000000080c0c7c10 */ /* 0x004fe40008ffe4ff */
        /* <DEDUP_REMOVED lines=31> */
[----:B------:R0:W-:Y:S04]  /*27d90*/  STL [R1+0xe08], R0 ;  /* 0x000e080001007387 */ /* 0x0001e80000100800 */
[----:B------:R-:W-:Y:S04]  /*27da0*/  STL [R1+0xe0c], R18 ;  /* 0x000e0c1201007387 */ /* 0x000fe80000100800 */
[----:B0-----:R-:W2:Y:S01]  /*27db0*/  LDL.LU R0, [R1+0xf98] ;  /* 0x000f980001007983 */ /* 0x001ea20000300800 */
[----:B------:R-:W-:-:S05]  /*27dc0*/  IADD3 R19, P2, R19, UR5, RZ ;  /* 0x0000000513137c10 */ /* 0x000fca000ff5e0ff */
[----:B------:R-:W-:Y:S04]  /*27dd0*/  STL [R1+0xf88], R19 ;  /* 0x000f881301007387 */ /* 0x000fe80000100800 */
[----:B--2---:R0:W-:Y:S04]  /*27de0*/  STL [R1+0x14f0], R0 ;  /* 0x0014f00001007387 */ /* 0x0041e80000100800 */
[----:B0-----:R-:W2:Y:S04]  /*27df0*/  LDL.LU R0, [R1+0xe04] ;  /* 0x000e040001007983 */ /* 0x001ea80000300800 */
        /* <DEDUP_REMOVED lines=58> */
[----:B------:R-:W-:Y:S02]  /*281a0*/  IADD3.X R17, R17, UR8, RZ, P1, !PT ;  /* 0x0000000811117c10 */ /* 0x000fe40008ffe4ff */
[----:B------:R-:W-:Y:S02]  /*281b0*/  IADD3.X R19, R19, UR8, RZ, P3, !PT ;  /* 0x0000000813137c10 */ /* 0x000fe40009ffe4ff */
[----:B------:R-:W-:Y:S02]  /*281c0*/  IADD3.X R18, R18, UR8, RZ, P2, !PT ;  /* 0x0000000812127c10 */ /* 0x000fe400097fe4ff */
[----:B--2---:R-:W-:-:S05]  /*281d0*/  IADD3 R0, P4, R0, UR5, RZ ;  /* 0x0000000500007c10 */ /* 0x004fca000ff9e0ff */
[----:B------:R0:W-:Y:S01]  /*281e0*/  STL [R1+0xf98], R0 ;  /* 0x000f980001007387 */ /* 0x0001e20000100800 */
[----:B------:R-:W-:Y:S02]  /*281f0*/  IADD3.X R8, R8, UR8, RZ, P4, !PT ;  /* 0x0000000808087c10 */ /* 0x000fe4000a7fe4ff */
[----:B------:R-:W-:Y:S01]  /*28200*/  IADD3 R9, P4, R9, UR5, RZ ;  /* 0x0000000509097c10 */ /* 0x000fe2000ff9e0ff */
[----:B0-----:R1:W5:Y:S04]  /*28210*/  LDL.LU R0, [R1+0x14ec] ;  /* 0x0014ec0001007983 */ /* 0x0013680000300800 */
[----:B------:R1:W-:Y:S04]  /*28220*/  STL [R1+0xe00], R12 ;  /* 0x000e000c01007387 */ /* 0x0003e80000100800 */
        /* <DEDUP_REMOVED lines=16> */
[----:B------:R1:W-:Y:S01]  /*28330*/  STL [R1+0xfc4], R23 ;  /* 0x000fc41701007387 */ /* 0x0003e20000100800 */
[----:B------:R-:W-:-:S03]  /*28340*/  IADD3.X R28, R28, UR8, RZ, P4, !PT ;  /* 0x000000081c1c7c10 */ /* 0x000fc6000a7fe4ff */
        /* <DEDUP_REMOVED lines=10> */
[----:B------:R-:W-:Y:S05]  /*283f0*/  @P0 BRA `(.L_x_2) ;  /* 0xfffffe4c002c0947 */ /* 0x000fea000383ffff */
.L_x_1:
[----:B-1----:R-:W3:Y:S01]  /*28400*/  LDL.LU R25, [R1+0x1b8] ;  /* 0x0001b80001197983 */ /* 0x002ee20000300800 */
[----:B------:R-:W-:Y:S01]  /*28410*/  ULDC.64 UR12, c[0x0][0x228] ;  /* 0x00008a00000c7ab9 */ /* 0x000fe20000000a00 */
[----:B------:R-:W-:Y:S01]  /*28420*/  ULDC.64 UR6, c[0x0][0x228] ;  /* 0x00008a0000067ab9 */ /* 0x000fe20000000a00 */
[----:B------:R-:W-:Y:S01]  /*28430*/  ULDC UR5, c[0x0][0x22c] ;  /* 0x00008b0000057ab9 */ /* 0x000fe20000000800 */
[----:B------:R-:W-:Y:S01]  /*28440*/  ULDC.64 UR8, c[0x0][0x228] ;  /* 0x00008a0000087ab9 */ /* 0x000fe20000000a00 */
[----:B------:R-:W-:Y:S01]  /*28450*/  ULDC.64 UR10, c[0x0][0x228] ;  /* 0x00008a00000a7ab9 */ /* 0x000fe20000000a00 */
[----:B------:R-:W-:Y:S01]  /*28460*/  ULDC.64 UR14, c[0x0][0x220] ;  /* 0x00008800000e7ab9 */ /* 0x000fe20000000a00 */
[----:B------:R-:W-:Y:S01]  /*28470*/  ULDC.64 UR16, c[0x0][0x220] ;  /* 0x0000880000107ab9 */ /* 0x000fe20000000a00 */
[----:B------:R-:W-:Y:S01]  /*28480*/  ULDC UR29, c[0x0][0x248] ;  /* 0x00009200001d7ab9 */ /* 0x000fe20000000800 */
        /* <DEDUP_REMOVED lines=41> */
[----:B------:R-:W-:Y:S06]  /*28720*/  BAR.SYNC.DEFER_BLOCKING 0x0 ;  /* 0x0000000000007b1d */ /* 0x000fec0000010000 */
[----:B---3--:R1:W-:Y:S04]  /*28730*/  STL [R1+0x1a28], R25 ;  /* 0x001a281901007387 */ /* 0x0083e80000100800 */
[----:B-1----:R-:W3:Y:S04]  /*28740*/  LDL.LU R25, [R1+0x100] ;  /* 0x0001000001197983 */ /* 0x002ee80000300800 */
        /* <DEDUP_REMOVED lines=8> */
[----:B------:R-:W4:Y:S04]  /*287d0*/  LDL.LU R24, [R1+0x1bc] ;  /* 0x0001bc0001187983 */ /* 0x000f280000300800 */
[----:B----4-:R1:W-:Y:S04]  /*287e0*/  STL [R1+0x1a30], R24 ;  /* 0x001a301801007387 */ /* 0x0103e80000100800 */
[----:B-1----:R-:W4:Y:S04]  /*287f0*/  LDL.LU R24, [R1+0xe8] ;  /* 0x0000e80001187983 */ /* 0x002f280000300800 */
[----:B----4-:R1:W-:Y:S04]  /*28800*/  STL [R1+0x1a38], R24 ;  /* 0x001a381801007387 */ /* 0x0103e80000100800 */
[----:B-1----:R-:W4:Y:S04]  /*28810*/  LDL.LU R24, [R1+0xe0] ;  /* 0x0000e00001187983 */ /* 0x002f280000300800 */
[----:B----4-:R1:W-:Y:S04]  /*28820*/  STL [R1+0x1a40], R24 ;  /* 0x001a401801007387 */ /* 0x0103e80000100800 */
[----:B-1----:R-:W4:Y:S04]  /*28830*/  LDL.LU R24, [R1+0xc8] ;  /* 0x0000c80001187983 */ /* 0x002f280000300800 */
[----:B----4-:R1:W-:Y:S04]  /*28840*/  STL [R1+0x1a48], R24 ;  /* 0x001a481801007387 */ /* 0x0103e80000100800 */
[----:B-1----:R-:W3:Y:S04]  /*28850*/  LDL.LU R24, [R1+0xc0] ;  /* 0x0000c00001187983 */ /* 0x002ee80000300800 */
[----:B------:R-:W4:Y:S04]  /*28860*/  LDL.LU R23, [R1+0x1d0] ;  /* 0x0001d00001177983 */ /* 0x000f280000300800 */
[----:B0-----:R-:W4:Y:S04]  /*28870*/  LDL.LU R22, [R1+0x1d4] ;  /* 0x0001d40001167983 */ /* 0x001f280000300800 */
[----:B------:R-:W4:Y:S04]  /*28880*/  LDL.LU R21, [R1+0x1d8] ;  /* 0x0001d80001157983 */ /* 0x000f280000300800 */
[----:B------:R-:W4:Y:S04]  /*28890*/  LDL.LU R20, [R1+0x1dc] ;  /* 0x0001dc0001147983 */ /* 0x000f280000300800 */
[----:B------:R-:W4:Y:S04]  /*288a0*/  LDL.LU R19, [R1+0x1f0] ;  /* 0x0001f00001137983 */ /* 0x000f280000300800 */
[----:B------:R-:W4:Y:S04]  /*288b0*/  LDL.LU R18, [R1+0x1f4] ;  /* 0x0001f40001127983 */ /* 0x000f280000300800 */
[----:B------:R0:W-:Y:S04]  /*288c0*/  STL [R1+0x16d8], R16 ;  /* 0x0016d81001007387 */ /* 0x0001e80000100800 */
[----:B0-----:R-:W4:Y:S04]  /*288d0*/  LDL.LU R16, [R1+0x1b4] ;  /* 0x0001b40001107983 */ /* 0x001f280000300800 */
[----:B-----5:R2:W-:Y:S04]  /*288e0*/  STL [R1+0x16d4], R0 ;  /* 0x0016d40001007387 */ /* 0x0205e80000100800 */
[----:B--2---:R-:W4:Y:S04]  /*288f0*/  LDL.LU R0, [R1+0x1b0] ;  /* 0x0001b00001007983 */ /* 0x004f280000300800 */
[----:B------:R0:W-:Y:S04]  /*28900*/  STL [R1+0x1600], R17 ;  /* 0x0016001101007387 */ /* 0x0001e80000100800 */
[----:B0-----:R-:W2:Y:S04]  /*28910*/  LDL.LU R17, [R1+0x104] ;  /* 0x0001040001117983 */ /* 0x001ea80000300800 */
[----:B------:R0:W-:Y:S04]  /*28920*/  STL.64 [R1+0x15e0], R10 ;  /* 0x0015e00a01007387 */ /* 0x0001e80000100a00 */
[----:B0-----:R-:W4:Y:S04]  /*28930*/  LDL.LU R10, [R1+0x198] ;  /* 0x00019800010a7983 */ /* 0x001f280000300800 */
[----:B------:R-:W4:Y:S04]  /*28940*/  LDL.LU R11, [R1+0x19c] ;  /* 0x00019c00010b7983 */ /* 0x000f280000300800 */
[----:B------:R0:W-:Y:S04]  /*28950*/  STL.64 [R1+0x15d8], R12 ;  /* 0x0015d80c01007387 */ /* 0x0001e80000100a00 */
[----:B0-----:R-:W4:Y:S04]  /*28960*/  LDL.LU R12, [R1+0x190] ;  /* 0x00019000010c7983 */ /* 0x001f280000300800 */
[----:B------:R-:W4:Y:S04]  /*28970*/  LDL.LU R13, [R1+0x194] ;  /* 0x00019400010d7983 */ /* 0x000f280000300800 */
[----:B------:R0:W-:Y:S04]  /*28980*/  STL [R1+0x15d0], R27 ;  /* 0x0015d01b01007387 */ /* 0x0001e80000100800 */
[----:B0-----:R-:W4:Y:S04]  /*28990*/  LDL.LU R27, [R1+0x17c] ;  /* 0x00017c00011b7983 */ /* 0x001f280000300800 */
[----:B------:R0:W-:Y:S04]  /*289a0*/  STL [R1+0x15e8], R26 ;  /* 0x0015e81a01007387 */ /* 0x0001e80000100800 */
[----:B0-----:R-:W4:Y:S04]  /*289b0*/  LDL.LU R26, [R1+0x178] ;  /* 0x00017800011a7983 */ /* 0x001f280000300800 */
[----:B------:R0:W-:Y:S04]  /*289c0*/  STL.64 [R1+0x15c8], R2 ;  /* 0x0015c80201007387 */ /* 0x0001e80000100a00 */
[----:B0-----:R-:W4:Y:S04]  /*289d0*/  LDL.LU R2, [R1+0x170] ;  /* 0x0001700001027983 */ /* 0x001f280000300800 */
[----:B------:R-:W4:Y:S04]  /*289e0*/  LDL.LU R3, [R1+0x174] ;  /* 0x0001740001037983 */ /* 0x000f280000300800 */
[----:B------:R0:W-:Y:S04]  /*289f0*/  STL.64 [R1+0x15c0], R4 ;  /* 0x0015c00401007387 */ /* 0x0001e80000100a00 */
[----:B0-----:R-:W2:Y:S04]  /*28a00*/  LDL.LU R4, [R1+0x158] ;  /* 0x0001580001047983 */ /* 0x001ea80000300800 */
[----:B------:R-:W2:Y:S04]  /*28a10*/  LDL.LU R5, [R1+0x15c] ;  /* 0x00015c0001057983 */ /* 0x000ea80000300800 */
[----:B------:R0:W-:Y:S04]  /*28a20*/  STL.64 [R1+0x15b8], R6 ;  /* 0x0015b80601007387 */ /* 0x0001e80000100a00 */
[----:B0-----:R-:W4:Y:S04]  /*28a30*/  LDL.LU R6, [R1+0x150] ;  /* 0x0001500001067983 */ /* 0x001f280000300800 */
[----:B------:R-:W4:Y:S04]  /*28a40*/  LDL.LU R7, [R1+0x154] ;  /* 0x0001540001077983 */ /* 0x000f280000300800 */
[----:B------:R0:W-:Y:S04]  /*28a50*/  STL.64 [R1+0x15b0], R8 ;  /* 0x0015b00801007387 */ /* 0x0001e80000100a00 */
[----:B0-----:R-:W2:Y:S04]  /*28a60*/  LDL.LU R9, [R1+0x10c] ;  /* 0x00010c0001097983 */ /* 0x001ea80000300800 */
[----:B------:R-:W4:Y:S04]  /*28a70*/  LDL.LU R8, [R1+0x12c] ;  /* 0x00012c0001087983 */ /* 0x000f280000300800 */
[----:B------:R0:W-:Y:S04]  /*28a80*/  STL [R1+0x15ac], R14 ;  /* 0x0015ac0e01007387 */ /* 0x0001e80000100800 */
[----:B0-----:R-:W4:Y:S04]  /*28a90*/  LDL.LU R14, [R1+0x128] ;  /* 0x00012800010e7983 */ /* 0x001f280000300800 */
[----:B------:R0:W-:Y:S04]  /*28aa0*/  STL [R1+0x15a8], R15 ;  /* 0x0015a80f01007387 */ /* 0x0001e80000100800 */
[----:B0-----:R-:W4:Y:S04]  /*28ab0*/  LDL.LU R15, [R1+0x124] ;  /* 0x00012400010f7983 */ /* 0x001f280000300800 */
[----:B------:R0:W-:Y:S04]  /*28ac0*/  STL [R1+0x15a4], R28 ;  /* 0x0015a41c01007387 */ /* 0x0001e80000100800 */
[----:B0-----:R-:W4:Y:S04]  /*28ad0*/  LDL.LU R28, [R1+0x120] ;  /* 0x00012000011c7983 */ /* 0x001f280000300800 */
[----:B------:R0:W-:Y:S04]  /*28ae0*/  STL [R1+0x15a0], R29 ;  /* 0x0015a01d01007387 */ /* 0x0001e80000100800 */
[----:B0-----:R-:W2:Y:S01]  /*28af0*/  LDL.LU R29, [R1+0x108] ;  /* 0x00010800011d7983 */ /* 0x001ea20000300800 */
[----:B---3--:R-:W-:-:S03]  /*28b00*/  F2FP.SATFINITE.E5M2.F32.PACK_AB_MERGE_C R25, R25, R24, RZ ;  /* 0x000000181919723e */ /* 0x008fc600048060ff */
[----:B------:R-:W3:Y:S04]  /*28b10*/  LDL.LU R24, [R1+0x1a48] ;  /* 0x001a480001187983 */ /* 0x000ee80000300800 */
[----:B------:R0:W-:Y:S04]  /*28b20*/  STL [R1+0x8c4], R25 ;  /* 0x0008c41901007387 */ /* 0x0001e80000100800 */
[----:B0-----:R-:W3:Y:S02]  /*28b30*/  LDL.LU R25, [R1+0x1a44] ;  /* 0x001a440001197983 */ /* 0x001ee40000300800 */
[----:B---3--:R-:W-:-:S02]  /*28b40*/  F2FP.SATFINITE.E5M2.F32.PACK_AB_MERGE_C R25, R25, R24, RZ ;  /* 0x000000181919723e */ /* 0x008fc400048060ff */
        /* <DEDUP_REMOVED lines=10> */
[----:B0-----:R-:W3:Y:S01]  /*28bf0*/  LDL.LU R25, [R1+0x1a2c] ;  /* 0x001a2c0001197983 */ /* 0x001ee20000300800 */
[----:B--2---:R-:W-:Y:S02]  /*28c00*/  F2FP.SATFINITE.E5M2.F32.PACK_AB_MERGE_C R9, R9, R29, RZ ;  /* 0x0000001d0909723e */ /* 0x004fe400048060ff */
[----:B----4-:R-:W-:-:S02]  /*28c10*/  F2FP.SATFINITE.E5M2.F32.PACK_AB_MERGE_C R8, R8, R14, RZ ;  /* 0x0000000e0808723e */ /* 0x010fc400048060ff */
[----:B------:R-:W-:Y:S02]  /*28c20*/  F2FP.SATFINITE.E5M2.F32.PACK_AB_MERGE_C R6, R7, R6, RZ ;  /* 0x000000060706723e */ /* 0x000fe400048060ff */
[----:B------:R-:W-:Y:S02]  /*28c30*/  F2FP.SATFINITE.E5M2.F32.PACK_AB_MERGE_C R5, R5, R4, RZ ;  /* 0x000000040505723e */ /* 0x000fe400048060ff */
[----:B---3--:R-:W-:Y:S02]  /*28c40*/  F2FP.SATFINITE.E5M2.F32.PACK_AB_MERGE_C R17, R17, R25, RZ ;  /* 0x000000191111723e */ /* 0x008fe400048060ff */
[----:B------:R-:W2:Y:S01]  /*28c50*/  LDL.LU R25, [R1+0x1a28] ;  /* 0x001a280001197983 */ /* 0x000ea20000300800 */
[----:B------:R-:W-:Y:S02]  /*28c60*/  F2FP.SATFINITE.E5M2.F32.PACK_AB_MERGE_C R2, R3, R2, RZ ;  /* 0x000000020302723e */ /* 0x000fe400048060ff */
[----:B------:R-:W-:Y:S01]  /*28c70*/  F2FP.SATFINITE.E5M2.F32.PACK_AB_MERGE_C R4, R27, R26, RZ ;  /* 0x0000001a1b04723e */ /* 0x000fe200048060ff */
[----:B------:R-:W-:Y:S01]  /*28c80*/  STL [R1+0x1678], R17 ;  /* 0x0016781101007387 */ /* 0x000fe20000100800 */
[----:B------:R-:W-:-:S03]  /*28c90*/  F2FP.SATFINITE.E5M2.F32.PACK_AB_MERGE_C R3, R13, R12, RZ ;  /* 0x0000000c0d03723e */ /* 0x000fc600048060ff */
[----:B------:R0:W-:Y:S02]  /*28ca0*/  STL [R1+0x167c], R9 ;  /* 0x00167c0901007387 */ /* 0x0001e40000100800 */
[----:B0-----:R-:W-:-:S05]  /*28cb0*/  F2FP.SATFINITE.E5M2.F32.PACK_AB_MERGE_C R9, R15, R28, RZ ;  /* 0x0000001c0f09723e */ /* 0x001fca00048060ff */
[----:B------:R-:W-:Y:S04]  /*28cc0*/  STL [R1+0x1450], R9 ;  /* 0x0014500901007387 */ /* 0x000fe80000100800 */
[----:B------:R-:W-:Y:S04]  /*28cd0*/  STL [R1+0x1444], R8 ;  /* 0x0014440801007387 */ /* 0x000fe80000100800 */
[----:B------:R-:W-:Y:S04]  /*28ce0*/  STL [R1+0x1484], R6 ;  /* 0x0014840601007387 */ /* 0x000fe80000100800 */
[----:B------:R-:W-:Y:S04]  /*28cf0*/  STL [R1+0x1480], R5 ;  /* 0x0014800501007387 */ /* 0x000fe80000100800 */
[----:B------:R0:W-:Y:S04]  /*28d00*/  STL [R1+0x1470], R2 ;  /* 0x0014700201007387 */ /* 0x0001e80000100800 */
[----:B------:R1:W-:Y:S04]  /*28d10*/  STL [R1+0x1474], R4 ;  /* 0x0014740401007387 */ /* 0x0003e80000100800 */
[----:B------:R3:W-:Y:S01]  /*28d20*/  STL [R1+0x13dc], R3 ;  /* 0x0013dc0301007387 */ /* 0x0007e20000100800 */
[----:B0-----:R-:W-:-:S02]  /*28d30*/  F2FP.SATFINITE.E5M2.F32.PACK_AB_MERGE_C R2, R11, R10, RZ ;  /* 0x0000000a0b02723e */ /* 0x001fc400048060ff */
[----:B-1----:R-:W-:Y:S02]  /*28d40*/  F2FP.SATFINITE.E5M2.F32.PACK_AB_MERGE_C R4, R16, R0, RZ ;  /* 0x000000001004723e */ /* 0x002fe400048060ff */
[----:B---3--:R-:W-:-:S03]  /*28d50*/  F2FP.SATFINITE.E5M2.F32.PACK_AB_MERGE_C R3, R22, R23, RZ ;  /* 0x000000171603723e */ /* 0x008fc600048060ff */
[----:B------:R-:W-:Y:S04]  /*28d60*/  STL [R1+0x1604], R4 ;  /* 0x0016040401007387 */ /* 0x000fe80000100800 */
[----:B------:R0:W-:Y:S02]  /*28d70*/  STL [R1+0x13f0], R2 ;  /* 0x0013f00201007387 */ /* 0x0001e40000100800 */
[----:B0-----:R-:W-:Y:S02]  /*28d80*/  F2FP.SATFINITE.E5M2.F32.PACK_AB_MERGE_C R2, R20, R21, RZ ;  /* 0x000000151402723e */ /* 0x001fe400048060ff */
[----:B--2---:R-:W-:-:S05]  /*28d90*/  F2FP.SATFINITE.E5M2.F32.PACK_AB_MERGE_C R0, R24, R25, RZ ;  /* 0x000000191800723e */ /* 0x004fca00048060ff */
[----:B------:R0:W-:Y:S04]  /*28da0*/  STL [R1+0x1360], R0 ;  /* 0x0013600001007387 */ /* 0x0001e80000100800 */
[----:B------:R-:W-:Y:S04]  /*28db0*/  STL [R1+0x8cc], R3 ;  /* 0x0008cc0301007387 */ /* 0x000fe80000100800 */
[----:B------:R-:W2:Y:S01]  /*28dc0*/  LDL.LU R4, [R1+0x894] ;  /* 0x0008940001047983 */ /* 0x000ea20000300800 */
[----:B0-----:R-:W-:-:S03]  /*28dd0*/  F2FP.SATFINITE.E5M2.F32.PACK_AB_MERGE_C R0, R18, R19, RZ ;  /* 0x000000131200723e */ /* 0x001fc600048060ff */
[----:B------:R-:W-:Y:S04]  /*28de0*/  STL [R1+0x8c8], R2 ;  /* 0x0008c80201007387 */ /* 0x000fe80000100800 */
[----:B--2---:R0:W-:Y:S04]  /*28df0*/  STL [R1+0x19b0], R4 ;  /* 0x0019b00401007387 */ /* 0x0041e80000100800 */
[----:B------:R-:W-:Y:S04]  /*28e00*/  STL [R1+0x8b8], R0 ;  /* 0x0008b80001007387 */ /* 0x000fe80000100800 */
[----:B0-----:R-:W2:Y:S04]  /*28e10*/  LDL.LU R4, [R1+0x8ac] ;  /* 0x0008ac0001047983 */ /* 0x001ea80000300800 */
[----:B--2---:R0:W-:Y:S04]  /*28e20*/  STL [R1+0x19b8], R4 ;  /* 0x0019b80401007387 */ /* 0x0041e80000100800 */
        /* <DEDUP_REMOVED lines=27> */
[----:B------:R-:W3:Y:S04]  /*28fe0*/  LDL.LU R9, [R1+0x898] ;  /* 0x0008980001097983 */ /* 0x000ee80000300800 */
[----:B---3--:R0:W-:Y:S04]  /*28ff0*/  STL [R1+0x19ac], R9 ;  /* 0x0019ac0901007387 */ /* 0x0081e80000100800 */
[----:B0-----:R-:W3:Y:S04]  /*29000*/  LDL.LU R9, [R1+0x890] ;  /* 0x0008900001097983 */ /* 0x001ee80000300800 */
        /* <DEDUP_REMOVED lines=29> */
[----:B0-----:R-:W2:Y:S04]  /*291e0*/  LDL.LU R9, [R1+0x1f8] ;  /* 0x0001f80001097983 */ /* 0x001ea80000300800 */
[----:B------:R-:W3:Y:S04]  /*291f0*/  LDL.LU R17, [R1+0x89c] ;  /* 0x00089c0001117983 */ /* 0x000ee80000300800 */
[----:B------:R-:W4:Y:S04]  /*29200*/  LDL.LU R29, [R1+0x880] ;  /* 0x00088000011d7983 */ /* 0x000f280000300800 */
[----:B------:R-:W4:Y:S04]  /*29210*/  LDL.LU R28, [R1+0x884] ;  /* 0x00088400011c7983 */ /* 0x000f280000300800 */
[----:B------:R-:W3:Y:S04]  /*29220*/  LDL.LU R15, [R1+0x888] ;  /* 0x00088800010f7983 */ /* 0x000ee80000300800 */
        /* <DEDUP_REMOVED lines=23> */
[----:B--2---:R-:W-:-:S03]  /*293a0*/  F2FP.SATFINITE.E5M2.F32.PACK_AB_MERGE_C R4, R4, R9, RZ ;  /* 0x000000090404723e */ /* 0x004fc600048060ff */
[----:B------:R-:W2:Y:S04]  /*293b0*/  LDL.LU R9, [R1+0x1a24] ;  /* 0x001a240001097983 */ /* 0x000ea80000300800 */
[----:B------:R0:W-:Y:S04]  /*293c0*/  STL [R1+0x8c0], R4 ;  /* 0x0008c00401007387 */ /* 0x0001e80000100800 */
[----:B0-----:R-:W2:Y:S02]  /*293d0*/  LDL.LU R4, [R1+0x1a20] ;  /* 0x001a200001047983 */ /* 0x001ea40000300800 */
[----:B--2---:R-:W-:-:S02]  /*293e0*/  F2FP.SATFINITE.E5M2.F32.PACK_AB_MERGE_C R4, R4, R9, RZ ;  /* 0x000000090404723e */ /* 0x004fc400048060ff */
        /* <DEDUP_REMOVED lines=56> */
[----:B------:R-:W2:Y:S01]  /*29770*/  LDL.LU R9, [R1+0x19ac] ;  /* 0x0019ac0001097983 */ /* 0x000ea20000300800 */
[----:B---3--:R-:W-:-:S03]  /*29780*/  F2FP.SATFINITE.E5M2.F32.PACK_AB_MERGE_C R11, R11, R15, RZ ;  /* 0x0000000f0b0b723e */ /* 0x008fc600048060ff */
[----:B------:R0:W-:Y:S01]  /*29790*/  STL [R1+0x2f4], R4 ;  /* 0x0002f40401007387 */ /* 0x0001e20000100800 */
[----:B----4-:R-:W-:Y:S02]  /*297a0*/  F2FP.SATFINITE.E5M2.F32.PACK_AB_MERGE_C R8, R8, R14, RZ ;  /* 0x0000000e0808723e */ /* 0x010fe400048060ff */
[----:B0-----:R-:W-:Y:S02]  /*297b0*/  F2FP.SATFINITE.E5M2.F32.PACK_AB_MERGE_C R4, R28, R29, RZ ;  /* 0x0000001d1c04723e */ /* 0x001fe400048060ff */
[----:B------:R-:W-:Y:S02]  /*297c0*/  F2FP.SATFINITE.E5M2.F32.PACK_AB_MERGE_C R5, R2, R5, RZ ;  /* 0x000000050205723e */ /* 0x000fe400048060ff */
[----:B------:R-:W-:Y:S02]  /*297d0*/  F2FP.SATFINITE.E5M2.F32.PACK_AB_MERGE_C R2, R26, R3, RZ ;  /* 0x000000031a02723e */ /* 0x000fe400048060ff */
[----:B------:R-:W-:Y:S02]  /*297e0*/  F2FP.SATFINITE.E5M2.F32.PACK_AB_MERGE_C R3, R10, R13, RZ ;  /* 0x0000000d0a03723e */ /* 0x000fe400048060ff */
[----:B--2---:R-:W-:-:S05]  /*297f0*/  F2FP.SATFINITE.E5M2.F32.PACK_AB_MERGE_C R9, R17, R9, RZ ;  /* 0x000000091109723e */ /* 0x004fca00048060ff */
[----:B------:R-:W-:Y:S04]  /*29800*/  STL [R1+0x2f0], R9 ;  /* 0x0002f00901007387 */ /* 0x000fe80000100800 */
[----:B------:R-:W-:Y:S04]  /*29810*/  STL [R1+0x166c], R11 ;  /* 0x00166c0b01007387 */ /* 0x000fe80000100800 */
[----:B------:R0:W-:Y:S04]  /*29820*/  STL [R1+0x2f8], R4 ;  /* 0x0002f80401007387 */ /* 0x0001e80000100800 */
[----:B------:R-:W-:Y:S01]  /*29830*/  STL [R1+0x1434], R8 ;  /* 0x0014340801007387 */ /* 0x000fe20000100800 */
[----:B0-----:R-:W-:-:S05]  /*29840*/  F2FP.SATFINITE.E5M2.F32.PACK_AB_MERGE_C R4, R7, R6, RZ ;  /* 0x000000060704723e */ /* 0x001fca00048060ff */
[----:B------:R0:W-:Y:S04]  /*29850*/  STL [R1+0x1400], R4 ;  /* 0x0014000401007387 */ /* 0x0001e80000100800 */
[----:B------:R-:W-:Y:S01]  /*29860*/  STL [R1+0x147c], R5 ;  /* 0x00147c0501007387 */ /* 0x000fe20000100800 */
[----:B0-----:R-:W-:-:S03]  /*29870*/  F2FP.SATFINITE.E5M2.F32.PACK_AB_MERGE_C R4, R12, R27, RZ ;  /* 0x0000001b0c04723e */ /* 0x001fc600048060ff */
[----:B------:R0:W-:Y:S04]  /*29880*/  STL [R1+0x1478], R2 ;  /* 0x0014780201007387 */ /* 0x0001e80000100800 */
[----:B------:R-:W-:Y:S04]  /*29890*/  STL [R1+0x1458], R4 ;  /* 0x0014580401007387 */ /* 0x000fe80000100800 */
[----:B------:R1:W-:Y:S01]  /*298a0*/  STL [R1+0x1464], R3 ;  /* 0x0014640301007387 */ /* 0x0003e20000100800 */
[----:B0-----:R-:W-:Y:S02]  /*298b0*/  F2FP.SATFINITE.E5M2.F32.PACK_AB_MERGE_C R2, R16, R0, RZ ;  /* 0x000000001002723e */ /* 0x001fe400048060ff */
[----:B------:R-:W-:-:S03]  /*298c0*/  F2FP.SATFINITE.E5M2.F32.PACK_AB_MERGE_C R0, R24, R25, RZ ;  /* 0x000000191800723e */ /* 0x000fc600048060ff */
[----:B------:R0:W-:Y:S01]  /*298d0*/  STL [R1+0x13a8], R2 ;  /* 0x0013a80201007387 */ /* 0x0001e20000100800 */
[----:B-1----:R-:W-:-:S03]  /*298e0*/  F2FP.SATFINITE.E5M2.F32.PACK_AB_MERGE_C R3, R22, R23, RZ ;  /* 0x000000171603723e */ /* 0x002fc600048060ff */
[----:B------:R1:W-:Y:S04]  /*298f0*/  STL [R1+0x13cc], R0 ;  /* 0x0013cc0001007387 */ /* 0x0003e80000100800 */
[----:B------:R-:W-:Y:S04]  /*29900*/  STL [R1+0x12f4], R3 ;  /* 0x0012f40301007387 */ /* 0x000fe80000100800 */
[----:B------:R-:W2:Y:S01]  /*29910*/  LDL.LU R11, [R1+0x2ec] ;  /* 0x0002ec00010b7983 */ /* 0x000ea20000300800 */
[----:B0-----:R-:W-:Y:S02]  /*29920*/  F2FP.SATFINITE.E5M2.F32.PACK_AB_MERGE_C R2, R20, R21, RZ ;  /* 0x000000151402723e */ /* 0x001fe400048060ff */
[----:B-1----:R-:W-:-:S03]  /*29930*/  F2FP.SATFINITE.E5M2.F32.PACK_AB_MERGE_C R0, R18, R19, RZ ;  /* 0x000000131200723e */ /* 0x002fc600048060ff */
        /* <DEDUP_REMOVED lines=147> */
[----:B------:R-:W-:Y:S01]  /*2a270*/  STL [R1+0x12d4], R11 ;  /* 0x0012d40b01007387 */ /* 0x000fe20000100800 */
[----:B----4-:R-:W-:Y:S02]  /*2a280*/  F2FP.SATFINITE.E5M2.F32.PACK_AB_MERGE_C R5, R2, R5, RZ ;  /* 0x000000050205723e */ /* 0x010fe400048060ff */
[----:B------:R-:W-:Y:S02]  /*2a290*/  F2FP.SATFINITE.E5M2.F32.PACK_AB_MERGE_C R2, R26, R3, RZ ;  /* 0x000000031a02723e */ /* 0x000fe400048060ff */
[----:B------:R-:W-:Y:S02]  /*2a2a0*/  F2FP.SATFINITE.E5M2.F32.PACK_AB_MERGE_C R3, R10, R13, RZ ;  /* 0x0000000d0a03723e */ /* 0x000fe400048060ff */
[----:B--2---:R-:W-:Y:S02]  /*2a2b0*/  F2FP.SATFINITE.E5M2.F32.PACK_AB_MERGE_C R9, R9, R4, RZ ;  /* 0x000000040909723e */ /* 0x004fe400048060ff */
[----:B------:R-:W-:Y:S02]  /*2a2c0*/  F2FP.SATFINITE.E5M2.F32.PACK_AB_MERGE_C R4, R29, R17, RZ ;  /* 0x000000111d04723e */ /* 0x000fe400048060ff */
[----:B------:R-:W-:Y:S01]  /*2a2d0*/  F2FP.SATFINITE.E5M2.F32.PACK_AB_MERGE_C R29, R15, R28, RZ ;  /* 0x0000001c0f1d723e */ /* 0x000fe200048060ff */
[----:B------:R-:W-:Y:S04]  /*2a2e0*/  STL [R1+0x1dc], R9 ;  /* 0x0001dc0901007387 */ /* 0x000fe80000100800 */
[----:B------:R-:W-:Y:S04]  /*2a2f0*/  STL [R1+0x1694], R29 ;  /* 0x0016941d01007387 */ /* 0x000fe80000100800 */
[----:B------:R0:W-:Y:S04]  /*2a300*/  STL [R1+0x1b0], R4 ;  /* 0x0001b00401007387 */ /* 0x0001e80000100800 */
[----:B------:R-:W-:Y:S01]  /*2a310*/  STL [R1+0x1fc], R8 ;  /* 0x0001fc0801007387 */ /* 0x000fe20000100800 */
[----:B0-----:R-:W-:-:S03]  /*2a320*/  F2FP.SATFINITE.E5M2.F32.PACK_AB_MERGE_C R4, R7, R6, RZ ;  /* 0x000000060704723e */ /* 0x001fc600048060ff */
[----:B------:R-:W-:Y:S04]  /*2a330*/  STL [R1+0x1680], R5 ;  /* 0x0016800501007387 */ /* 0x000fe80000100800 */
[----:B------:R0:W-:Y:S04]  /*2a340*/  STL [R1+0x254], R4 ;  /* 0x0002540401007387 */ /* 0x0001e80000100800 */
[----:B------:R1:W-:Y:S01]  /*2a350*/  STL [R1+0x13a0], R2 ;  /* 0x0013a00201007387 */ /* 0x0003e20000100800 */
[----:B0-----:R-:W-:Y:S02]  /*2a360*/  F2FP.SATFINITE.E5M2.F32.PACK_AB_MERGE_C R4, R12, R27, RZ ;  /* 0x0000001b0c04723e */ /* 0x001fe400048060ff */
[----:B-1----:R-:W-:-:S03]  /*2a370*/  F2FP.SATFINITE.E5M2.F32.PACK_AB_MERGE_C R2, R16, R0, RZ ;  /* 0x000000001002723e */ /* 0x002fc600048060ff */
[----:B------:R-:W-:Y:S01]  /*2a380*/  STL [R1+0x1390], R4 ;  /* 0x0013900401007387 */ /* 0x000fe20000100800 */
[----:B------:R-:W-:-:S03]  /*2a390*/  F2FP.SATFINITE.E5M2.F32.PACK_AB_MERGE_C R0, R24, R25, RZ ;  /* 0x000000191800723e */ /* 0x000fc600048060ff */
[----:B------:R0:W-:Y:S04]  /*2a3a0*/  STL [R1+0x1448], R3 ;  /* 0x0014480301007387 */ /* 0x0001e80000100800 */
[----:B------:R1:W-:Y:S01]  /*2a3b0*/  STL [R1+0x1440], R2 ;  /* 0x0014400201007387 */ /* 0x0003e20000100800 */
[----:B0-----:R-:W-:-:S03]  /*2a3c0*/  F2FP.SATFINITE.E5M2.F32.PACK_AB_MERGE_C R3, R22, R23, RZ ;  /* 0x000000171603723e */ /* 0x001fc600048060ff */
[----:B------:R-:W-:Y:S01]  /*2a3d0*/  STL [R1+0x13e0], R0 ;  /* 0x0013e00001007387 */ /* 0x000fe20000100800 */
[----:B-1----:R-:W-:-:S03]  /*2a3e0*/  F2FP.SATFINITE.E5M2.F32.PACK_AB_MERGE_C R2, R20, R21, RZ ;  /* 0x000000151402723e */ /* 0x002fc600048060ff */
[----:B------:R0:W-:Y:S04]  /*2a3f0*/  STL [R1+0x13f4], R3 ;  /* 0x0013f40301007387 */ /* 0x0001e80000100800 */
[----:B0-----:R-:W2:Y:S04]  /*2a400*/  LDL.LU R3, [R1+0x744] ;  /* 0x0007440001037983 */ /* 0x001ea80000300800 */
[----:B------:R-:W-:Y:S04]  /*2a410*/  STL [R1+0x12f0], R2 ;  /* 0x0012f00201007387 */ /* 0x000fe80000100800 */
[----:B------:R-:W3:Y:S01]  /*2a420*/  LDL.LU R29, [R1+0x71c] ;  /* 0x00071c00011d7983 */ /* 0x000ee20000300800 */
[----:B------:R-:W-:-:S05]  /*2a430*/  F2FP.SATFINITE.E5M2.F32.PACK_AB_MERGE_C R0, R18, R19, RZ ;  /* 0x000000131200723e */ /* 0x000fca00048060ff */
[----:B------:R-:W-:Y:S04]  /*2a440*/  STL [R1+0x130c], R0 ;  /* 0x00130c0001007387 */ /* 0x000fe80000100800 */
        /* <DEDUP_REMOVED lines=35> */
[----:B------:R-:W4:Y:S04]  /*2a680*/  LDL.LU R11, [R1+0x6e0] ;  /* 0x0006e000010b7983 */ /* 0x000f280000300800 */
[----:B----4-:R0:W-:Y:S04]  /*2a690*/  STL [R1+0x18f4], R11 ;  /* 0x0018f40b01007387 */ /* 0x0101e80000100800 */
[----:B0-----:R-:W4:Y:S01]  /*2a6a0*/  LDL.LU R11, [R1+0x708] ;  /* 0x00070800010b7983 */ /* 0x001f220000300800 */
[----:B--2---:R-:W-:-:S03]  /*2a6b0*/  F2FP.SATFINITE.E5M2.F32.PACK_AB_MERGE_C R3, R3, R29, RZ ;  /* 0x0000001d0303723e */ /* 0x004fc600048060ff */
[----:B----4-:R0:W-:Y:S04]  /*2a6c0*/  STL [R1+0x18fc], R11 ;  /* 0x0018fc0b01007387 */ /* 0x0101e80000100800 */
[----:B0-----:R-:W2:Y:S04]  /*2a6d0*/  LDL.LU R11, [R1+0x700] ;  /* 0x00070000010b7983 */ /* 0x001ea80000300800 */
        /* <DEDUP_REMOVED lines=25> */
[----:B------:R-:W3:Y:S04]  /*2a870*/  LDL.LU R29, [R1+0x1934] ;  /* 0x00193400011d7983 */ /* 0x000ee80000300800 */
[----:B------:R0:W-:Y:S04]  /*2a880*/  STL [R1+0x1608], R3 ;  /* 0x0016080301007387 */ /* 0x0001e80000100800 */
[----:B0-----:R-:W4:Y:S01]  /*2a890*/  LDL.LU R3, [R1+0x6f8] ;  /* 0x0006f80001037983 */ /* 0x001f220000300800 */
        /* <DEDUP_REMOVED lines=25> */
[----:B------:R-:W2:Y:S04]  /*2aa30*/  LDL.LU R5, [R1+0x1900] ;  /* 0x0019000001057983 */ /* 0x000ea80000300800 */
[----:B------:R0:W-:Y:S04]  /*2aa40*/  STL [R1+0x16ac], R29 ;  /* 0x0016ac1d01007387 */ /* 0x0001e80000100800 */
[----:B0-----:R-:W3:Y:S01]  /*2aa50*/  LDL.LU R29, [R1+0x6f4] ;  /* 0x0006f400011d7983 */ /* 0x001ee20000300800 */
[----:B--2---:R-:W-:-:S03]  /*2aa60*/  F2FP.SATFINITE.E5M2.F32.PACK_AB_MERGE_C R5, R5, R11, RZ ;  /* 0x0000000b0505723e */ /* 0x004fc600048060ff */
[----:B------:R-:W2:Y:S04]  /*2aa70*/  LDL.LU R11, [R1+0x18fc] ;  /* 0x0018fc00010b7983 */ /* 0x000ea80000300800 */
[----:B------:R0:W-:Y:S04]  /*2aa80*/  STL [R1+0x15c], R5 ;  /* 0x00015c0501007387 */ /* 0x0001e80000100800 */
[----:B0-----:R-:W2:Y:S02]  /*2aa90*/  LDL.LU R5, [R1+0x18f8] ;  /* 0x0018f80001057983 */ /* 0x001ea40000300800 */
[----:B--2---:R-:W-:-:S02]  /*2aaa0*/  F2FP.SATFINITE.E5M2.F32.PACK_AB_MERGE_C R5, R5, R11, RZ ;  /* 0x0000000b0505723e */ /* 0x004fc400048060ff */
[----:B------:R-:W4:Y:S04]  /*2aab0*/  LDL.LU R11, [R1+0x18f4] ;  /* 0x0018f400010b7983 */ /* 0x000f280000300800 */
[----:B------:R0:W-:Y:S04]  /*2aac0*/  STL [R1+0x158], R5 ;  /* 0x0001580501007387 */ /* 0x0001e80000100800 */
[----:B0-----:R-:W3:Y:S02]  /*2aad0*/  LDL.LU R5, [R1+0x18f0] ;  /* 0x0018f00001057983 */ /* 0x001ee40000300800 */
[----:B---3--:R-:W-:-:S02]  /*2aae0*/  F2FP.SATFINITE.E5M2.F32.PACK_AB_MERGE_C R29, R29, R5, RZ ;  /* 0x000000051d1d723e */ /* 0x008fc400048060ff */
[----:B------:R-:W2:Y:S01]  /*2aaf0*/  LDL.LU R5, [R1+0x18ec] ;  /* 0x0018ec0001057983 */ /* 0x000ea20000300800 */
[----:B----4-:R-:W-:Y:S02]  /*2ab00*/  F2FP.SATFINITE.E5M2.F32.PACK_AB_MERGE_C R4, R4, R11, RZ ;  /* 0x0000000b0404723e */ /* 0x010fe400048060ff */
[----:B------:R-:W-:Y:S01]  /*2ab10*/  F2FP.SATFINITE.E5M2.F32.PACK_AB_MERGE_C R0, R0, R28, RZ ;  /* 0x0000001c0000723e */ /* 0x000fe200048060ff */
[----:B------:R-:W-:Y:S01]  /*2ab20*/  STL [R1+0xec], R29 ;  /* 0x0000ec1d01007387 */ /* 0x000fe20000100800 */
[----:B------:R-:W-:Y:S02]  /*2ab30*/  F2FP.SATFINITE.E5M2.F32.PACK_AB_MERGE_C R27, R27, R8, RZ ;  /* 0x000000081b1b723e */ /* 0x000fe400048060ff */
[----:B------:R-:W-:Y:S02]  /*2ab40*/  F2FP.SATFINITE.E5M2.F32.PACK_AB_MERGE_C R25, R25, R6, RZ ;  /* 0x000000061919723e */ /* 0x000fe400048060ff */
[----:B------:R-:W-:Y:S02]  /*2ab50*/  F2FP.SATFINITE.E5M2.F32.PACK_AB_MERGE_C R8, R20, R21, RZ ;  /* 0x000000151408723e */ /* 0x000fe400048060ff */
[----:B--2---:R-:W-:-:S02]  /*2ab60*/  F2FP.SATFINITE.E5M2.F32.PACK_AB_MERGE_C R5, R5, R3, RZ ;  /* 0x000000030505723e */ /* 0x004fc400048060ff */
[----:B------:R-:W-:-:S03]  /*2ab70*/  F2FP.SATFINITE.E5M2.F32.PACK_AB_MERGE_C R3, R17, R9, RZ ;  /* 0x000000091103723e */ /* 0x000fc600048060ff */
[----:B------:R0:W-:Y:S04]  /*2ab80*/  STL [R1+0x7c], R5 ;  /* 0x00007c0501007387 */ /* 0x0001e80000100800 */
[----:B------:R-:W-:Y:S04]  /*2ab90*/  STL [R1+0x78], R4 ;  /* 0x0000780401007387 */ /* 0x000fe80000100800 */
[----:B------:R1:W-:Y:S04]  /*2aba0*/  STL [R1+0x16dc], R0 ;  /* 0x0016dc0001007387 */ /* 0x0003e80000100800 */
[----:B------:R2:W-:Y:S01]  /*2abb0*/  STL [R1+0x60], R3 ;  /* 0x0000600301007387 */ /* 0x0005e20000100800 */
[----:B0-----:R-:W-:-:S02]  /*2abc0*/  F2FP.SATFINITE.E5M2.F32.PACK_AB_MERGE_C R5, R24, R16, RZ ;  /* 0x000000101805723e */ /* 0x001fc400048060ff */
[----:B-1----:R-:W-:Y:S01]  /*2abd0*/  F2FP.SATFINITE.E5M2.F32.PACK_AB_MERGE_C R0, R14, R15, RZ ;  /* 0x0000000f0e00723e */ /* 0x002fe200048060ff */
[----:B------:R-:W-:Y:S01]  /*2abe0*/  STL [R1+0x16e0], R27 ;  /* 0x0016e01b01007387 */ /* 0x000fe20000100800 */
[----:B--2---:R-:W-:-:S03]  /*2abf0*/  F2FP.SATFINITE.E5M2.F32.PACK_AB_MERGE_C R3, R2, R7, RZ ;  /* 0x000000070203723e */ /* 0x004fc600048060ff */
[----:B------:R0:W-:Y:S01]  /*2ac00*/  STL [R1+0x40], R0 ;  /* 0x0000400001007387 */ /* 0x0001e20000100800 */
[----:B------:R-:W-:Y:S02]  /*2ac10*/  F2FP.SATFINITE.E5M2.F32.PACK_AB_MERGE_C R2, R12, R26, RZ ;  /* 0x0000001a0c02723e */ /* 0x000fe400048060ff */
[----:B------:R-:W-:Y:S01]  /*2ac20*/  F2FP.SATFINITE.E5M2.F32.PACK_AB_MERGE_C R4, R22, R23, RZ ;  /* 0x000000171604723e */ /* 0x000fe200048060ff */
[----:B------:R-:W-:Y:S04]  /*2ac30*/  STL [R1+0x16e4], R25 ;  /* 0x0016e41901007387 */ /* 0x000fe80000100800 */
[----:B------:R-:W-:Y:S01]  /*2ac40*/  STL [R1+0x178], R3 ;  /* 0x0001780301007387 */ /* 0x000fe20000100800 */
[----:B0-----:R-:W-:-:S03]  /*2ac50*/  F2FP.SATFINITE.E5M2.F32.PACK_AB_MERGE_C R0, R10, R13, RZ ;  /* 0x0000000d0a00723e */ /* 0x001fc600048060ff */
[----:B------:R-:W-:Y:S04]  /*2ac60*/  STL [R1+0x170], R2 ;  /* 0x0001700201007387 */ /* 0x000fe80000100800 */
[----:B------:R0:W-:Y:S04]  /*2ac70*/  STL [R1+0x1684], R5 ;  /* 0x0016840501007387 */ /* 0x0001e80000100800 */
[----:B------:R1:W-:Y:S04]  /*2ac80*/  STL [R1+0x19c], R0 ;  /* 0x00019c0001007387 */ /* 0x0003e80000100800 */
[----:B------:R-:W-:Y:S04]  /*2ac90*/  STL [R1+0x1688], R4 ;  /* 0x0016880401007387 */ /* 0x000fe80000100800 */
[----:B------:R-:W-:Y:S04]  /*2aca0*/  STL [R1+0x1670], R8 ;  /* 0x0016700801007387 */ /* 0x000fe80000100800 */
[----:B0-----:R-:W2:Y:S01]  /*2acb0*/  LDL.LU R5, [R1+0x634] ;  /* 0x0006340001057983 */ /* 0x001ea20000300800 */
[----:B-1----:R-:W-:-:S03]  /*2acc0*/  F2FP.SATFINITE.E5M2.F32.PACK_AB_MERGE_C R0, R18, R19, RZ ;  /* 0x000000131200723e */ /* 0x002fc600048060ff */
        /* <DEDUP_REMOVED lines=76> */
[----:B------:R-:W2:Y:S04]  /*2b190*/  LDL.LU R23, [R1+0x5d0] ;  /* 0x0005d00001177983 */ /* 0x000ea80000300800 */
[----:B------:R-:W2:Y:S04]  /*2b1a0*/  LDL.LU R22, [R1+0x5d4] ;  /* 0x0005d40001167983 */ /* 0x000ea80000300800 */
[----:B------:R-:W2:Y:S04]  /*2b1b0*/  LDL.LU R21, [R1+0x5d8] ;  /* 0x0005d80001157983 */ /* 0x000ea80000300800 */
[----:B------:R-:W2:Y:S04]  /*2b1c0*/  LDL.LU R20, [R1+0x5dc] ;  /* 0x0005dc0001147983 */ /* 0x000ea80000300800 */
[----:B------:R-:W2:Y:S04]  /*2b1d0*/  LDL.LU R19, [R1+0x5c0] ;  /* 0x0005c00001137983 */ /* 0x000ea80000300800 */
[----:B------:R-:W2:Y:S04]  /*2b1e0*/  LDL.LU R18, [R1+0x5c4] ;  /* 0x0005c40001127983 */ /* 0x000ea80000300800 */
        /* <DEDUP_REMOVED lines=46> */
[----:B0-----:R-:W4:Y:S01]  /*2b4d0*/  LDL.LU R5, [R1+0x624] ;  /* 0x0006240001057983 */ /* 0x001f220000300800 */
[----:B---3--:R-:W-:-:S03]  /*2b4e0*/  F2FP.SATFINITE.E5M2.F32.PACK_AB_MERGE_C R8, R8, R4, RZ ;  /* 0x000000040808723e */ /* 0x008fc600048060ff */
[----:B------:R-:W3:Y:S04]  /*2b4f0*/  LDL.LU R4, [R1+0x188c] ;  /* 0x00188c0001047983 */ /* 0x000ee80000300800 */
[----:B------:R0:W-:Y:S04]  /*2b500*/  STL [R1+0x1290], R8 ;  /* 0x0012900801007387 */ /* 0x0001e80000100800 */
[----:B0-----:R-:W4:Y:S02]  /*2b510*/  LDL.LU R8, [R1+0x1888] ;  /* 0x0018880001087983 */ /* 0x001f240000300800 */
[----:B----4-:R-:W-:-:S02]  /*2b520*/  F2FP.SATFINITE.E5M2.F32.PACK_AB_MERGE_C R5, R5, R8, RZ ;  /* 0x000000080505723e */ /* 0x010fc400048060ff */
[----:B------:R-:W3:Y:S01]  /*2b530*/  LDL.LU R8, [R1+0x1884] ;  /* 0x0018840001087983 */ /* 0x000ee20000300800 */
[----:B------:R-:W-:-:S03]  /*2b540*/  F2FP.SATFINITE.E5M2.F32.PACK_AB_MERGE_C R0, R29, R0, RZ ;  /* 0x000000001d00723e */ /* 0x000fc600048060ff */
[----:B------:R3:W-:Y:S01]  /*2b550*/  STL [R1+0x134], R5 ;  /* 0x0001340501007387 */ /* 0x0007e20000100800 */
[----:B------:R-:W-:Y:S02]  /*2b560*/  F2FP.SATFINITE.E5M2.F32.PACK_AB_MERGE_C R3, R11, R3, RZ ;  /* 0x000000030b03723e */ /* 0x000fe400048060ff */
[----:B------:R-:W-:Y:S02]  /*2b570*/  F2FP.SATFINITE.E5M2.F32.PACK_AB_MERGE_C R2, R2, R7, RZ ;  /* 0x000000070202723e */ /* 0x000fe400048060ff */
[----:B------:R-:W-:Y:S02]  /*2b580*/  F2FP.SATFINITE.E5M2.F32.PACK_AB_MERGE_C R24, R24, R13, RZ ;  /* 0x0000000d1818723e */ /* 0x000fe400048060ff */
[----:B---3--:R-:W-:Y:S02]  /*2b590*/  F2FP.SATFINITE.E5M2.F32.PACK_AB_MERGE_C R5, R4, R8, RZ ;  /* 0x000000080405723e */ /* 0x008fe400048060ff */
[----:B------:R-:W-:-:S03]  /*2b5a0*/  F2FP.SATFINITE.E5M2.F32.PACK_AB_MERGE_C R4, R27, R25, RZ ;  /* 0x000000191b04723e */ /* 0x000fc600048060ff */
[----:B------:R-:W-:Y:S04]  /*2b5b0*/  STL [R1+0x2d0], R5 ;  /* 0x0002d00501007387 */ /* 0x000fe80000100800 */
[----:B------:R0:W-:Y:S04]  /*2b5c0*/  STL [R1+0x10c], R4 ;  /* 0x00010c0401007387 */ /* 0x0001e80000100800 */
[----:B------:R1:W-:Y:S01]  /*2b5d0*/  STL [R1+0x128c], R0 ;  /* 0x00128c0001007387 */ /* 0x0003e20000100800 */
[----:B0-----:R-:W-:-:S03]  /*2b5e0*/  F2FP.SATFINITE.E5M2.F32.PACK_AB_MERGE_C R4, R17, R9, RZ ;  /* 0x000000091104723e */ /* 0x001fc600048060ff */
[----:B------:R0:W-:Y:S01]  /*2b5f0*/  STL [R1+0xe8], R3 ;  /* 0x0000e80301007387 */ /* 0x0001e20000100800 */
[----:B-1----:R-:W-:-:S03]  /*2b600*/  F2FP.SATFINITE.E5M2.F32.PACK_AB_MERGE_C R0, R15, R28, RZ ;  /* 0x0000001c0f00723e */ /* 0x002fc600048060ff */
[----:B------:R-:W-:Y:S04]  /*2b610*/  STL [R1+0x23c], R4 ;  /* 0x00023c0401007387 */ /* 0x000fe80000100800 */
[----:B------:R1:W-:Y:S01]  /*2b620*/  STL [R1+0xc4], R0 ;  /* 0x0000c40001007387 */ /* 0x0003e20000100800 */
[----:B0-----:R-:W-:-:S05]  /*2b630*/  F2FP.SATFINITE.E5M2.F32.PACK_AB_MERGE_C R3, R6, R14, RZ ;  /* 0x0000000e0603723e */ /* 0x001fca00048060ff */
[----:B------:R-:W-:Y:S01]  /*2b640*/  STL [R1+0x1278], R3 ;  /* 0x0012780301007387 */ /* 0x000fe20000100800 */
[----:B-1----:R-:W-:-:S03]  /*2b650*/  F2FP.SATFINITE.E5M2.F32.PACK_AB_MERGE_C R0, R12, R26, RZ ;  /* 0x0000001a0c00723e */ /* 0x002fc600048060ff */
[----:B------:R-:W-:Y:S01]  /*2b660*/  STL [R1+0x50], R2 ;  /* 0x0000500201007387 */ /* 0x000fe20000100800 */
[----:B--2---:R-:W-:-:S03]  /*2b670*/  F2FP.SATFINITE.E5M2.F32.PACK_AB_MERGE_C R4, R22, R23, RZ ;  /* 0x000000171604723e */ /* 0x004fc600048060ff */
[----:B------:R-:W-:Y:S04]  /*2b680*/  STL [R1+0x16e8], R24 ;  /* 0x0016e81801007387 */ /* 0x000fe80000100800 */
[----:B------:R0:W-:Y:S04]  /*2b690*/  STL [R1+0x1d0], R0 ;  /* 0x0001d00001007387 */ /* 0x0001e80000100800 */
[----:B------:R-:W-:Y:S01]  /*2b6a0*/  STL [R1+0x16a4], R4 ;  /* 0x0016a40401007387 */ /* 0x000fe20000100800 */
[----:B0-----:R-:W-:-:S05]  /*2b6b0*/  F2FP.SATFINITE.E5M2.F32.PACK_AB_MERGE_C R0, R16, R10, RZ ;  /* 0x0000000a1000723e */ /* 0x001fca00048060ff */
[----:B------:R0:W-:Y:S04]  /*2b6c0*/  STL [R1+0x1240], R0 ;  /* 0x0012400001007387 */ /* 0x0001e80000100800 */
[----:B------:R-:W2:Y:S01]  /*2b6d0*/  LDL.LU R8, [R1+0x5bc] ;  /* 0x0005bc0001087983 */ /* 0x000ea20000300800 */
[----:B------:R-:W-:Y:S02]  /*2b6e0*/  F2FP.SATFINITE.E5M2.F32.PACK_AB_MERGE_C R2, R20, R21, RZ ;  /* 0x000000151402723e */ /* 0x000fe400048060ff */
[----:B0-----:R-:W-:-:S03]  /*2b6f0*/  F2FP.SATFINITE.E5M2.F32.PACK_AB_MERGE_C R0, R18, R19, RZ ;  /* 0x000000131200723e */ /* 0x001fc600048060ff */
[----:B------:R-:W-:Y:S04]  /*2b700*/  STL [R1+0x108], R2 ;  /* 0x0001080201007387 */ /* 0x000fe80000100800 */
[----:B--2---:R0:W-:Y:S04]  /*2b710*/  STL [R1+0x1874], R8 ;  /* 0x0018740801007387 */ /* 0x0041e80000100800 */
[----:B------:R-:W-:Y:S04]  /*2b720*/  STL [R1+0x12c], R0 ;  /* 0x00012c0001007387 */ /* 0x000fe80000100800 */
        /* <DEDUP_REMOVED lines=38> */
[----:B0-----:R-:W3:Y:S01]  /*2b990*/  LDL.LU R24, [R1+0x5a8] ;  /* 0x0005a80001187983 */ /* 0x001ee20000300800 */
[----:B--2---:R-:W-:-:S03]  /*2b9a0*/  F2FP.SATFINITE.E5M2.F32.PACK_AB_MERGE_C R8, R8, R4, RZ ;  /* 0x000000040808723e */ /* 0x004fc600048060ff */
[----:B---3--:R0:W-:Y:S04]  /*2b9b0*/  STL [R1+0x186c], R24 ;  /* 0x00186c1801007387 */ /* 0x0081e80000100800 */
[----:B0-----:R-:W2:Y:S04]  /*2b9c0*/  LDL.LU R24, [R1+0x5a0] ;  /* 0x0005a00001187983 */ /* 0x001ea80000300800 */
[----:B------:R-:W3:Y:S04]  /*2b9d0*/  LDL.LU R5, [R1+0x568] ;  /* 0x0005680001057983 */ /* 0x000ee80000300800 */
[----:B------:R-:W3:Y:S04]  /*2b9e0*/  LDL.LU R25, [R1+0x56c] ;  /* 0x00056c0001197983 */ /* 0x000ee80000300800 */
[----:B------:R-:W4:Y:S04]  /*2b9f0*/  LDL.LU R27, [R1+0x550] ;  /* 0x00055000011b7983 */ /* 0x000f280000300800 */
        /* <DEDUP_REMOVED lines=33> */
[----:B0-----:R-:W4:Y:S01]  /*2bc10*/  LDL.LU R8, [R1+0x57c] ;  /* 0x00057c0001087983 */ /* 0x001f220000300800 */
        /* <DEDUP_REMOVED lines=27> */
[----:B0-----:R-:W4:Y:S02]  /*2bdd0*/  LDL.LU R4, [R1+0x1838] ;  /* 0x0018380001047983 */ /* 0x001f240000300800 */
[----:B----4-:R-:W-:-:S02]  /*2bde0*/  F2FP.SATFINITE.E5M2.F32.PACK_AB_MERGE_C R8, R8, R4, RZ ;  /* 0x000000040808723e */ /* 0x010fc400048060ff */
[----:B------:R-:W2:Y:S01]  /*2bdf0*/  LDL.LU R4, [R1+0x1834] ;  /* 0x0018340001047983 */ /* 0x000ea20000300800 */
[----:B------:R-:W-:-:S03]  /*2be00*/  F2FP.SATFINITE.E5M2.F32.PACK_AB_MERGE_C R17, R17, R27, RZ ;  /* 0x0000001b1111723e */ /* 0x000fc600048060ff */
[----:B------:R2:W-:Y:S01]  /*2be10*/  STL [R1+0x1284], R8 ;  /* 0x0012840801007387 */ /* 0x0005e20000100800 */
[----:B---3--:R-:W-:Y:S02]  /*2be20*/  F2FP.SATFINITE.E5M2.F32.PACK_AB_MERGE_C R26, R26, R0, RZ ;  /* 0x000000001a1a723e */ /* 0x008fe400048060ff */
[----:B------:R-:W-:Y:S02]  /*2be30*/  F2FP.SATFINITE.E5M2.F32.PACK_AB_MERGE_C R0, R6, R14, RZ ;  /* 0x0000000e0600723e */ /* 0x000fe400048060ff */
[----:B--2---:R-:W-:Y:S02]  /*2be40*/  F2FP.SATFINITE.E5M2.F32.PACK_AB_MERGE_C R8, R24, R4, RZ ;  /* 0x000000041808723e */ /* 0x004fe400048060ff */
[----:B------:R-:W-:Y:S02]  /*2be50*/  F2FP.SATFINITE.E5M2.F32.PACK_AB_MERGE_C R4, R25, R5, RZ ;  /* 0x000000051904723e */ /* 0x000fe400048060ff */
[----:B------:R-:W-:Y:S01]  /*2be60*/  F2FP.SATFINITE.E5M2.F32.PACK_AB_MERGE_C R5, R3, R29, RZ ;  /* 0x0000001d0305723e */ /* 0x000fe200048060ff */
[----:B------:R-:W-:Y:S01]  /*2be70*/  STL [R1+0x2c0], R8 ;  /* 0x0002c00801007387 */ /* 0x000fe20000100800 */
[----:B------:R-:W-:-:S03]  /*2be80*/  F2FP.SATFINITE.E5M2.F32.PACK_AB_MERGE_C R29, R15, R28, RZ ;  /* 0x0000001c0f1d723e */ /* 0x000fc600048060ff */
[----:B------:R0:W-:Y:S01]  /*2be90*/  STL [R1+0x1690], R17 ;  /* 0x0016901101007387 */ /* 0x0001e20000100800 */
[----:B------:R-:W-:-:S03]  /*2bea0*/  F2FP.SATFINITE.E5M2.F32.PACK_AB_MERGE_C R3, R2, R7, RZ ;  /* 0x000000070203723e */ /* 0x000fc600048060ff */
[----:B------:R-:W-:Y:S01]  /*2beb0*/  STL [R1+0x1230], R4 ;  /* 0x0012300401007387 */ /* 0x000fe20000100800 */
[----:B------:R-:W-:Y:S02]  /*2bec0*/  F2FP.SATFINITE.E5M2.F32.PACK_AB_MERGE_C R2, R13, R12, RZ ;  /* 0x0000000c0d02723e */ /* 0x000fe400048060ff */
[----:B0-----:R-:W-:Y:S01]  /*2bed0*/  F2FP.SATFINITE.E5M2.F32.PACK_AB_MERGE_C R17, R9, R11, RZ ;  /* 0x0000000b0911723e */ /* 0x001fe200048060ff */
        /* <DEDUP_REMOVED lines=8> */
[----:B-1----:R-:W-:-:S03]  /*2bf60*/  F2FP.SATFINITE.E5M2.F32.PACK_AB_MERGE_C R3, R22, R23, RZ ;  /* 0x000000171603723e */ /* 0x002fc600048060ff */
[----:B------:R0:W-:Y:S01]  /*2bf70*/  STL [R1+0x70], R0 ;  /* 0x0000700001007387 */ /* 0x0001e20000100800 */
[----:B--2---:R-:W-:-:S03]  /*2bf80*/  F2FP.SATFINITE.E5M2.F32.PACK_AB_MERGE_C R2, R20, R21, RZ ;  /* 0x000000151402723e */ /* 0x004fc600048060ff */
[----:B------:R-:W-:Y:S04]  /*2bf90*/  STL [R1+0x6c], R3 ;  /* 0x00006c0301007387 */ /* 0x000fe80000100800 */
[----:B------:R-:W2:Y:S04]  /*2bfa0*/  LDL.LU R23, [R1+0x4f4] ;  /* 0x0004f40001177983 */ /* 0x000ea80000300800 */
[----:B------:R-:W-:Y:S04]  /*2bfb0*/  STL [R1+0x5c], R2 ;  /* 0x00005c0201007387 */ /* 0x000fe80000100800 */
[----:B------:R-:W3:Y:S01]  /*2bfc0*/  LDL.LU R29, [R1+0x4fc] ;  /* 0x0004fc00011d7983 */ /* 0x000ee20000300800 */
[----:B0-----:R-:W-:-:S05]  /*2bfd0*/  F2FP.SATFINITE.E5M2.F32.PACK_AB_MERGE_C R0, R18, R19, RZ ;  /* 0x000000131200723e */ /* 0x001fca00048060ff */
[----:B------:R-:W-:Y:S04]  /*2bfe0*/  STL [R1+0x54], R0 ;  /* 0x0000540001007387 */ /* 0x000fe80000100800 */
[----:B---3--:R0:W-:Y:S04]  /*2bff0*/  STL [R1+0x1830], R29 ;  /* 0x0018301d01007387 */ /* 0x0081e80000100800 */
[----:B0-----:R-:W2:Y:S04]  /*2c000*/  LDL.LU R29, [R1+0x4f0] ;  /* 0x0004f000011d7983 */ /* 0x001ea80000300800 */
[----:B------:R-:W3:Y:S04]  /*2c010*/  LDL.LU R22, [R1+0x2b4] ;  /* 0x0002b40001167983 */ /* 0x000ee80000300800 */
[----:B---3--:R0:W-:Y:S04]  /*2c020*/  STL [R1+0x182c], R22 ;  /* 0x00182c1601007387 */ /* 0x0081e80000100800 */
[----:B0-----:R-:W3:Y:S04]  /*2c030*/  LDL.LU R22, [R1+0x4f8] ;  /* 0x0004f80001167983 */ /* 0x001ee80000300800 */
[----:B------:R-:W4:Y:S04]  /*2c040*/  LDL.LU R21, [R1+0x2bc] ;  /* 0x0002bc0001157983 */ /* 0x000f280000300800 */
[----:B----4-:R0:W-:Y:S04]  /*2c050*/  STL [R1+0x1828], R21 ;  /* 0x0018281501007387 */ /* 0x0101e80000100800 */
[----:B0-----:R-:W4:Y:S04]  /*2c060*/  LDL.LU R21, [R1+0x2b0] ;  /* 0x0002b00001157983 */ /* 0x001f280000300800 */
[----:B------:R-:W2:Y:S04]  /*2c070*/  LDL.LU R26, [R1+0x4e4] ;  /* 0x0004e400011a7983 */ /* 0x000ea80000300800 */
[----:B--2---:R0:W-:Y:S04]  /*2c080*/  STL [R1+0x1824], R26 ;  /* 0x0018241a01007387 */ /* 0x0041e80000100800 */
        /* <DEDUP_REMOVED lines=10> */
[----:B------:R-:W3:Y:S01]  /*2c130*/  LDL.LU R11, [R1+0x4c4] ;  /* 0x0004c400010b7983 */ /* 0x000ee20000300800 */
[----:B------:R-:W-:-:S03]  /*2c140*/  F2FP.SATFINITE.E5M2.F32.PACK_AB_MERGE_C R23, R23, R29, RZ ;  /* 0x0000001d1717723e */ /* 0x000fc600048060ff */
[----:B---3--:R0:W-:Y:S04]  /*2c150*/  STL [R1+0x1814], R11 ;  /* 0x0018140b01007387 */ /* 0x0081e80000100800 */
[----:B0-----:R-:W3:Y:S04]  /*2c160*/  LDL.LU R11, [R1+0x4d8] ;  /* 0x0004d800010b7983 */ /* 0x001ee80000300800 */
        /* <DEDUP_REMOVED lines=20> */
[----:B------:R-:W4:Y:S04]  /*2c2b0*/  LDL.LU R29, [R1+0x1830] ;  /* 0x00183000011d7983 */ /* 0x000f280000300800 */
[----:B------:R0:W-:Y:S04]  /*2c2c0*/  STL [R1+0x16ec], R23 ;  /* 0x0016ec1701007387 */ /* 0x0001e80000100800 */
[----:B0-----:R-:W3:Y:S01]  /*2c2d0*/  LDL.LU R23, [R1+0x4a0] ;  /* 0x0004a00001177983 */ /* 0x001ee20000300800 */
[----:B----4-:R-:W-:-:S03]  /*2c2e0*/  F2FP.SATFINITE.E5M2.F32.PACK_AB_MERGE_C R29, R29, R22, RZ ;  /* 0x000000161d1d723e */ /* 0x010fc600048060ff */
        /* <DEDUP_REMOVED lines=16> */
[----:B------:R-:W2:Y:S04]  /*2c3f0*/  LDL.LU R9, [R1+0x181c] ;  /* 0x00181c0001097983 */ /* 0x000ea80000300800 */
[----:B------:R0:W-:Y:S04]  /*2c400*/  STL [R1+0x16b8], R17 ;  /* 0x0016b81101007387 */ /* 0x0001e80000100800 */
[----:B0-----:R-:W4:Y:S01]  /*2c410*/  LDL.LU R17, [R1+0x4c8] ;  /* 0x0004c80001117983 */ /* 0x001f220000300800 */
[----:B--2---:R-:W-:-:S03]  /*2c420*/  F2FP.SATFINITE.E5M2.F32.PACK_AB_MERGE_C R9, R9, R7, RZ ;  /* 0x000000070909723e */ /* 0x004fc600048060ff */
[----:B------:R-:W3:Y:S04]  /*2c430*/  LDL.LU R7, [R1+0x1818] ;  /* 0x0018180001077983 */ /* 0x000ee80000300800 */
[----:B------:R0:W-:Y:S04]  /*2c440*/  STL [R1+0x16bc], R9 ;  /* 0x0016bc0901007387 */ /* 0x0001e80000100800 */
[----:B0-----:R-:W2:Y:S01]  /*2c450*/  LDL.LU R9, [R1+0x4c0] ;  /* 0x0004c00001097983 */ /* 0x001ea20000300800 */
[----:B---3--:R-:W-:-:S03]  /*2c460*/  F2FP.SATFINITE.E5M2.F32.PACK_AB_MERGE_C R7, R7, R11, RZ ;  /* 0x0000000b0707723e */ /* 0x008fc600048060ff */
[----:B------:R-:W2:Y:S01]  /*2c470*/  LDL.LU R11, [R1+0x1814] ;  /* 0x00181400010b7983 */ /* 0x000ea20000300800 */
[----:B----4-:R-:W-:-:S03]  /*2c480*/  F2FP.SATFINITE.E5M2.F32.PACK_AB_MERGE_C R10, R10, R17, RZ ;  /* 0x000000110a0a723e */ /* 0x010fc600048060ff */
[----:B------:R0:W-:Y:S02]  /*2c490*/  STL [R1+0x16c0], R7 ;  /* 0x0016c00701007387 */ /* 0x0001e40000100800 */
[----:B0-----:R-:W-:Y:S02]  /*2c4a0*/  F2FP.SATFINITE.E5M2.F32.PACK_AB_MERGE_C R7, R21, R26, RZ ;  /* 0x0000001a1507723e */ /* 0x001fe400048060ff */
[----:B------:R-:W-:Y:S02]  /*2c4b0*/  F2FP.SATFINITE.E5M2.F32.PACK_AB_MERGE_C R2, R2, R6, RZ ;  /* 0x000000060202723e */ /* 0x000fe400048060ff */
[----:B--2---:R-:W-:Y:S02]  /*2c4c0*/  F2FP.SATFINITE.E5M2.F32.PACK_AB_MERGE_C R11, R11, R9, RZ ;  /* 0x000000090b0b723e */ /* 0x004fe400048060ff */
[----:B------:R-:W-:-:S03]  /*2c4d0*/  F2FP.SATFINITE.E5M2.F32.PACK_AB_MERGE_C R9, R5, R23, RZ ;  /* 0x000000170509723e */ /* 0x000fc600048060ff */
[----:B------:R-:W-:Y:S04]  /*2c4e0*/  STL [R1+0x16c8], R11 ;  /* 0x0016c80b01007387 */ /* 0x000fe80000100800 */
[----:B------:R0:W-:Y:S01]  /*2c4f0*/  STL [R1+0x1674], R10 ;  /* 0x0016740a01007387 */ /* 0x0001e20000100800 */
[----:B------:R-:W-:-:S03]  /*2c500*/  F2FP.SATFINITE.E5M2.F32.PACK_AB_MERGE_C R5, R25, R24, RZ ;  /* 0x000000181905723e */ /* 0x000fc600048060ff */
[----:B------:R1:W-:Y:S01]  /*2c510*/  STL [R1+0x1298], R7 ;  /* 0x0012980701007387 */ /* 0x0003e20000100800 */
[----:B0-----:R-:W-:Y:S02]  /*2c520*/  F2FP.SATFINITE.E5M2.F32.PACK_AB_MERGE_C R10, R29, R22, RZ ;  /* 0x000000161d0a723e */ /* 0x001fe400048060ff */
[----:B-1----:R-:W-:-:S03]  /*2c530*/  F2FP.SATFINITE.E5M2.F32.PACK_AB_MERGE_C R7, R4, R8, RZ ;  /* 0x000000080407723e */ /* 0x002fc600048060ff */
[----:B------:R0:W-:Y:S01]  /*2c540*/  STL [R1+0x1288], R10 ;  /* 0x0012880a01007387 */ /* 0x0001e20000100800 */
[----:B------:R-:W-:Y:S02]  /*2c550*/  F2FP.SATFINITE.E5M2.F32.PACK_AB_MERGE_C R4, R0, R27, RZ ;  /* 0x0000001b0004723e */ /* 0x000fe400048060ff */
[----:B------:R-:W-:Y:S01]  /*2c560*/  F2FP.SATFINITE.E5M2.F32.PACK_AB_MERGE_C R0, R28, R3, RZ ;  /* 0x000000031c00723e */ /* 0x000fe200048060ff */
[----:B------:R-:W-:Y:S01]  /*2c570*/  STL [R1+0x135c], R9 ;  /* 0x00135c0901007387 */ /* 0x000fe20000100800 */
[----:B------:R-:W-:-:S03]  /*2c580*/  F2FP.SATFINITE.E5M2.F32.PACK_AB_MERGE_C R3, R14, R15, RZ ;  /* 0x0000000f0e03723e */ /* 0x000fc600048060ff */
[----:B------:R-:W-:Y:S01]  /*2c590*/  STL [R1+0x1358], R7 ;  /* 0x0013580701007387 */ /* 0x000fe20000100800 */
[----:B0-----:R-:W-:-:S03]  /*2c5a0*/  F2FP.SATFINITE.E5M2.F32.PACK_AB_MERGE_C R10, R20, R16, RZ ;  /* 0x00000010140a723e */ /* 0x001fc600048060ff */
[----:B------:R-:W-:Y:S04]  /*2c5b0*/  STL [R1+0x12bc], R5 ;  /* 0x0012bc0501007387 */ /* 0x000fe80000100800 */
[----:B------:R-:W-:Y:S04]  /*2c5c0*/  STL [R1+0x12dc], R4 ;  /* 0x0012dc0401007387 */ /* 0x000fe80000100800 */
[----:B------:R0:W-:Y:S04]  /*2c5d0*/  STL [R1+0x1234], R0 ;  /* 0x0012340001007387 */ /* 0x0001e80000100800 */
[----:B------:R-:W-:Y:S01]  /*2c5e0*/  STL [R1+0x1274], R3 ;  /* 0x0012740301007387 */ /* 0x000fe20000100800 */
[----:B0-----:R-:W-:-:S03]  /*2c5f0*/  F2FP.SATFINITE.E5M2.F32.PACK_AB_MERGE_C R0, R13, R12, RZ ;  /* 0x0000000c0d00723e */ /* 0x001fc600048060ff */
[----:B------:R-:W-:Y:S04]  /*2c600*/  STL [R1+0x1220], R2 ;  /* 0x0012200201007387 */ /* 0x000fe80000100800 */
[----:B------:R-:W-:Y:S04]  /*2c610*/  STL [R1+0x16cc], R10 ;  /* 0x0016cc0a01007387 */ /* 0x000fe80000100800 */
[----:B------:R0:W-:Y:S04]  /*2c620*/  STL [R1+0x1270], R0 ;  /* 0x0012700001007387 */ /* 0x0001e80000100800 */
[----:B------:R-:W2:Y:S04]  /*2c630*/  LDL.LU R8, [R1+0x454] ;  /* 0x0004540001087983 */ /* 0x000ea80000300800 */
[----:B------:R-:W3:Y:S01]  /*2c640*/  LDL.LU R5, [R1+0x444] ;  /* 0x0004440001057983 */ /* 0x000ee20000300800 */
[----:B0-----:R-:W-:-:S05]  /*2c650*/  F2FP.SATFINITE.E5M2.F32.PACK_AB_MERGE_C R0, R18, R19, RZ ;  /* 0x000000131200723e */ /* 0x001fca00048060ff */
[----:B------:R-:W-:Y:S04]  /*2c660*/  STL [R1+0x27c], R0 ;  /* 0x00027c0001007387 */ /* 0x000fe80000100800 */
        /* <DEDUP_REMOVED lines=15> */
[----:B--2---:R0:W-:Y:S04]  /*2c760*/  STL [R1+0x17fc], R7 ;  /* 0x0017fc0701007387 */ /* 0x0041e80000100800 */
[----:B0-----:R-:W2:Y:S04]  /*2c770*/  LDL.LU R7, [R1+0x430] ;  /* 0x0004300001077983 */ /* 0x001ea80000300800 */
[----:B------:R-:W3:Y:S04]  /*2c780*/  LDL.LU R4, [R1+0x414] ;  /* 0x0004140001047983 */ /* 0x000ee80000300800 */
[----:B---3--:R0:W-:Y:S04]  /*2c790*/  STL [R1+0x17f0], R4 ;  /* 0x0017f00401007387 */ /* 0x0081e80000100800 */
[----:B0-----:R-:W3:Y:S01]  /*2c7a0*/  LDL.LU R4, [R1+0x420] ;  /* 0x0004200001047983 */ /* 0x001ee20000300800 */
        /* <DEDUP_REMOVED lines=32> */
[----:B0-----:R-:W4:Y:S02]  /*2c9b0*/  LDL.LU R5, [R1+0x1808] ;  /* 0x0018080001057983 */ /* 0x001f240000300800 */
[----:B----4-:R-:W-:-:S02]  /*2c9c0*/  F2FP.SATFINITE.E5M2.F32.PACK_AB_MERGE_C R5, R5, R2, RZ ;  /* 0x000000020505723e */ /* 0x010fc400048060ff */
        /* <DEDUP_REMOVED lines=10> */
[----:B0-----:R-:W4:Y:S01]  /*2ca70*/  LDL.LU R26, [R1+0x428] ;  /* 0x00042800011a7983 */ /* 0x001f220000300800 */
[----:B---3--:R-:W-:-:S03]  /*2ca80*/  F2FP.SATFINITE.E5M2.F32.PACK_AB_MERGE_C R7, R7, R4, RZ ;  /* 0x000000040707723e */ /* 0x008fc600048060ff */
[----:B------:R-:W2:Y:S04]  /*2ca90*/  LDL.LU R4, [R1+0x17f8] ;  /* 0x0017f80001047983 */ /* 0x000ea80000300800 */
[----:B------:R0:W-:Y:S04]  /*2caa0*/  STL [R1+0x1224], R7 ;  /* 0x0012240701007387 */ /* 0x0001e80000100800 */
[----:B0-----:R-:W2:Y:S02]  /*2cab0*/  LDL.LU R7, [R1+0x17f4] ;  /* 0x0017f40001077983 */ /* 0x001ea40000300800 */
[----:B--2---:R-:W-:-:S02]  /*2cac0*/  F2FP.SATFINITE.E5M2.F32.PACK_AB_MERGE_C R7, R7, R4, RZ ;  /* 0x000000040707723e */ /* 0x004fc400048060ff */
[----:B------:R-:W2:Y:S01]  /*2cad0*/  LDL.LU R4, [R1+0x17f0] ;  /* 0x0017f00001047983 */ /* 0x000ea20000300800 */
[----:B----4-:R-:W-:-:S03]  /*2cae0*/  F2FP.SATFINITE.E5M2.F32.PACK_AB_MERGE_C R2, R2, R26, RZ ;  /* 0x0000001a0202723e */ /* 0x010fc600048060ff */
[----:B------:R-:W-:Y:S01]  /*2caf0*/  STL [R1+0x1700], R7 ;  /* 0x0017000701007387 */ /* 0x000fe20000100800 */
[----:B------:R-:W-:Y:S02]  /*2cb00*/  F2FP.SATFINITE.E5M2.F32.PACK_AB_MERGE_C R20, R20, R22, RZ ;  /* 0x000000161414723e */ /* 0x000fe400048060ff */
[----:B------:R-:W-:Y:S02]  /*2cb10*/  F2FP.SATFINITE.E5M2.F32.PACK_AB_MERGE_C R6, R6, R27, RZ ;  /* 0x0000001b0606723e */ /* 0x000fe400048060ff */
[----:B--2---:R-:W-:-:S05]  /*2cb20*/  F2FP.SATFINITE.E5M2.F32.PACK_AB_MERGE_C R4, R4, R5, RZ ;  /* 0x000000050404723e */ /* 0x004fca00048060ff */
[----:B------:R0:W-:Y:S04]  /*2cb30*/  STL [R1+0x1704], R4 ;  /* 0x0017040401007387 */ /* 0x0001e80000100800 */
[----:B------:R1:W-:Y:S01]  /*2cb40*/  STL [R1+0x124], R2 ;  /* 0x0001240201007387 */ /* 0x0003e20000100800 */
[----:B0-----:R-:W-:Y:S02]  /*2cb50*/  F2FP.SATFINITE.E5M2.F32.PACK_AB_MERGE_C R4, R10, R8, RZ ;  /* 0x000000080a04723e */ /* 0x001fe400048060ff */
[----:B-1----:R-:W-:-:S05]  /*2cb60*/  F2FP.SATFINITE.E5M2.F32.PACK_AB_MERGE_C R2, R9, R11, RZ ;  /* 0x0000000b0902723e */ /* 0x002fca00048060ff */
[----:B------:R0:W-:Y:S04]  /*2cb70*/  STL [R1+0x1708], R2 ;  /* 0x0017080201007387 */ /* 0x0001e80000100800 */
[----:B------:R1:W-:Y:S01]  /*2cb80*/  STL [R1+0x121c], R4 ;  /* 0x00121c0401007387 */ /* 0x0003e20000100800 */
[----:B0-----:R-:W-:-:S03]  /*2cb90*/  F2FP.SATFINITE.E5M2.F32.PACK_AB_MERGE_C R2, R21, R17, RZ ;  /* 0x000000111502723e */ /* 0x001fc600048060ff */
[----:B------:R-:W-:Y:S01]  /*2cba0*/  STL [R1+0x170c], R20 ;  /* 0x00170c1401007387 */ /* 0x000fe20000100800 */
[----:B-1----:R-:W-:-:S03]  /*2cbb0*/  F2FP.SATFINITE.E5M2.F32.PACK_AB_MERGE_C R4, R23, R29, RZ ;  /* 0x0000001d1704723e */ /* 0x002fc600048060ff */
[----:B------:R0:W-:Y:S04]  /*2cbc0*/  STL [R1+0xb0], R2 ;  /* 0x0000b00201007387 */ /* 0x0001e80000100800 */
[----:B------:R-:W-:Y:S01]  /*2cbd0*/  STL [R1+0x1238], R4 ;  /* 0x0012380401007387 */ /* 0x000fe20000100800 */
[----:B0-----:R-:W-:-:S03]  /*2cbe0*/  F2FP.SATFINITE.E5M2.F32.PACK_AB_MERGE_C R2, R25, R24, RZ ;  /* 0x000000181902723e */ /* 0x001fc600048060ff */
[----:B------:R-:W-:Y:S04]  /*2cbf0*/  STL [R1+0x1664], R6 ;  /* 0x0016640601007387 */ /* 0x000fe80000100800 */
[----:B------:R0:W-:Y:S02]  /*2cc00*/  STL [R1+0x278], R2 ;  /* 0x0002780201007387 */ /* 0x0001e40000100800 */
[----:B0-----:R-:W-:Y:S02]  /*2cc10*/  F2FP.SATFINITE.E5M2.F32.PACK_AB_MERGE_C R2, R3, R0, RZ ;  /* 0x000000000302723e */ /* 0x001fe400048060ff */
[----:B------:R-:W-:Y:S02]  /*2cc20*/  F2FP.SATFINITE.E5M2.F32.PACK_AB_MERGE_C R0, R15, R28, RZ ;  /* 0x0000001c0f00723e */ /* 0x000fe400048060ff */
[----:B------:R-:W-:-:S02]  /*2cc30*/  F2FP.SATFINITE.E5M2.F32.PACK_AB_MERGE_C R15, R12, R14, RZ ;  /* 0x0000000e0c0f723e */ /* 0x000fc400048060ff */
[----:B------:R-:W-:Y:S01]  /*2cc40*/  F2FP.SATFINITE.E5M2.F32.PACK_AB_MERGE_C R14, R16, R13, RZ ;  /* 0x0000000d100e723e */ /* 0x000fe200048060ff */
[----:B------:R-:W-:Y:S04]  /*2cc50*/  STL [R1+0x2a4], R2 ;  /* 0x0002a40201007387 */ /* 0x000fe80000100800 */
[----:B------:R-:W-:Y:S04]  /*2cc60*/  STL [R1+0x1764], R15 ;  /* 0x0017640f01007387 */ /* 0x000fe80000100800 */
[----:B------:R-:W-:Y:S04]  /*2cc70*/  STL [R1+0x2a0], R0 ;  /* 0x0002a00001007387 */ /* 0x000fe80000100800 */
[----:B------:R0:W-:Y:S04]  /*2cc80*/  STL [R1+0x1768], R14 ;  /* 0x0017680e01007387 */ /* 0x0001e80000100800 */
[----:B0-----:R-:W2:Y:S01]  /*2cc90*/  LDL.LU R14, [R1+0x34c] ;  /* 0x00034c00010e7983 */ /* 0x001ea20000300800 */
[----:B------:R-:W-:-:S03]  /*2cca0*/  F2FP.SATFINITE.E5M2.F32.PACK_AB_MERGE_C R0, R18, R19, RZ ;  /* 0x000000131200723e */ /* 0x000fc600048060ff */
        /* <DEDUP_REMOVED lines=160> */
[----:B------:R-:W3:Y:S01]  /*2d6b0*/  LDL.LU R15, [R1+0x176c] ;  /* 0x00176c00010f7983 */ /* 0x000ee20000300800 */
[----:B----4-:R-:W-:-:S03]  /*2d6c0*/  F2FP.SATFINITE.E5M2.F32.PACK_AB_MERGE_C R2, R2, R20, RZ ;  /* 0x000000140202723e */ /* 0x010fc600048060ff */
[----:B------:R0:W-:Y:S04]  /*2d6d0*/  STL [R1+0x1424], R14 ;  /* 0x0014240e01007387 */ /* 0x0001e80000100800 */
[----:B0-----:R-:W2:Y:S01]  /*2d6e0*/  LDL.LU R14, [R1+0x1768] ;  /* 0x00176800010e7983 */ /* 0x001ea20000300800 */
[----:B---3--:R-:W-:-:S03]  /*2d6f0*/  F2FP.SATFINITE.E5M2.F32.PACK_AB_MERGE_C R6, R6, R15, RZ ;  /* 0x0000000f0606723e */ /* 0x008fc600048060ff */
[----:B------:R-:W2:Y:S04]  /*2d700*/  LDL.LU R15, [R1+0x1764] ;  /* 0x00176400010f7983 */ /* 0x000ea80000300800 */
[----:B------:R0:W-:Y:S04]  /*2d710*/  STL [R1+0x143c], R6 ;  /* 0x00143c0601007387 */ /* 0x0001e80000100800 */
[----:B------:R1:W-:Y:S01]  /*2d720*/  STL [R1+0x1438], R2 ;  /* 0x0014380201007387 */ /* 0x0003e20000100800 */
[----:B0-----:R-:W-:Y:S02]  /*2d730*/  F2FP.SATFINITE.E5M2.F32.PACK_AB_MERGE_C R6, R7, R4, RZ ;  /* 0x000000040706723e */ /* 0x001fe400048060ff */
[----:B------:R-:W-:-:S02]  /*2d740*/  F2FP.SATFINITE.E5M2.F32.PACK_AB_MERGE_C R4, R5, R26, RZ ;  /* 0x0000001a0504723e */ /* 0x000fc400048060ff */
[----:B-1----:R-:W-:Y:S01]  /*2d750*/  F2FP.SATFINITE.E5M2.F32.PACK_AB_MERGE_C R2, R10, R8, RZ ;  /* 0x000000080a02723e */ /* 0x002fe200048060ff */
[----:B------:R-:W-:Y:S01]  /*2d760*/  STL [R1+0x1454], R6 ;  /* 0x0014540601007387 */ /* 0x000fe20000100800 */
[----:B------:R-:W-:-:S03]  /*2d770*/  F2FP.SATFINITE.E5M2.F32.PACK_AB_MERGE_C R5, R9, R11, RZ ;  /* 0x0000000b0905723e */ /* 0x000fc600048060ff */
[----:B------:R0:W-:Y:S04]  /*2d780*/  STL [R1+0x144c], R4 ;  /* 0x00144c0401007387 */ /* 0x0001e80000100800 */
[----:B------:R1:W-:Y:S01]  /*2d790*/  STL [R1+0x1460], R2 ;  /* 0x0014600201007387 */ /* 0x0003e20000100800 */
[----:B0-----:R-:W-:-:S03]  /*2d7a0*/  F2FP.SATFINITE.E5M2.F32.PACK_AB_MERGE_C R4, R21, R17, RZ ;  /* 0x000000111504723e */ /* 0x001fc600048060ff */
[----:B------:R0:W-:Y:S01]  /*2d7b0*/  STL [R1+0x145c], R5 ;  /* 0x00145c0501007387 */ /* 0x0001e20000100800 */
[----:B-1----:R-:W-:-:S03]  /*2d7c0*/  F2FP.SATFINITE.E5M2.F32.PACK_AB_MERGE_C R2, R29, R22, RZ ;  /* 0x000000161d02723e */ /* 0x002fc600048060ff */
[----:B------:R1:W-:Y:S04]  /*2d7d0*/  STL [R1+0x146c], R4 ;  /* 0x00146c0401007387 */ /* 0x0003e80000100800 */
[----:B------:R3:W-:Y:S01]  /*2d7e0*/  STL [R1+0x1468], R2 ;  /* 0x0014680201007387 */ /* 0x0007e20000100800 */
[----:B0-----:R-:W-:Y:S02]  /*2d7f0*/  F2FP.SATFINITE.E5M2.F32.PACK_AB_MERGE_C R5, R24, R23, RZ ;  /* 0x000000171805723e */ /* 0x001fe400048060ff */
[----:B-1----:R-:W-:-:S03]  /*2d800*/  F2FP.SATFINITE.E5M2.F32.PACK_AB_MERGE_C R4, R27, R25, RZ ;  /* 0x000000191b04723e */ /* 0x002fc600048060ff */
[----:B------:R-:W-:Y:S01]  /*2d810*/  STL [R1+0x21c], R5 ;  /* 0x00021c0501007387 */ /* 0x000fe20000100800 */
[----:B---3--:R-:W-:Y:S02]  /*2d820*/  F2FP.SATFINITE.E5M2.F32.PACK_AB_MERGE_C R2, R3, R0, RZ ;  /* 0x000000000302723e */ /* 0x008fe400048060ff */
[----:B------:R-:W-:Y:S01]  /*2d830*/  F2FP.SATFINITE.E5M2.F32.PACK_AB_MERGE_C R0, R12, R28, RZ ;  /* 0x0000001c0c00723e */ /* 0x000fe200048060ff */
[----:B------:R-:W-:Y:S01]  /*2d840*/  STL [R1+0x218], R4 ;  /* 0x0002180401007387 */ /* 0x000fe20000100800 */
[----:B------:R-:W-:-:S03]  /*2d850*/  F2FP.SATFINITE.E5M2.F32.PACK_AB_MERGE_C R12, R18, R19, RZ ;  /* 0x00000013120c723e */ /* 0x000fc600048060ff */
[----:B------:R-:W-:Y:S04]  /*2d860*/  STL [R1+0x264], R2 ;  /* 0x0002640201007387 */ /* 0x000fe80000100800 */
[----:B------:R-:W-:Y:S04]  /*2d870*/  STL [R1+0x260], R0 ;  /* 0x0002600001007387 */ /* 0x000fe80000100800 */
[----:B------:R-:W3:Y:S04]  /*2d880*/  LDL.LU R17, [R1+0x220] ;  /* 0x0002200001117983 */ /* 0x000ee80000300800 */
[----:B------:R-:W3:Y:S04]  /*2d890*/  LDL.LU R19, [R1+0x224] ;  /* 0x0002240001137983 */ /* 0x000ee80000300800 */
[----:B------:R-:W4:Y:S04]  /*2d8a0*/  LDL.LU R28, [R1+0x1a4] ;  /* 0x0001a400011c7983 */ /* 0x000f280000300800 */
[----:B----4-:R0:W-:Y:S04]  /*2d8b0*/  STL [R1+0x172c], R28 ;  /* 0x00172c1c01007387 */ /* 0x0101e80000100800 */
[----:B0-----:R-:W4:Y:S04]  /*2d8c0*/  LDL.LU R28, [R1+0x1cc] ;  /* 0x0001cc00011c7983 */ /* 0x001f280000300800 */
        /* <DEDUP_REMOVED lines=12> */
[----:B------:R-:W2:Y:S04]  /*2d990*/  LDL.LU R20, [R1+0x160] ;  /* 0x0001600001147983 */ /* 0x000ea80000300800 */
        /* <DEDUP_REMOVED lines=21> */
[----:B0-----:R-:W4:Y:S04]  /*2daf0*/  LDL.LU R20, [R1+0x228] ;  /* 0x0002280001147983 */ /* 0x001f280000300800 */
[----:B------:R-:W2:Y:S04]  /*2db00*/  LDL.LU R2, [R1+0x164] ;  /* 0x0001640001027983 */ /* 0x000ea80000300800 */
[----:B--2---:R0:W-:Y:S04]  /*2db10*/  STL [R1+0x1714], R2 ;  /* 0x0017140201007387 */ /* 0x0041e80000100800 */
[----:B0-----:R-:W2:Y:S04]  /*2db20*/  LDL.LU R2, [R1+0x188] ;  /* 0x0001880001027983 */ /* 0x001ea80000300800 */
[----:B--2---:R0:W-:Y:S04]  /*2db30*/  STL [R1+0x171c], R2 ;  /* 0x00171c0201007387 */ /* 0x0041e80000100800 */
[----:B0-----:R-:W2:Y:S01]  /*2db40*/  LDL.LU R2, [R1+0x180] ;  /* 0x0001800001027983 */ /* 0x001ea20000300800 */
[----:B------:R-:W-:-:S02]  /*2db50*/  F2FP.SATFINITE.E5M2.F32.PACK_AB_MERGE_C R13, R16, R13, RZ ;  /* 0x0000000d100d723e */ /* 0x000fc400048060ff */
[----:B---3--:R-:W-:Y:S02]  /*2db60*/  F2FP.SATFINITE.E5M2.F32.PACK_AB_MERGE_C R17, R19, R17, RZ ;  /* 0x000000111311723e */ /* 0x008fe400048060ff */
[----:B----4-:R-:W-:Y:S01]  /*2db70*/  F2FP.SATFINITE.E5M2.F32.PACK_AB_MERGE_C R28, R28, R20, RZ ;  /* 0x000000141c1c723e */ /* 0x010fe200048060ff */
[----:B--2---:R0:W-:Y:S04]  /*2db80*/  STL [R1+0x1724], R2 ;  /* 0x0017240201007387 */ /* 0x0041e80000100800 */
[----:B0-----:R-:W2:Y:S04]  /*2db90*/  LDL.LU R2, [R1+0x1a8] ;  /* 0x0001a80001027983 */ /* 0x001ea80000300800 */
        /* <DEDUP_REMOVED lines=18> */
[----:B------:R0:W-:Y:S04]  /*2dcc0*/  STL.64 [R1+0x1618], R14 ;  /* 0x0016180e01007387 */ /* 0x0001e80000100a00 */
[----:B0-----:R-:W4:Y:S04]  /*2dcd0*/  LDL.LU R14, [R1+0xd8] ;  /* 0x0000d800010e7983 */ /* 0x001f280000300800 */
[----:B------:R-:W4:Y:S04]  /*2dce0*/  LDL.LU R15, [R1+0xdc] ;  /* 0x0000dc00010f7983 */ /* 0x000f280000300800 */
[----:B------:R0:W-:Y:S04]  /*2dcf0*/  STL.64 [R1+0x1610], R12 ;  /* 0x0016100c01007387 */ /* 0x0001e80000100a00 */
[----:B0-----:R-:W4:Y:S04]  /*2dd00*/  LDL.LU R12, [R1+0xd0] ;  /* 0x0000d000010c7983 */ /* 0x001f280000300800 */
[----:B------:R-:W4:Y:S04]  /*2dd10*/  LDL.LU R13, [R1+0xd4] ;  /* 0x0000d400010d7983 */ /* 0x000f280000300800 */
[----:B------:R-:W4:Y:S04]  /*2dd20*/  LDL.LU R10, [R1+0xa0] ;  /* 0x0000a000010a7983 */ /* 0x000f280000300800 */
[----:B------:R-:W4:Y:S04]  /*2dd30*/  LDL.LU R11, [R1+0xa4] ;  /* 0x0000a400010b7983 */ /* 0x000f280000300800 */
[----:B------:R0:W-:Y:S04]  /*2dd40*/  STL [R1+0x1308], R17 ;  /* 0x0013081101007387 */ /* 0x0001e80000100800 */
[----:B0-----:R-:W4:Y:S04]  /*2dd50*/  LDL.LU R17, [R1+0xa8] ;  /* 0x0000a80001117983 */ /* 0x001f280000300800 */
[----:B------:R-:W4:Y:S04]  /*2dd60*/  LDL.LU R19, [R1+0xac] ;  /* 0x0000ac0001137983 */ /* 0x000f280000300800 */
        /* <DEDUP_REMOVED lines=42> */
[----:B0-----:R-:W2:Y:S01]  /*2e010*/  LDL.LU R20, [R1+0x1710] ;  /* 0x0017100001147983 */ /* 0x001ea20000300800 */
[----:B---3--:R-:W-:Y:S02]  /*2e020*/  F2FP.SATFINITE.E5M2.F32.PACK_AB_MERGE_C R7, R7, R4, RZ ;  /* 0x000000040707723e */ /* 0x008fe400048060ff */
[----:B----4-:R-:W-:-:S02]  /*2e030*/  F2FP.SATFINITE.E5M2.F32.PACK_AB_MERGE_C R5, R5, R26, RZ ;  /* 0x0000001a0505723e */ /* 0x010fc400048060ff */
[----:B------:R-:W-:Y:S02]  /*2e040*/  F2FP.SATFINITE.E5M2.F32.PACK_AB_MERGE_C R22, R22, R21, RZ ;  /* 0x000000151616723e */ /* 0x000fe400048060ff */
[----:B------:R-:W-:Y:S02]  /*2e050*/  F2FP.SATFINITE.E5M2.F32.PACK_AB_MERGE_C R9, R9, R23, RZ ;  /* 0x000000170909723e */ /* 0x000fe400048060ff */
[----:B------:R-:W-:Y:S02]  /*2e060*/  F2FP.SATFINITE.E5M2.F32.PACK_AB_MERGE_C R25, R25, R24, RZ ;  /* 0x000000181919723e */ /* 0x000fe400048060ff */
[----:B------:R-:W-:Y:S02]  /*2e070*/  F2FP.SATFINITE.E5M2.F32.PACK_AB_MERGE_C R29, R29, R27, RZ ;  /* 0x0000001b1d1d723e */ /* 0x000fe400048060ff */
[----:B------:R-:W-:Y:S02]  /*2e080*/  F2FP.SATFINITE.E5M2.F32.PACK_AB_MERGE_C R16, R16, R0, RZ ;  /* 0x000000001010723e */ /* 0x000fe400048060ff */
[----:B------:R-:W-:-:S02]  /*2e090*/  F2FP.SATFINITE.E5M2.F32.PACK_AB_MERGE_C R13, R13, R12, RZ ;  /* 0x0000000c0d0d723e */ /* 0x000fc400048060ff */
[----:B------:R-:W-:Y:S02]  /*2e0a0*/  F2FP.SATFINITE.E5M2.F32.PACK_AB_MERGE_C R12, R15, R14, RZ ;  /* 0x0000000e0f0c723e */ /* 0x000fe400048060ff */
[----:B------:R-:W-:Y:S02]  /*2e0b0*/  F2FP.SATFINITE.E5M2.F32.PACK_AB_MERGE_C R8, R8, R6, RZ ;  /* 0x000000060808723e */ /* 0x000fe400048060ff */
[----:B------:R-:W-:Y:S02]  /*2e0c0*/  F2FP.SATFINITE.E5M2.F32.PACK_AB_MERGE_C R6, R18, R3, RZ ;  /* 0x000000031206723e */ /* 0x000fe400048060ff */
[----:B--2---:R-:W-:Y:S02]  /*2e0d0*/  F2FP.SATFINITE.E5M2.F32.PACK_AB_MERGE_C R2, R2, R20, RZ ;  /* 0x000000140202723e */ /* 0x004fe400048060ff */
[----:B------:R-:W2:Y:S04]  /*2e0e0*/  LDL.LU R20, [R1+0x170c] ;  /* 0x00170c0001147983 */ /* 0x000ea80000300800 */
[----:B------:R0:W-:Y:S04]  /*2e0f0*/  STL [R1+0x13a4], R2 ;  /* 0x0013a40201007387 */ /* 0x0001e80000100800 */
[----:B0-----:R-:W3:Y:S04]  /*2e100*/  LDL.LU R2, [R1+0x1708] ;  /* 0x0017080001027983 */ /* 0x001ee80000300800 */
[----:B------:R-:W4:Y:S04]  /*2e110*/  LDL.LU R4, [R1+0x1704] ;  /* 0x0017040001047983 */ /* 0x000f280000300800 */
[----:B------:R0:W-:Y:S04]  /*2e120*/  STL [R1+0x139c], R7 ;  /* 0x00139c0701007387 */ /* 0x0001e80000100800 */
[----:B0-----:R-:W4:Y:S04]  /*2e130*/  LDL.LU R7, [R1+0x1700] ;  /* 0x0017000001077983 */ /* 0x001f280000300800 */
[----:B------:R-:W4:Y:S04]  /*2e140*/  LDL.LU R26, [R1+0x16fc] ;  /* 0x0016fc00011a7983 */ /* 0x000f280000300800 */
[----:B------:R0:W-:Y:S04]  /*2e150*/  STL [R1+0x13c0], R5 ;  /* 0x0013c00501007387 */ /* 0x0001e80000100800 */
[----:B0-----:R-:W4:Y:S04]  /*2e160*/  LDL.LU R5, [R1+0x16f8] ;  /* 0x0016f80001057983 */ /* 0x001f280000300800 */
[----:B------:R-:W2:Y:S04]  /*2e170*/  LDL.LU R21, [R1+0x16f4] ;  /* 0x0016f40001157983 */ /* 0x000ea80000300800 */
[----:B------:R0:W-:Y:S04]  /*2e180*/  STL [R1+0x13bc], R22 ;  /* 0x0013bc1601007387 */ /* 0x0001e80000100800 */
[----:B0-----:R-:W3:Y:S04]  /*2e190*/  LDL.LU R22, [R1+0x16f0] ;  /* 0x0016f00001167983 */ /* 0x001ee80000300800 */
[----:B------:R-:W4:Y:S04]  /*2e1a0*/  LDL.LU R23, [R1+0x16ec] ;  /* 0x0016ec0001177983 */ /* 0x000f280000300800 */
[----:B------:R0:W-:Y:S04]  /*2e1b0*/  STL [R1+0x13d8], R9 ;  /* 0x0013d80901007387 */ /* 0x0001e80000100800 */
[----:B0-----:R-:W2:Y:S04]  /*2e1c0*/  LDL.LU R9, [R1+0x3c] ;  /* 0x00003c0001097983 */ /* 0x001ea80000300800 */
[----:B------:R-:W4:Y:S04]  /*2e1d0*/  LDL.LU R24, [R1+0x16e8] ;  /* 0x0016e80001187983 */ /* 0x000f280000300800 */
[----:B------:R0:W-:Y:S04]  /*2e1e0*/  STL [R1+0x13d4], R25 ;  /* 0x0013d41901007387 */ /* 0x0001e80000100800 */
[----:B0-----:R-:W3:Y:S04]  /*2e1f0*/  LDL.LU R25, [R1+0x16e4] ;  /* 0x0016e40001197983 */ /* 0x001ee80000300800 */
[----:B------:R-:W4:Y:S04]  /*2e200*/  LDL.LU R27, [R1+0x16e0] ;  /* 0x0016e000011b7983 */ /* 0x000f280000300800 */
[----:B------:R0:W-:Y:S04]  /*2e210*/  STL [R1+0x13ec], R29 ;  /* 0x0013ec1d01007387 */ /* 0x0001e80000100800 */
[----:B0-----:R-:W3:Y:S04]  /*2e220*/  LDL.LU R29, [R1+0xc] ;  /* 0x00000c00011d7983 */ /* 0x001ee80000300800 */
[----:B------:R-:W4:Y:S04]  /*2e230*/  LDL.LU R0, [R1+0x16dc] ;  /* 0x0016dc0001007983 */ /* 0x000f280000300800 */
[----:B------:R0:W-:Y:S04]  /*2e240*/  STL [R1+0x13e8], R16 ;  /* 0x0013e81001007387 */ /* 0x0001e80000100800 */
[----:B0-----:R-:W3:Y:S04]  /*2e250*/  LDL.LU R16, [R1+0x16d8] ;  /* 0x0016d80001107983 */ /* 0x001ee80000300800 */
[----:B------:R-:W-:Y:S04]  /*2e260*/  STL [R1+0x1408], R13 ;  /* 0x0014080d01007387 */ /* 0x000fe80000100800 */
[----:B------:R-:W-:Y:S04]  /*2e270*/  STL [R1+0x1404], R12 ;  /* 0x0014040c01007387 */ /* 0x000fe80000100800 */
[----:B------:R-:W4:Y:S01]  /*2e280*/  LDL.LU R3, [R1+0x38] ;  /* 0x0000380001037983 */ /* 0x000f220000300800 */
[----:B------:R-:W-:-:S03]  /*2e290*/  VIADD R18, R28, 0x7f ;  /* 0x0000007f1c127836 */ /* 0x000fc60000000000 */
[----:B------:R-:W-:Y:S04]  /*2e2a0*/  STL [R1+0x1418], R8 ;  /* 0x0014180801007387 */ /* 0x000fe80000100800 */
[----:B------:R0:W-:Y:S01]  /*2e2b0*/  STL [R1+0x1414], R6 ;  /* 0x0014140601007387 */ /* 0x0001e20000100800 */
[----:B------:R-:W-:Y:S01]  /*2e2c0*/  ISETP.GE.AND P0, PT, R18, UR13, PT ;  /* 0x0000000d12007c0c */ /* 0x000fe2000bf06270 */
[C---:B------:R-:W-:Y:S01]  /*2e2d0*/  VIADD R18, R28.reuse, 0x2 ;  /* 0x000000021c127836 */ /* 0x040fe20000000000 */
[----:B------:R-:W-:Y:S01]  /*2e2e0*/  ULDC UR13, c[0x0][0x248] ;  /* 0x00009200000d7ab9 */ /* 0x000fe20000000800 */
[----:B0-----:R-:W-:Y:S01]  /*2e2f0*/  F2FP.SATFINITE.E5M2.F32.PACK_AB_MERGE_C R6, R19, R17, RZ ;  /* 0x000000111306723e */ /* 0x001fe200048060ff */
[----:B------:R-:W-:Y:S02]  /*2e300*/  VIADD R19, R28, 0x7d ;  /* 0x0000007d1c137836 */ /* 0x000fe40000000000 */
[----:B------:R-:W-:Y:S01]  /*2e310*/  ISETP.GE.AND P1, PT, R18, UR5, PT ;  /* 0x0000000512007c0c */ /* 0x000fe2000bf26270 */
[----:B------:R-:W-:-:S02]  /*2e320*/  VIADD R18, R28, 0x7e ;  /* 0x0000007e1c127836 */ /* 0x000fc40000000000 */
[----:B------:R-:W-:-:S03]  /*2e330*/  ISETP.GE.AND P2, PT, R19, UR7, PT ;  /* 0x0000000713007c0c */ /* 0x000fc6000bf46270 */
[----:B------:R-:W-:Y:S01]  /*2e340*/  ISETP.GE.AND P3, PT, R18, UR9, PT ;  /* 0x0000000912007c0c */ /* 0x000fe2000bf66270 */
[----:B------:R-:W-:Y:S01]  /*2e350*/  VIADD R19, R28, 0x7c ;  /* 0x0000007c1c137836 */ /* 0x000fe20000000000 */
[----:B------:R-:W-:Y:S01]  /*2e360*/  F2FP.SATFINITE.E5M2.F32.PACK_AB_MERGE_C R8, R11, R10, RZ ;  /* 0x0000000a0b08723e */ /* 0x000fe200048060ff */
[----:B------:R-:W-:Y:S01]  /*2e370*/  ULDC UR9, c[0x0][0x248] ;  /* 0x0000920000097ab9 */ /* 0x000fe20000000800 */
[----:B------:R-:W-:-:S03]  /*2e380*/  ULDC UR7, c[0x0][0x248] ;  /* 0x0000920000077ab9 */ /* 0x000fc60000000800 */
[----:B------:R0:W-:Y:S04]  /*2e390*/  STL [R1+0x1430], R8 ;  /* 0x0014300801007387 */ /* 0x0001e80000100800 */
[----:B------:R-:W4:Y:S04]  /*2e3a0*/  LDL.LU R17, [R1+0x14] ;  /* 0x0000140001117983 */ /* 0x000f280000300800 */
[----:B------:R1:W-:Y:S04]  /*2e3b0*/  STL [R1+0x142c], R6 ;  /* 0x00142c0601007387 */ /* 0x0003e80000100800 */
[----:B------:R-:W-:Y:S01]  /*2e3c0*/  STL [R1+0x162c], R28 ;  /* 0x00162c1c01007387 */ /* 0x000fe20000100800 */
[----:B--2---:R-:W-:-:S05]  /*2e3d0*/  LOP3.LUT R9, R9, 0xffff, RZ, 0xc0, !PT ;  /* 0x0000ffff09097812 */ /* 0x004fca00078ec0ff */
[----:B------:R-:W-:Y:S01]  /*2e3e0*/  STL [R1+0x64], R9 ;  /* 0x0000640901007387 */ /* 0x000fe20000100800 */
[----:B---3--:R-:W-:-:S04]  /*2e3f0*/  LOP3.LUT R16, R16, 0xfff7ffff, RZ, 0xc0, !PT ;  /* 0xfff7ffff10107812 */ /* 0x008fc800078ec0ff */
[----:B------:R-:W-:Y:S02]  /*2e400*/  @P2 LOP3.LUT R16, R16, 0x80000, RZ, 0xfc, !PT ;  /* 0x0008000010102812 */ /* 0x000fe400078efcff */
[----:B------:R-:W-:Y:S02]  /*2e410*/  ISETP.GE.AND P2, PT, R19, UR11, PT ;  /* 0x0000000b13007c0c */ /* 0x000fe4000bf46270 */
[----:B------:R-:W-:Y:S02]  /*2e420*/  LOP3.LUT R16, R16, 0xffefffff, RZ, 0xc0, !PT ;  /* 0xffefffff10107812 */ /* 0x000fe400078ec0ff */
[----:B------:R-:W-:Y:S02]  /*2e430*/  LOP3.LUT R10, R29, 0xffff, RZ, 0xc0, !PT ;  /* 0x0000ffff1d0a7812 */ /* 0x000fe400078ec0ff */
[----:B----4-:R-:W-:Y:S02]  /*2e440*/  LOP3.LUT R12, R0, 0xffff, RZ, 0xc0, !PT ;  /* 0x0000ffff000c7812 */ /* 0x010fe400078ec0ff */
[----:B0-----:R-:W-:-:S02]  /*2e450*/  LOP3.LUT R8, R27, 0xffff, RZ, 0xc0, !PT ;  /* 0x0000ffff1b087812 */ /* 0x001fc400078ec0ff */
[----:B------:R-:W-:Y:S02]  /*2e460*/  @P3 LOP3.LUT R16, R16, 0x100000, RZ, 0xfc, !PT ;  /* 0x0010000010103812 */ /* 0x000fe400078efcff */
[----:B------:R-:W-:Y:S02]  /*2e470*/  LOP3.LUT R11, R25, 0xffff, RZ, 0xc0, !PT ;  /* 0x0000ffff190b7812 */ /* 0x000fe400078ec0ff */
[----:B------:R-:W-:Y:S02]  /*2e480*/  LOP3.LUT R18, R22, 0xffff, RZ, 0xc0, !PT ;  /* 0x0000ffff16127812 */ /* 0x000fe400078ec0ff */
[----:B------:R-:W-:Y:S02]  /*2e490*/  LOP3.LUT R24, R24, 0xffff, RZ, 0xc0, !PT ;  /* 0x0000ffff18187812 */ /* 0x000fe400078ec0ff */
[----:B------:R-:W-:Y:S02]  /*2e4a0*/  LOP3.LUT R16, R16, 0xfffbffff, RZ, 0xc0, !PT ;  /* 0xfffbffff10107812 */ /* 0x000fe400078ec0ff */
[----:B------:R-:W-:-:S02]  /*2e4b0*/  LOP3.LUT R19, R21, 0xffff, RZ, 0xc0, !PT ;  /* 0x0000ffff15137812 */ /* 0x000fc400078ec0ff */
[----:B------:R-:W-:Y:S01]  /*2e4c0*/  LOP3.LUT R23, R23, 0xffff, RZ, 0xc0, !PT ;  /* 0x0000ffff17177812 */ /* 0x000fe200078ec0ff */
[----:B------:R-:W-:Y:S01]  /*2e4d0*/  ULDC UR11, c[0x0][0x248] ;  /* 0x00009200000b7ab9 */ /* 0x000fe20000000800 */
[----:B------:R-:W-:Y:S01]  /*2e4e0*/  @P2 LOP3.LUT R16, R16, 0x40000, RZ, 0xfc, !PT ;  /* 0x0004000010102812 */ /* 0x000fe200078efcff */
[----:B------:R-:W-:Y:S01]  /*2e4f0*/  STL [R1+0xc], R10 ;  /* 0x00000c0a01007387 */ /* 0x000fe20000100800 */
[----:B------:R-:W-:-:S03]  /*2e500*/  LOP3.LUT R29, R3, 0xffff, RZ, 0xc0, !PT ;  /* 0x0000ffff031d7812 */ /* 0x000fc600078ec0ff */
[----:B------:R0:W-:Y:S04]  /*2e510*/  STL [R1+0x1630], R16 ;  /* 0x0016301001007387 */ /* 0x0001e80000100800 */
[----:B------:R-:W2:Y:S04]  /*2e520*/  LDL.LU R15, [R1+0x80] ;  /* 0x00008000010f7983 */ /* 0x000ea80000300800 */
[----:B-1----:R-:W3:Y:S04]  /*2e530*/  LDL.LU R6, [R1+0x8c] ;  /* 0x00008c0001067983 */ /* 0x002ee80000300800 */
[----:B------:R-:W4:Y:S04]  /*2e540*/  LDL.LU R3, [R1+0x84] ;  /* 0x0000840001037983 */ /* 0x000f280000300800 */
[----:B------:R-:W-:Y:S04]  /*2e550*/  STL [R1+0x2c], R29 ;  /* 0x00002c1d01007387 */ /* 0x000fe80000100800 */
[----:B------:R-:W2:Y:S01]  /*2e560*/  LDL.LU R0, [R1+0x16d4] ;  /* 0x0016d40001007983 */ /* 0x000ea20000300800 */
[----:B------:R-:W-:-:S03]  /*2e570*/  LOP3.LUT R14, R17, 0xffff, RZ, 0xc0, !PT ;  /* 0x0000ffff110e7812 */ /* 0x000fc600078ec0ff */
[----:B0-----:R-:W3:Y:S04]  /*2e580*/  LDL.LU R16, [R1+0x4c] ;  /* 0x00004c0001107983 */ /* 0x001ee80000300800 */
[----:B------:R-:W-:Y:S04]  /*2e590*/  STL [R1+0x20], R14 ;  /* 0x0000200e01007387 */ /* 0x000fe80000100800 */
[----:B------:R-:W3:Y:S04]  /*2e5a0*/  LDL.LU R13, [R1+0x60] ;  /* 0x00006000010d7983 */ /* 0x000ee80000300800 */
[----:B------:R0:W-:Y:S04]  /*2e5b0*/  STL [R1+0x14], R8 ;  /* 0x0000140801007387 */ /* 0x0001e80000100800 */
[----:B------:R-:W-:Y:S04]  /*2e5c0*/  STL [R1+0x68], R12 ;  /* 0x0000680c01007387 */ /* 0x000fe80000100800 */
[----:B------:R-:W3:Y:S04]  /*2e5d0*/  LDL.LU R28, [R1+0x40] ;  /* 0x00004000011c7983 */ /* 0x000ee80000300800 */
[----:B------:R-:W3:Y:S04]  /*2e5e0*/  LDL.LU R17, [R1+0x50] ;  /* 0x0000500001117983 */ /* 0x000ee80000300800 */
[----:B------:R-:W-:Y:S04]  /*2e5f0*/  STL [R1+0x3c], R11 ;  /* 0x00003c0b01007387 */ /* 0x000fe80000100800 */
[----:B------:R-:W-:Y:S04]  /*2e600*/  STL [R1+0x4], R18 ;  /* 0x0000041201007387 */ /* 0x000fe80000100800 */
[----:B------:R1:W-:Y:S04]  /*2e610*/  STL [R1+0x24], R24 ;  /* 0x0000241801007387 */ /* 0x0003e80000100800 */
[----:B------:R-:W-:Y:S04]  /*2e620*/  STL [R1+0x28], R19 ;  /* 0x0000281301007387 */ /* 0x000fe80000100800 */
[----:B------:R2:W-:Y:S01]  /*2e630*/  STL [R1+0x48], R23 ;  /* 0x0000481701007387 */ /* 0x0005e20000100800 */
[----:B------:R-:W-:-:S03]  /*2e640*/  PRMT R25, R10, 0x3340, R8 ;  /* 0x000033400a197816 */ /* 0x000fc60000000008 */
[----:B0-----:R-:W3:Y:S04]  /*2e650*/  LDL.LU R8, [R1+0x16d0] ;  /* 0x0016d00001087983 */ /* 0x001ee80000300800 */
[----:B------:R-:W3:Y:S01]  /*2e660*/  LDL.LU R10, [R1+0x16cc] ;  /* 0x0016cc00010a7983 */ /* 0x000ee20000300800 */
[----:B------:R-:W-:Y:S02]  /*2e670*/  PRMT R22, R9, 0x3340, R12 ;  /* 0x0000334009167816 */ /* 0x000fe4000000000c */
[----:B------:R-:W-:Y:S02]  /*2e680*/  LOP3.LUT R27, R20, 0xffff, RZ, 0xc0, !PT ;  /* 0x0000ffff141b7812 */ /* 0x000fe400078ec0ff */
[----:B-1----:R-:W-:Y:S02]  /*2e690*/  PRMT R24, R14, 0x3340, R24 ;  /* 0x000033400e187816 */ /* 0x002fe40000000018 */
[----:B--2---:R-:W-:-:S02]  /*2e6a0*/  PRMT R18, R18, 0x3340, R0 ;  /* 0x0000334012127816 */ /* 0x004fc40000000000 */
[----:B------:R-:W-:Y:S02]  /*2e6b0*/  PRMT R21, R23, 0x3340, R0 ;  /* 0x0000334017157816 */ /* 0x000fe40000000000 */
[----:B------:R-:W-:Y:S02]  /*2e6c0*/  PRMT R23, R29, 0x3340, R11 ;  /* 0x000033401d177816 */ /* 0x000fe4000000000b */
[----:B------:R-:W2:Y:S04]  /*2e6d0*/  LDL.LU R11, [R1+0x16c8] ;  /* 0x0016c800010b7983 */ /* 0x000ea80000300800 */
[----:B------:R-:W2:Y:S01]  /*2e6e0*/  LDL.LU R29, [R1+0x16c4] ;  /* 0x0016c400011d7983 */ /* 0x000ea20000300800 */
[----:B------:R-:W-:Y:S02]  /*2e6f0*/  PRMT R9, R25, 0x5410, R18 ;  /* 0x0000541019097816 */ /* 0x000fe40000000012 */
[--C-:B------:R-:W-:Y:S01]  /*2e700*/  PRMT R19, R19, 0x3340, R0.reuse ;  /* 0x0000334013137816 */ /* 0x100fe20000000000 */
[----:B------:R-:W2:Y:S01]  /*2e710*/  LDL.LU R18, [R1+0x78] ;  /* 0x0000780001127983 */ /* 0x000ea20000300800 */
[----:B------:R-:W-:-:S02]  /*2e720*/  PRMT R20, R27, 0x3340, R0 ;  /* 0x000033401b147816 */ /* 0x000fc40000000000 */
[----:B------:R-:W-:Y:S01]  /*2e730*/  PRMT R14, R23, 0x5410, R19 ;  /* 0x00005410170e7816 */ /* 0x000fe20000000013 */
[----:B------:R0:W-:Y:S01]  /*2e740*/  STL [R1+0x14e8], R9 ;  /* 0x0014e80901007387 */ /* 0x0001e20000100800 */
[----:B------:R-:W-:-:S03]  /*2e750*/  PRMT R12, R24, 0x5410, R20 ;  /* 0x00005410180c7816 */ /* 0x000fc60000000014 */
[----:B0-----:R-:W2:Y:S04]  /*2e760*/  LDL.LU R9, [R1+0x54] ;  /* 0x0000540001097983 */ /* 0x001ea80000300800 */
[----:B------:R0:W-:Y:S04]  /*2e770*/  STL [R1+0x14e4], R14 ;  /* 0x0014e40e01007387 */ /* 0x0001e80000100800 */
[----:B------:R-:W2:Y:S01]  /*2e780*/  LDL.LU R20, [R1+0x5c] ;  /* 0x00005c0001147983 */ /* 0x000ea20000300800 */
[----:B------:R-:W-:-:S03]  /*2e790*/  LOP3.LUT R23, R15, 0xffff, RZ, 0xc0, !PT ;  /* 0x0000ffff0f177812 */ /* 0x000fc600078ec0ff */
[----:B------:R3:W-:Y:S01]  /*2e7a0*/  STL [R1+0x14e0], R12 ;  /* 0x0014e00c01007387 */ /* 0x0007e20000100800 */
[----:B----4-:R-:W-:Y:S02]  /*2e7b0*/  LOP3.LUT R25, R3, 0xffff, RZ, 0xc0, !PT ;  /* 0x0000ffff03197812 */ /* 0x010fe400078ec0ff */
[----:B0-----:R-:W-:Y:S02]  /*2e7c0*/  PRMT R14, R22, 0x5410, R21 ;  /* 0x00005410160e7816 */ /* 0x001fe40000000015 */
[----:B---3--:R-:W-:-:S03]  /*2e7d0*/  LOP3.LUT R12, R6, 0xffff, RZ, 0xc0, !PT ;  /* 0x0000ffff060c7812 */ /* 0x008fc600078ec0ff */
[----:B------:R0:W-:Y:S01]  /*2e7e0*/  STL [R1+0x14dc], R14 ;  /* 0x0014dc0e01007387 */ /* 0x0001e20000100800 */
[----:B------:R-:W-:Y:S02]  /*2e7f0*/  LOP3.LUT R16, R16, 0xffff, RZ, 0xc0, !PT ;  /* 0x0000ffff10107812 */ /* 0x000fe400078ec0ff */
[----:B------:R-:W-:Y:S02]  /*2e800*/  LOP3.LUT R28, R28, 0xffff, RZ, 0xc0, !PT ;  /* 0x0000ffff1c1c7812 */ /* 0x000fe400078ec0ff */
[----:B------:R-:W-:Y:S02]  /*2e810*/  LOP3.LUT R13, R13, 0xffff, RZ, 0xc0, !PT ;  /* 0x0000ffff0d0d7812 */ /* 0x000fe400078ec0ff */
[----:B------:R-:W-:Y:S01]  /*2e820*/  LOP3.LUT R24, R17, 0xffff, RZ, 0xc0, !PT ;  /* 0x0000ffff11187812 */ /* 0x000fe200078ec0ff */
[----:B0-----:R-:W3:Y:S04]  /*2e830*/  LDL.LU R14, [R1+0x210] ;  /* 0x00021000010e7983 */ /* 0x001ee80000300800 */
[----:B------:R-:W-:Y:S04]  /*2e840*/  STL [R1+0x80], R23 ;  /* 0x0000801701007387 */ /* 0x000fe80000100800 */
[----:B------:R-:W4:Y:S04]  /*2e850*/  LDL.LU R15, [R1+0x1f8] ;  /* 0x0001f800010f7983 */ /* 0x000f280000300800 */
[----:B------:R0:W-:Y:S04]  /*2e860*/  STL [R1+0x38], R25 ;  /* 0x0000381901007387 */ /* 0x0001e80000100800 */
[----:B------:R-:W-:Y:S04]  /*2e870*/  STL [R1+0xd0], R12 ;  /* 0x0000d00c01007387 */ /* 0x000fe80000100800 */
[----:B------:R-:W4:Y:S04]  /*2e880*/  LDL.LU R6, [R1+0xcc] ;  /* 0x0000cc0001067983 */ /* 0x000f280000300800 */
[----:B------:R-:W4:Y:S04]  /*2e890*/  LDL.LU R3, [R1+0x130] ;  /* 0x0001300001037983 */ /* 0x000f280000300800 */
[----:B------:R-:W-:Y:S01]  /*2e8a0*/  STL [R1+0x4c], R16 ;  /* 0x00004c1001007387 */ /* 0x000fe20000100800 */
[----:B------:R-:W-:-:S02]  /*2e8b0*/  LOP3.LUT R19, R2, 0xffff, RZ, 0xc0, !PT ;  /* 0x0000ffff02137812 */ /* 0x000fc400078ec0ff */
[----:B0-----:R-:W-:Y:S02]  /*2e8c0*/  PRMT R25, R25, 0x3340, R28 ;  /* 0x0000334019197816 */ /* 0x001fe4000000001c */
[----:B--2---:R-:W-:Y:S02]  /*2e8d0*/  LOP3.LUT R22, R18, 0xffff, RZ, 0xc0, !PT ;  /* 0x0000ffff12167812 */ /* 0x004fe400078ec0ff */
[----:B------:R-:W-:-:S03]  /*2e8e0*/  LOP3.LUT R18, R29, 0xffff, RZ, 0xc0, !PT ;  /* 0x0000ffff1d127812 */ /* 0x000fc600078ec0ff */
[----:B------:R-:W-:Y:S04]  /*2e8f0*/  STL [R1+0x8c], R22 ;  /* 0x00008c1601007387 */ /* 0x000fe80000100800 */
[----:B------:R-:W-:Y:S04]  /*2e900*/  STL [R1+0x40], R28 ;  /* 0x0000401c01007387 */ /* 0x000fe80000100800 */
[----:B------:R-:W-:Y:S04]  /*2e910*/  STL [R1+0xd8], R13 ;  /* 0x0000d80d01007387 */ /* 0x000fe80000100800 */
[----:B------:R0:W-:Y:S04]  /*2e920*/  STL [R1+0x50], R24 ;  /* 0x0000501801007387 */ /* 0x0001e80000100800 */
[----:B------:R1:W-:Y:S04]  /*2e930*/  STL [R1+0x1c], R18 ;  /* 0x00001c1201007387 */ /* 0x0003e80000100800 */
[----:B------:R-:W2:Y:S04]  /*2e940*/  LDL.LU R17, [R1+0xec] ;  /* 0x0000ec0001117983 */ /* 0x000ea80000300800 */
[----:B------:R-:W2:Y:S04]  /*2e950*/  LDL.LU R29, [R1+0x7c] ;  /* 0x00007c00011d7983 */ /* 0x000ea80000300800 */
[----:B------:R-:W2:Y:S04]  /*2e960*/  LDL.LU R2, [R1+0xe8] ;  /* 0x0000e80001027983 */ /* 0x000ea80000300800 */
[----:B------:R3:W-:Y:S01]  /*2e970*/  STL [R1+0x8], R19 ;  /* 0x0000081301007387 */ /* 0x0007e20000100800 */
[----:B------:R-:W-:-:S03]  /*2e980*/  LOP3.LUT R21, R9, 0xffff, RZ, 0xc0, !PT ;  /* 0x0000ffff09157812 */ /* 0x000fc600078ec0ff */
[----:B------:R-:W2:Y:S01]  /*2e990*/  LDL.LU R9, [R1+0xc4] ;  /* 0x0000c40001097983 */ /* 0x000ea20000300800 */
[----:B------:R-:W-:Y:S02]  /*2e9a0*/  LOP3.LUT R20, R20, 0xffff, RZ, 0xc0, !PT ;  /* 0x0000ffff14147812 */ /* 0x000fe400078ec0ff */
[----:B0-----:R-:W-:-:S03]  /*2e9b0*/  PRMT R24, R16, 0x3340, R24 ;  /* 0x0000334010187816 */ /* 0x001fc60000000018 */
[----:B------:R0:W-:Y:S04]  /*2e9c0*/  STL [R1+0x60], R20 ;  /* 0x0000601401007387 */ /* 0x0001e80000100800 */
[----:B------:R0:W-:Y:S04]  /*2e9d0*/  STL [R1+0x84], R21 ;  /* 0x0000841501007387 */ /* 0x0001e80000100800 */
[----:B------:R-:W2:Y:S04]  /*2e9e0*/  LDL.LU R16, [R1+0x70] ;  /* 0x0000700001107983 */ /* 0x000ea80000300800 */
[----:B------:R-:W2:Y:S01]  /*2e9f0*/  LDL.LU R28, [R1+0x6c] ;  /* 0x00006c00011c7983 */ /* 0x000ea20000300800 */
[----:B-1----:R-:W-:-:S02]  /*2ea00*/  PRMT R18, R18, 0x3340, R0 ;  /* 0x0000334012127816 */ /* 0x002fc40000000000 */
[----:B------:R-:W-:Y:S02]  /*2ea10*/  PRMT R23, R23, 0x3340, R22 ;  /* 0x0000334017177816 */ /* 0x000fe40000000016 */
[----:B------:R-:W-:Y:S02]  /*2ea20*/  PRMT R22, R12, 0x3340, R13 ;  /* 0x000033400c167816 */ /* 0x000fe4000000000d */
[----:B---3--:R-:W-:Y:S02]  /*2ea30*/  PRMT R19, R19, 0x3340, R0 ;  /* 0x0000334013137816 */ /* 0x008fe40000000000 */
[----:B------:R-:W-:Y:S02]  /*2ea40*/  PRMT R12, R25, 0x5410, R18 ;  /* 0x00005410190c7816 */ /* 0x000fe40000000012 */
[--C-:B0-----:R-:W-:Y:S02]  /*2ea50*/  PRMT R20, R20, 0x3340, R0.reuse ;  /* 0x0000334014147816 */ /* 0x101fe40000000000 */
[----:B------:R-:W-:-:S02]  /*2ea60*/  PRMT R21, R21, 0x3340, R0 ;  /* 0x0000334015157816 */ /* 0x000fc40000000000 */
[----:B------:R-:W-:Y:S01]  /*2ea70*/  PRMT R18, R24, 0x5410, R19 ;  /* 0x0000541018127816 */ /* 0x000fe20000000013 */
[----:B------:R0:W-:Y:S01]  /*2ea80*/  STL [R1+0x14d8], R12 ;  /* 0x0014d80c01007387 */ /* 0x0001e20000100800 */
[----:B------:R-:W-:-:S03]  /*2ea90*/  PRMT R13, R23, 0x5410, R20 ;  /* 0x00005410170d7816 */ /* 0x000fc60000000014 */
[----:B------:R-:W-:Y:S01]  /*2eaa0*/  STL [R1+0x14d4], R18 ;  /* 0x0014d41201007387 */ /* 0x000fe20000100800 */
[----:B------:R-:W-:Y:S02]  /*2eab0*/  LOP3.LUT R23, R14, 0xffff, RZ, 0xc0, !PT ;  /* 0x0000ffff0e177812 */ /* 0x000fe400078ec0ff */
[----:B0-----:R-:W-:Y:S02]  /*2eac0*/  PRMT R12, R22, 0x5410, R21 ;  /* 0x00005410160c7816 */ /* 0x001fe40000000015 */
[----:B----4-:R-:W-:Y:S01]  /*2ead0*/  LOP3.LUT R24, R15, 0xffff, RZ, 0xc0, !PT ;  /* 0x0000ffff0f187812 */ /* 0x010fe200078ec0ff */
[----:B------:R0:W-:Y:S01]  /*2eae0*/  STL [R1+0x14d0], R13 ;  /* 0x0014d00d01007387 */ /* 0x0001e20000100800 */
[----:B------:R-:W-:-:S03]  /*2eaf0*/  LOP3.LUT R25, R3, 0xffff, RZ, 0xc0, !PT ;  /* 0x0000ffff03197812 */ /* 0x000fc600078ec0ff */
[----:B------:R1:W-:Y:S04]  /*2eb00*/  STL [R1+0x14cc], R12 ;  /* 0x0014cc0c01007387 */ /* 0x0003e80000100800 */
[----:B------:R-:W-:Y:S04]  /*2eb10*/  STL [R1+0xa4], R23 ;  /* 0x0000a41701007387 */ /* 0x000fe80000100800 */
[----:B------:R-:W3:Y:S04]  /*2eb20*/  LDL.LU R3, [R1+0x8b0] ;  /* 0x0008b00001037983 */ /* 0x000ee80000300800 */
[----:B------:R-:W-:Y:S04]  /*2eb30*/  STL [R1+0x78], R24 ;  /* 0x0000781801007387 */ /* 0x000fe80000100800 */
[----:B------:R4:W-:Y:S04]  /*2eb40*/  STL [R1+0x54], R25 ;  /* 0x0000541901007387 */ /* 0x0009e80000100800 */
[----:B------:R-:W3:Y:S01]  /*2eb50*/  LDL.LU R14, [R1+0x234] ;  /* 0x00023400010e7983 */ /* 0x000ee20000300800 */
[----:B0-----:R-:W-:-:S05]  /*2eb60*/  LOP3.LUT R13, R6, 0xffff, RZ, 0xc0, !PT ;  /* 0x0000ffff060d7812 */ /* 0x001fca00078ec0ff */
[----:B------:R-:W-:Y:S04]  /*2eb70*/  STL [R1+0xcc], R13 ;  /* 0x0000cc0d01007387 */ /* 0x000fe80000100800 */
[----:B------:R-:W3:Y:S04]  /*2eb80*/  LDL.LU R15, [R1+0x230] ;  /* 0x00023000010f7983 */ /* 0x000ee80000300800 */
[----:B------:R-:W3:Y:S01]  /*2eb90*/  LDL.LU R6, [R1+0x1b4] ;  /* 0x0001b40001067983 */ /* 0x000ee20000300800 */
[----:B-1----:R-:W-:Y:S02]  /*2eba0*/  LOP3.LUT R12, R4, 0xffff, RZ, 0xc0, !PT ;  /* 0x0000ffff040c7812 */ /* 0x002fe400078ec0ff */
[----:B------:R-:W-:-:S02]  /*2ebb0*/  LOP3.LUT R21, R7, 0xffff, RZ, 0xc0, !PT ;  /* 0x0000ffff07157812 */ /* 0x000fc400078ec0ff */
[----:B------:R-:W-:Y:S02]  /*2ebc0*/  PRMT R18, R12, 0x3340, R0 ;  /* 0x000033400c127816 */ /* 0x000fe40000000000 */
[----:B--2---:R-:W-:Y:S02]  /*2ebd0*/  LOP3.LUT R17, R17, 0xffff, RZ, 0xc0, !PT ;  /* 0x0000ffff11117812 */ /* 0x004fe400078ec0ff */
[----:B------:R-:W-:Y:S02]  /*2ebe0*/  LOP3.LUT R29, R29, 0xffff, RZ, 0xc0, !PT ;  /* 0x0000ffff1d1d7812 */ /* 0x000fe400078ec0ff */
[----:B------:R-:W-:Y:S02]  /*2ebf0*/  LOP3.LUT R22, R2, 0xffff, RZ, 0xc0, !PT ;  /* 0x0000ffff02167812 */ /* 0x000fe400078ec0ff */
[----:B------:R-:W-:Y:S01]  /*2ec00*/  LOP3.LUT R9, R9, 0xffff, RZ, 0xc0, !PT ;  /* 0x0000ffff09097812 */ /* 0x000fe200078ec0ff */
[----:B------:R-:W-:Y:S04]  /*2ec10*/  STL [R1+0xac], R17 ;  /* 0x0000ac1101007387 */ /* 0x000fe80000100800 */
[----:B------:R-:W-:Y:S04]  /*2ec20*/  STL [R1+0x7c], R29 ;  /* 0x00007c1d01007387 */ /* 0x000fe80000100800 */
[----:B------:R-:W2:Y:S04]  /*2ec30*/  LDL.LU R2, [R1+0x138] ;  /* 0x0001380001027983 */ /* 0x000ea80000300800 */
[----:B------:R-:W-:Y:S04]  /*2ec40*/  STL [R1+0xd4], R22 ;  /* 0x0000d41601007387 */ /* 0x000fe80000100800 */
[----:B------:R-:W-:Y:S04]  /*2ec50*/  STL [R1+0x5c], R9 ;  /* 0x00005c0901007387 */ /* 0x000fe80000100800 */
[----:B------:R-:W2:Y:S01]  /*2ec60*/  LDL.LU R4, [R1+0x15c] ;  /* 0x00015c0001047983 */ /* 0x000ea20000300800 */
[----:B------:R-:W-:-:S02]  /*2ec70*/  LOP3.LUT R19, R16, 0xffff, RZ, 0xc0, !PT ;  /* 0x0000ffff10137812 */ /* 0x000fc400078ec0ff */
[----:B------:R-:W-:Y:S01]  /*2ec80*/  LOP3.LUT R20, R28, 0xffff, RZ, 0xc0, !PT ;  /* 0x0000ffff1c147812 */ /* 0x000fe200078ec0ff */
[----:B------:R0:W-:Y:S04]  /*2ec90*/  STL [R1+0x18], R12 ;  /* 0x0000180c01007387 */ /* 0x0001e80000100800 */
[----:B------:R-:W2:Y:S04]  /*2eca0*/  LDL.LU R7, [R1+0x16c0] ;  /* 0x0016c00001077983 */ /* 0x000ea80000300800 */
[----:B------:R1:W-:Y:S04]  /*2ecb0*/  STL [R1+0x70], R19 ;  /* 0x0000701301007387 */ /* 0x0003e80000100800 */
[----:B------:R-:W2:Y:S04]  /*2ecc0*/  LDL.LU R16, [R1+0x10c] ;  /* 0x00010c0001107983 */ /* 0x000ea80000300800 */
[----:B------:R1:W-:Y:S04]  /*2ecd0*/  STL [R1+0x6c], R20 ;  /* 0x00006c1401007387 */ /* 0x0003e80000100800 */
[----:B------:R-:W2:Y:S04]  /*2ece0*/  LDL.LU R28, [R1+0x98] ;  /* 0x00009800011c7983 */ /* 0x000ea80000300800 */
[----:B------:R1:W-:Y:S01]  /*2ecf0*/  STL [R1+0xa0], R21 ;  /* 0x0000a01501007387 */ /* 0x0003e20000100800 */
[----:B----4-:R-:W-:-:S02]  /*2ed00*/  PRMT R25, R25, 0x3340, R9 ;  /* 0x0000334019197816 */ /* 0x010fc40000000009 */
[----:B------:R-:W-:Y:S01]  /*2ed10*/  PRMT R23, R23, 0x3340, R17 ;  /* 0x0000334017177816 */ /* 0x000fe20000000011 */
[----:B0-----:R-:W4:Y:S04]  /*2ed20*/  LDL.LU R12, [R1+0x94] ;  /* 0x00009400010c7983 */ /* 0x001f280000300800 */
[----:B------:R-:W4:Y:S04]  /*2ed30*/  LDL.LU R9, [R1+0x16bc] ;  /* 0x0016bc0001097983 */ /* 0x000f280000300800 */
[----:B------:R-:W4:Y:S01]  /*2ed40*/  LDL.LU R17, [R1+0x16b8] ;  /* 0x0016b80001117983 */ /* 0x000f220000300800 */
[----:B------:R-:W-:-:S02]  /*2ed50*/  PRMT R24, R24, 0x3340, R29 ;  /* 0x0000334018187816 */ /* 0x000fc4000000001d */
[----:B------:R-:W-:Y:S01]  /*2ed60*/  PRMT R22, R13, 0x3340, R22 ;  /* 0x000033400d167816 */ /* 0x000fe20000000016 */
[----:B------:R-:W4:Y:S01]  /*2ed70*/  LDL.LU R29, [R1+0x16b4] ;  /* 0x0016b400011d7983 */ /* 0x000f220000300800 */
[----:B------:R-:W-:-:S03]  /*2ed80*/  PRMT R13, R25, 0x5410, R18 ;  /* 0x00005410190d7816 */ /* 0x000fc60000000012 */
[----:B------:R-:W4:Y:S01]  /*2ed90*/  LDL.LU R18, [R1+0x158] ;  /* 0x0001580001127983 */ /* 0x000f220000300800 */
[--C-:B-1----:R-:W-:Y:S02]  /*2eda0*/  PRMT R19, R19, 0x3340, R0.reuse ;  /* 0x0000334013137816 */ /* 0x102fe40000000000 */
[--C-:B------:R-:W-:Y:S02]  /*2edb0*/  PRMT R20, R20, 0x3340, R0.reuse ;  /* 0x0000334014147816 */ /* 0x100fe40000000000 */
[----:B------:R-:W-:Y:S01]  /*2edc0*/  PRMT R21, R21, 0x3340, R0 ;  /* 0x0000334015157816 */ /* 0x000fe20000000000 */
[----:B------:R0:W-:Y:S01]  /*2edd0*/  STL [R1+0x14c8], R13 ;  /* 0x0014c80d01007387 */ /* 0x0001e20000100800 */
[----:B------:R-:W-:Y:S02]  /*2ede0*/  PRMT R23, R23, 0x5410, R19 ;  /* 0x0000541017177816 */ /* 0x000fe40000000013 */
[----:B------:R-:W-:Y:S02]  /*2edf0*/  PRMT R19, R24, 0x5410, R20 ;  /* 0x0000541018137816 */ /* 0x000fe40000000014 */
[----:B---3--:R-:W-:Y:S01]  /*2ee00*/  LOP3.LUT R3, R3, 0xffff, RZ, 0xc0, !PT ;  /* 0x0000ffff03037812 */ /* 0x008fe200078ec0ff */
[----:B------:R-:W-:Y:S01]  /*2ee10*/  STL [R1+0x14c4], R23 ;  /* 0x0014c41701007387 */ /* 0x000fe20000100800 */
[----:B------:R-:W-:-:S02]  /*2ee20*/  LOP3.LUT R24, R14, 0xffff, RZ, 0xc0, !PT ;  /* 0x0000ffff0e187812 */ /* 0x000fc400078ec0ff */
[----:B0-----:R-:W-:Y:S01]  /*2ee30*/  PRMT R13, R22, 0x5410, R21 ;  /* 0x00005410160d7816 */ /* 0x001fe20000000015 */
[----:B------:R-:W-:Y:S04]  /*2ee40*/  STL [R1+0x14c0], R19 ;  /* 0x0014c01301007387 */ /* 0x000fe80000100800 */
[----:B------:R0:W-:Y:S01]  /*2ee50*/  STL [R1+0x14bc], R13 ;  /* 0x0014bc0d01007387 */ /* 0x0001e20000100800 */
[----:B------:R-:W-:-:S03]  /*2ee60*/  LOP3.LUT R22, R15, 0xffff, RZ, 0xc0, !PT ;  /* 0x0000ffff0f167812 */ /* 0x000fc600078ec0ff */
[----:B------:R-:W3:Y:S01]  /*2ee70*/  LDL.LU R15, [R1+0x8bc] ;  /* 0x0008bc00010f7983 */ /* 0x000ee20000300800 */
[----:B------:R-:W-:-:S03]  /*2ee80*/  LOP3.LUT R14, R6, 0xffff, RZ, 0xc0, !PT ;  /* 0x0000ffff060e7812 */ /* 0x000fc600078ec0ff */
[----:B------:R-:W-:Y:S04]  /*2ee90*/  STL [R1+0x130], R3 ;  /* 0x0001300301007387 */ /* 0x000fe80000100800 */
[----:B------:R-:W-:Y:S04]  /*2eea0*/  STL [R1+0xa8], R24 ;  /* 0x0000a81801007387 */ /* 0x000fe80000100800 */
[----:B------:R-:W-:Y:S04]  /*2eeb0*/  STL [R1+0xf4], R22 ;  /* 0x0000f41601007387 */ /* 0x000fe80000100800 */
[----:B0-----:R-:W3:Y:S04]  /*2eec0*/  LDL.LU R13, [R1+0x8b4] ;  /* 0x0008b400010d7983 */ /* 0x001ee80000300800 */
[----:B------:R-:W-:Y:S04]  /*2eed0*/  STL [R1+0xec], R14 ;  /* 0x0000ec0e01007387 */ /* 0x000fe80000100800 */
[----:B------:R-:W3:Y:S01]  /*2eee0*/  LDL.LU R6, [R1+0x1bc] ;  /* 0x0001bc0001067983 */ /* 0x000ee20000300800 */
[----:B------:R-:W-:-:S02]  /*2eef0*/  LOP3.LUT R20, R26, 0xffff, RZ, 0xc0, !PT ;  /* 0x0000ffff1a147812 */ /* 0x000fc400078ec0ff */
[----:B--2---:R-:W-:Y:S02]  /*2ef00*/  LOP3.LUT R25, R4, 0xffff, RZ, 0xc0, !PT ;  /* 0x0000ffff04197812 */ /* 0x004fe400078ec0ff */
[----:B------:R-:W2:Y:S04]  /*2ef10*/  LDL.LU R4, [R1+0x1b0] ;  /* 0x0001b00001047983 */ /* 0x000ea80000300800 */
[----:B------:R0:W-:Y:S01]  /*2ef20*/  STL [R1+0xc4], R25 ;  /* 0x0000c41901007387 */ /* 0x0001e20000100800 */
[----:B------:R-:W-:Y:S02]  /*2ef30*/  LOP3.LUT R16, R16, 0xffff, RZ, 0xc0, !PT ;  /* 0x0000ffff10107812 */ /* 0x000fe400078ec0ff */
[----:B----4-:R-:W-:Y:S02]  /*2ef40*/  LOP3.LUT R19, R12, 0xffff, RZ, 0xc0, !PT ;  /* 0x0000ffff0c137812 */ /* 0x010fe400078ec0ff */
[----:B------:R-:W-:-:S02]  /*2ef50*/  LOP3.LUT R23, R18, 0xffff, RZ, 0xc0, !PT ;  /* 0x0000ffff12177812 */ /* 0x000fc400078ec0ff */
[----:B------:R-:W-:-:S03]  /*2ef60*/  LOP3.LUT R18, R28, 0xffff, RZ, 0xc0, !PT ;  /* 0x0000ffff1c127812 */ /* 0x000fc600078ec0ff */
[----:B------:R-:W-:Y:S04]  /*2ef70*/  STL [R1+0xf8], R23 ;  /* 0x0000f81701007387 */ /* 0x000fe80000100800 */
[----:B------:R-:W4:Y:S04]  /*2ef80*/  LDL.LU R26, [R1+0x16b0] ;  /* 0x0016b000011a7983 */ /* 0x000f280000300800 */
[----:B------:R1:W-:Y:S04]  /*2ef90*/  STL [R1+0x98], R18 ;  /* 0x0000981201007387 */ /* 0x0003e80000100800 */
[----:B------:R-:W-:Y:S04]  /*2efa0*/  STL [R1+0xf0], R16 ;  /* 0x0000f01001007387 */ /* 0x000fe80000100800 */
[----:B------:R1:W-:Y:S01]  /*2efb0*/  STL [R1+0xe8], R19 ;  /* 0x0000e81301007387 */ /* 0x0003e20000100800 */
[----:B------:R-:W-:-:S02]  /*2efc0*/  LOP3.LUT R21, R29, 0xffff, RZ, 0xc0, !PT ;  /* 0x0000ffff1d157812 */ /* 0x000fc400078ec0ff */
[----:B0-----:R-:W-:Y:S01]  /*2efd0*/  PRMT R25, R24, 0x3340, R25 ;  /* 0x0000334018197816 */ /* 0x001fe20000000019 */
[----:B------:R-:W4:Y:S04]  /*2efe0*/  LDL.LU R29, [R1+0x16ac] ;  /* 0x0016ac00011d7983 */ /* 0x000f280000300800 */
[----:B------:R-:W4:Y:S01]  /*2eff0*/  LDL.LU R12, [R1+0x10ec] ;  /* 0x0010ec00010c7983 */ /* 0x000f220000300800 */
[----:B------:R-:W-:Y:S02]  /*2f000*/  PRMT R24, R14, 0x3340, R16 ;  /* 0x000033400e187816 */ /* 0x000fe40000000010 */
[----:B-1----:R-:W-:Y:S02]  /*2f010*/  PRMT R18, R18, 0x3340, R0 ;  /* 0x0000334012127816 */ /* 0x002fe40000000000 */
[----:B------:R-:W-:-:S02]  /*2f020*/  LOP3.LUT R2, R2, 0xffff, RZ, 0xc0, !PT ;  /* 0x0000ffff02027812 */ /* 0x000fc400078ec0ff */
[----:B------:R-:W-:Y:S02]  /*2f030*/  PRMT R19, R19, 0x3340, R0 ;  /* 0x0000334013137816 */ /* 0x000fe40000000000 */
[----:B------:R-:W-:Y:S02]  /*2f040*/  PRMT R23, R22, 0x3340, R23 ;  /* 0x0000334016177816 */ /* 0x000fe40000000017 */
[----:B------:R-:W-:Y:S01]  /*2f050*/  PRMT R14, R25, 0x5410, R18 ;  /* 0x00005410190e7816 */ /* 0x000fe20000000012 */
[----:B------:R0:W-:Y:S04]  /*2f060*/  STL [R1+0x94], R20 ;  /* 0x0000941401007387 */ /* 0x0001e80000100800 */
[----:B------:R1:W-:Y:S01]  /*2f070*/  STL [R1+0xfc], R21 ;  /* 0x0000fc1501007387 */ /* 0x0003e20000100800 */
[----:B------:R-:W-:-:S03]  /*2f080*/  PRMT R22, R3, 0x3340, R2 ;  /* 0x0000334003167816 */ /* 0x000fc60000000002 */
[----:B------:R-:W4:Y:S01]  /*2f090*/  LDL.LU R25, [R1+0xbc] ;  /* 0x0000bc0001197983 */ /* 0x000f220000300800 */
[----:B------:R-:W-:-:S03]  /*2f0a0*/  PRMT R3, R23, 0x5410, R19 ;  /* 0x0000541017037816 */ /* 0x000fc60000000013 */
[----:B------:R3:W-:Y:S04]  /*2f0b0*/  STL [R1+0x14b8], R14 ;  /* 0x0014b80e01007387 */ /* 0x0007e80000100800 */
[----:B------:R-:W4:Y:S01]  /*2f0c0*/  LDL.LU R19, [R1+0x134] ;  /* 0x0001340001137983 */ /* 0x000f220000300800 */
[--C-:B0-----:R-:W-:Y:S02]  /*2f0d0*/  PRMT R20, R20, 0x3340, R0.reuse ;  /* 0x0000334014147816 */ /* 0x101fe40000000000 */
[----:B-1----:R-:W-:Y:S02]  /*2f0e0*/  PRMT R21, R21, 0x3340, R0 ;  /* 0x0000334015157816 */ /* 0x002fe40000000000 */
[----:B------:R-:W-:Y:S01]  /*2f0f0*/  PRMT R16, R24, 0x5410, R20 ;  /* 0x0000541018107816 */ /* 0x000fe20000000014 */
[----:B------:R0:W-:Y:S01]  /*2f100*/  STL [R1+0x14b4], R3 ;  /* 0x0014b40301007387 */ /* 0x0001e20000100800 */
[----:B---3--:R-:W-:-:S03]  /*2f110*/  PRMT R14, R22, 0x5410, R21 ;  /* 0x00005410160e7816 */ /* 0x008fc60000000015 */
[----:B0-----:R-:W3:Y:S04]  /*2f120*/  LDL.LU R3, [R1+0x8c4] ;  /* 0x0008c40001037983 */ /* 0x001ee80000300800 */
[----:B------:R0:W-:Y:S04]  /*2f130*/  STL [R1+0x14b0], R16 ;  /* 0x0014b01001007387 */ /* 0x0001e80000100800 */
[----:B------:R-:W3:Y:S01]  /*2f140*/  LDL.LU R21, [R1+0x108] ;  /* 0x0001080001157983 */ /* 0x000ee20000300800 */
[----:B------:R-:W-:-:S03]  /*2f150*/  LOP3.LUT R15, R15, 0xffff, RZ, 0xc0, !PT ;  /* 0x0000ffff0f0f7812 */ /* 0x000fc600078ec0ff */
[----:B------:R1:W-:Y:S01]  /*2f160*/  STL [R1+0x14ac], R14 ;  /* 0x0014ac0e01007387 */ /* 0x0003e20000100800 */
[----:B------:R-:W-:Y:S02]  /*2f170*/  LOP3.LUT R24, R13, 0xffff, RZ, 0xc0, !PT ;  /* 0x0000ffff0d187812 */ /* 0x000fe400078ec0ff */
[----:B------:R-:W-:Y:S02]  /*2f180*/  LOP3.LUT R23, R6, 0xffff, RZ, 0xc0, !PT ;  /* 0x0000ffff06177812 */ /* 0x000fe400078ec0ff */
[----:B--2---:R-:W-:Y:S02]  /*2f190*/  LOP3.LUT R22, R4, 0xffff, RZ, 0xc0, !PT ;  /* 0x0000ffff04167812 */ /* 0x004fe400078ec0ff */
[----:B----4-:R-:W-:Y:S02]  /*2f1a0*/  LOP3.LUT R18, R12, 0xf0, RZ, 0xc0, !PT ;  /* 0x000000f00c127812 */ /* 0x010fe400078ec0ff */
[----:B------:R-:W2:Y:S04]  /*2f1b0*/  LDL.LU R12, [R1+0x8b8] ;  /* 0x0008b800010c7983 */ /* 0x000ea80000300800 */
[----:B0-----:R-:W4:Y:S04]  /*2f1c0*/  LDL.LU R16, [R1+0x25c] ;  /* 0x00025c0001107983 */ /* 0x001f280000300800 */
[----:B-1----:R-:W4:Y:S04]  /*2f1d0*/  LDL.LU R14, [R1+0x258] ;  /* 0x00025800010e7983 */ /* 0x002f280000300800 */
[----:B------:R-:W-:Y:S01]  /*2f1e0*/  STL [R1+0x144], R15 ;  /* 0x0001440f01007387 */ /* 0x000fe20000100800 */
[----:B------:R-:W-:-:S03]  /*2f1f0*/  LOP3.LUT R4, R29, 0xffff, RZ, 0xc0, !PT ;  /* 0x0000ffff1d047812 */ /* 0x000fc600078ec0ff */
[----:B------:R-:W-:Y:S04]  /*2f200*/  STL [R1+0x9c], R24 ;  /* 0x00009c1801007387 */ /* 0x000fe80000100800 */
[----:B------:R-:W4:Y:S04]  /*2f210*/  LDL.LU R29, [R1+0x1dc] ;  /* 0x0001dc00011d7983 */ /* 0x000f280000300800 */
[----:B------:R-:W-:Y:S04]  /*2f220*/  STL [R1+0x110], R23 ;  /* 0x0001101701007387 */ /* 0x000fe80000100800 */
[----:B------:R-:W4:Y:S04]  /*2f230*/  LDL.LU R13, [R1+0x194] ;  /* 0x00019400010d7983 */ /* 0x000f280000300800 */
[----:B------:R-:W-:Y:S04]  /*2f240*/  STL [R1+0xdc], R4 ;  /* 0x0000dc0401007387 */ /* 0x000fe80000100800 */
[----:B------:R-:W-:Y:S04]  /*2f250*/  STL [R1+0x148], R22 ;  /* 0x0001481601007387 */ /* 0x000fe80000100800 */
[----:B------:R-:W4:Y:S04]  /*2f260*/  LDL.LU R28, [R1+0x178] ;  /* 0x00017800011c7983 */ /* 0x000f280000300800 */
[----:B------:R-:W4:Y:S01]  /*2f270*/  LDL.LU R6, [R1+0x170] ;  /* 0x0001700001067983 */ /* 0x000f220000300800 */
[----:B------:R-:W-:-:S02]  /*2f280*/  LOP3.LUT R20, R19, 0xffff, RZ, 0xc0, !PT ;  /* 0x0000ffff13147812 */ /* 0x000fc400078ec0ff */
[----:B------:R-:W-:-:S03]  /*2f290*/  LOP3.LUT R19, R25, 0xffff, RZ, 0xc0, !PT ;  /* 0x0000ffff19137812 */ /* 0x000fc600078ec0ff */
[----:B------:R0:W-:Y:S02]  /*2f2a0*/  STL [R1+0x118], R20 ;  /* 0x0001181401007387 */ /* 0x0001e40000100800 */
[----:B0-----:R-:W-:Y:S02]  /*2f2b0*/  LOP3.LUT R20, R5, 0xffff, RZ, 0xc0, !PT ;  /* 0x0000ffff05147812 */ /* 0x001fe400078ec0ff */
[----:B------:R-:W4:Y:S04]  /*2f2c0*/  LDL.LU R5, [R1+0x16a8] ;  /* 0x0016a80001057983 */ /* 0x000f280000300800 */
[----:B------:R-:W2:Y:S01]  /*2f2d0*/  LDL R25, [R1+0x118] ;  /* 0x0001180001197983 */ /* 0x000ea20000100800 */
[----:B---3--:R-:W-:-:S03]  /*2f2e0*/  LOP3.LUT R21, R21, 0xffff, RZ, 0xc0, !PT ;  /* 0x0000ffff15157812 */ /* 0x008fc600078ec0ff */
[----:B------:R0:W-:Y:S04]  /*2f2f0*/  STL [R1+0x34], R19 ;  /* 0x0000341301007387 */ /* 0x0001e80000100800 */
[----:B------:R1:W-:Y:S01]  /*2f300*/  STL [R1+0xbc], R20 ;  /* 0x0000bc1401007387 */ /* 0x0003e20000100800 */
[----:B------:R-:W-:-:S03]  /*2f310*/  PRMT R24, R24, 0x3340, R4 ;  /* 0x0000334018187816 */ /* 0x000fc60000000004 */
[----:B------:R3:W-:Y:S04]  /*2f320*/  STL [R1+0x1a0], R21 ;  /* 0x0001a01501007387 */ /* 0x0007e80000100800 */
[----:B------:R-:W4:Y:S01]  /*2f330*/  LDL.LU R4, [R1+0x16a4] ;  /* 0x0016a40001047983 */ /* 0x000f220000300800 */
[----:B------:R-:W-:Y:S02]  /*2f340*/  PRMT R22, R15, 0x3340, R22 ;  /* 0x000033400f167816 */ /* 0x000fe40000000016 */
[--C-:B0-----:R-:W-:Y:S02]  /*2f350*/  PRMT R19, R19, 0x3340, R0.reuse ;  /* 0x0000334013137816 */ /* 0x101fe40000000000 */
[--C-:B-1----:R-:W-:Y:S02]  /*2f360*/  PRMT R20, R20, 0x3340, R0.reuse ;  /* 0x0000334014147816 */ /* 0x102fe40000000000 */
[----:B---3--:R-:W-:-:S02]  /*2f370*/  PRMT R21, R21, 0x3340, R0 ;  /* 0x0000334015157816 */ /* 0x008fc40000000000 */
[----:B------:R-:W-:-:S05]  /*2f380*/  PRMT R24, R24, 0x5410, R19 ;  /* 0x0000541018187816 */ /* 0x000fca0000000013 */
[----:B------:R0:W-:Y:S01]  /*2f390*/  STL [R1+0x14a8], R24 ;  /* 0x0014a81801007387 */ /* 0x0001e20000100800 */
[----:B--2---:R-:W-:Y:S02]  /*2f3a0*/  PRMT R23, R23, 0x3340, R25 ;  /* 0x0000334017177816 */ /* 0x004fe40000000019 */
[----:B------:R-:W1:Y:S02]  /*2f3b0*/  S2R R25, SR_TID.X ;  /* 0x0000000000197919 */ /* 0x000e640000002100 */
[----:B------:R-:W-:Y:S02]  /*2f3c0*/  PRMT R19, R23, 0x5410, R20 ;  /* 0x0000541017137816 */ /* 0x000fe40000000014 */
[----:B------:R-:W-:Y:S02]  /*2f3d0*/  LOP3.LUT R12, R12, 0xffff, RZ, 0xc0, !PT ;  /* 0x0000ffff0c0c7812 */ /* 0x000fe400078ec0ff */
[----:B----4-:R-:W-:Y:S01]  /*2f3e0*/  LOP3.LUT R16, R16, 0xffff, RZ, 0xc0, !PT ;  /* 0x0000ffff10107812 */ /* 0x010fe200078ec0ff */
[----:B------:R-:W-:Y:S01]  /*2f3f0*/  STL [R1+0x14a4], R19 ;  /* 0x0014a41301007387 */ /* 0x000fe20000100800 */
[----:B------:R-:W-:-:S02]  /*2f400*/  LOP3.LUT R23, R14, 0xffff, RZ, 0xc0, !PT ;  /* 0x0000ffff0e177812 */ /* 0x000fc400078ec0ff */
[----:B------:R-:W-:Y:S02]  /*2f410*/  LOP3.LUT R29, R29, 0xffff, RZ, 0xc0, !PT ;  /* 0x0000ffff1d1d7812 */ /* 0x000fe400078ec0ff */
[----:B------:R-:W-:Y:S01]  /*2f420*/  LOP3.LUT R13, R13, 0xffff, RZ, 0xc0, !PT ;  /* 0x0000ffff0d0d7812 */ /* 0x000fe200078ec0ff */
[----:B-1----:R-:W-:-:S05]  /*2f430*/  IMAD.SHL.U32 R25, R25, 0x20, RZ ;  /* 0x0000002019197824 */ /* 0x002fca00078e00ff */
[----:B------:R-:W-:-:S04]  /*2f440*/  LOP3.LUT R25, R25, 0x200, RZ, 0xc0, !PT ;  /* 0x0000020019197812 */ /* 0x000fc800078ec0ff */
[----:B------:R-:W-:Y:S02]  /*2f450*/  IADD3 R15, R25, UR4, R18 ;  /* 0x00000004190f7c10 */ /* 0x000fe4000fffe012 */
[----:B------:R-:W-:Y:S02]  /*2f460*/  PRMT R18, R22, 0x5410, R21 ;  /* 0x0000541016127816 */ /* 0x000fe40000000015 */
[----:B------:R-:W-:Y:S01]  /*2f470*/  LOP3.LUT R25, R3, 0xffff, RZ, 0xc0, !PT ;  /* 0x0000ffff03197812 */ /* 0x000fe200078ec0ff */
[----:B------:R1:W-:Y:S01]  /*2f480*/  STL [R1+0x30], R15 ;  /* 0x0000300f01007387 */ /* 0x0003e20000100800 */
[----:B------:R-:W-:Y:S02]  /*2f490*/  LOP3.LUT R22, R28, 0xffff, RZ, 0xc0, !PT ;  /* 0x0000ffff1c167812 */ /* 0x000fe400078ec0ff */
[----:B0-----:R-:W-:Y:S01]  /*2f4a0*/  LOP3.LUT R24, R6, 0xffff, RZ, 0xc0, !PT ;  /* 0x0000ffff06187812 */ /* 0x001fe200078ec0ff */
[----:B-1----:R-:W2:Y:S04]  /*2f4b0*/  LDL.LU R15, [R1+0x8dc] ;  /* 0x0008dc00010f7983 */ /* 0x002ea80000300800 */
[----:B------:R0:W-:Y:S04]  /*2f4c0*/  STL [R1+0x1bc], R18 ;  /* 0x0001bc1201007387 */ /* 0x0001e80000100800 */
[----:B------:R-:W3:Y:S04]  /*2f4d0*/  LDL.LU R3, [R1+0x8d8] ;  /* 0x0008d80001037983 */ /* 0x000ee80000300800 */
[----:B------:R1:W-:Y:S04]  /*2f4e0*/  STL [R1+0x134], R25 ;  /* 0x0001341901007387 */ /* 0x0003e80000100800 */
[----:B------:R-:W4:Y:S04]  /*2f4f0*/  LDL.LU R14, [R1+0x8c0] ;  /* 0x0008c000010e7983 */ /* 0x000f280000300800 */
[----:B------:R-:W-:Y:S04]  /*2f500*/  STL [R1+0x114], R12 ;  /* 0x0001140c01007387 */ /* 0x000fe80000100800 */
[----:B------:R-:W-:Y:S04]  /*2f510*/  STL [R1+0x164], R16 ;  /* 0x0001641001007387 */ /* 0x000fe80000100800 */
[----:B------:R1:W-:Y:S04]  /*2f520*/  STL [R1+0x158], R23 ;  /* 0x0001581701007387 */ /* 0x0003e80000100800 */
[----:B------:R-:W-:Y:S04]  /*2f530*/  STL [R1+0x140], R29 ;  /* 0x0001401d01007387 */ /* 0x000fe80000100800 */
[----:B------:R-:W4:Y:S04]  /*2f540*/  LDL.LU R6, [R1+0x238] ;  /* 0x0002380001067983 */ /* 0x000f280000300800 */
[----:B------:R-:W-:Y:S04]  /*2f550*/  STL [R1+0x11c], R13 ;  /* 0x00011c0d01007387 */ /* 0x000fe80000100800 */
[----:B------:R-:W-:Y:S01]  /*2f560*/  STL [R1+0x160], R22 ;  /* 0x0001601601007387 */ /* 0x000fe20000100800 */
[----:B------:R-:W-:-:S03]  /*2f570*/  LOP3.LUT R4, R4, 0xffff, RZ, 0xc0, !PT ;  /* 0x0000ffff04047812 */ /* 0x000fc600078ec0ff */
[----:B------:R1:W-:Y:S01]  /*2f580*/  STL [R1+0x15c], R24 ;  /* 0x00015c1801007387 */ /* 0x0003e20000100800 */
[----:B------:R-:W-:-:S03]  /*2f590*/  LOP3.LUT R19, R17, 0xffff, RZ, 0xc0, !PT ;  /* 0x0000ffff11137812 */ /* 0x000fc600078ec0ff */
[----:B------:R-:W4:Y:S01]  /*2f5a0*/  LDL.LU R17, [R1+0x16a0] ;  /* 0x0016a00001117983 */ /* 0x000f220000300800 */
[----:B------:R-:W-:Y:S02]  /*2f5b0*/  LOP3.LUT R20, R26, 0xffff, RZ, 0xc0, !PT ;  /* 0x0000ffff1a147812 */ /* 0x000fe400078ec0ff */
[----:B------:R-:W-:Y:S01]  /*2f5c0*/  LOP3.LUT R21, R5, 0xffff, RZ, 0xc0, !PT ;  /* 0x0000ffff05157812 */ /* 0x000fe200078ec0ff */
[----:B------:R-:W4:Y:S04]  /*2f5d0*/  LDL.LU R26, [R1+0x169c] ;  /* 0x00169c00011a7983 */ /* 0x000f280000300800 */
[----:B------:R-:W4:Y:S04]  /*2f5e0*/  LDL.LU R5, [R1+0x1698] ;  /* 0x0016980001057983 */ /* 0x000f280000300800 */
[----:B------:R1:W-:Y:S04]  /*2f5f0*/  STL [R1+0x14c], R4 ;  /* 0x00014c0401007387 */ /* 0x0003e80000100800 */
[----:B------:R1:W-:Y:S01]  /*2f600*/  STL [R1+0x1ac], R19 ;  /* 0x0001ac1301007387 */ /* 0x0003e20000100800 */
[----:B0-----:R-:W-:-:S03]  /*2f610*/  PRMT R18, R4, 0x3340, R0 ;  /* 0x0000334004127816 */ /* 0x001fc60000000000 */
[----:B------:R-:W4:Y:S01]  /*2f620*/  LDL.LU R28, [R1+0x1fc] ;  /* 0x0001fc00011c7983 */ /* 0x000f220000300800 */
[----:B-1----:R-:W-:-:S03]  /*2f630*/  PRMT R25, R25, 0x3340, R29 ;  /* 0x0000334019197816 */ /* 0x002fc6000000001d */
[----:B------:R0:W-:Y:S01]  /*2f640*/  STL [R1+0x1b0], R20 ;  /* 0x0001b01401007387 */ /* 0x0001e20000100800 */
[----:B------:R-:W-:Y:S02]  /*2f650*/  PRMT R23, R23, 0x3340, R24 ;  /* 0x0000334017177816 */ /* 0x000fe40000000018 */
[----:B------:R-:W-:Y:S02]  /*2f660*/  PRMT R24, R16, 0x3340, R22 ;  /* 0x0000334010187816 */ /* 0x000fe40000000016 */
[----:B------:R-:W-:Y:S01]  /*2f670*/  PRMT R16, R25, 0x5410, R18 ;  /* 0x0000541019107816 */ /* 0x000fe20000000012 */
[----:B------:R-:W4:Y:S01]  /*2f680*/  LDL.LU R4, [R1+0x1b8] ;  /* 0x0001b80001047983 */ /* 0x000f220000300800 */
[----:B------:R-:W-:-:S03]  /*2f690*/  PRMT R19, R19, 0x3340, R0 ;  /* 0x0000334013137816 */ /* 0x000fc60000000000 */
[----:B------:R1:W-:Y:S04]  /*2f6a0*/  STL [R1+0xe0], R21 ;  /* 0x0000e01501007387 */ /* 0x0003e80000100800 */
[----:B------:R-:W4:Y:S01]  /*2f6b0*/  LDL.LU R29, [R1+0x1694] ;  /* 0x00169400011d7983 */ /* 0x000f220000300800 */
[----:B0-----:R-:W-:Y:S02]  /*2f6c0*/  PRMT R20, R20, 0x3340, R0 ;  /* 0x0000334014147816 */ /* 0x001fe40000000000 */
[----:B------:R-:W-:Y:S02]  /*2f6d0*/  PRMT R22, R12, 0x3340, R13 ;  /* 0x000033400c167816 */ /* 0x000fe4000000000d */
[----:B------:R-:W-:Y:S02]  /*2f6e0*/  PRMT R12, R23, 0x5410, R19 ;  /* 0x00005410170c7816 */ /* 0x000fe40000000013 */
[----:B------:R-:W-:Y:S01]  /*2f6f0*/  PRMT R13, R24, 0x5410, R20 ;  /* 0x00005410180d7816 */ /* 0x000fe20000000014 */
[----:B------:R-:W-:Y:S04]  /*2f700*/  STL [R1+0x16c], R16 ;  /* 0x00016c1001007387 */ /* 0x000fe80000100800 */
[----:B------:R-:W4:Y:S01]  /*2f710*/  LDL.LU R20, [R1+0x12c] ;  /* 0x00012c0001147983 */ /* 0x000f220000300800 */
[----:B-1----:R-:W-:-:S03]  /*2f720*/  PRMT R21, R21, 0x3340, R0 ;  /* 0x0000334015157816 */ /* 0x002fc60000000000 */
[----:B------:R0:W-:Y:S04]  /*2f730*/  STL [R1+0x178], R12 ;  /* 0x0001780c01007387 */ /* 0x0001e80000100800 */
[----:B------:R-:W-:Y:S01]  /*2f740*/  STL [R1+0x168], R13 ;  /* 0x0001680d01007387 */ /* 0x000fe20000100800 */
[----:B0-----:R-:W-:-:S03]  /*2f750*/  PRMT R12, R22, 0x5410, R21 ;  /* 0x00005410160c7816 */ /* 0x001fc60000000015 */
[----:B------:R-:W4:Y:S04]  /*2f760*/  LDL.LU R21, [R1+0x128] ;  /* 0x0001280001157983 */ /* 0x000f280000300800 */
[----:B------:R0:W-:Y:S01]  /*2f770*/  STL [R1+0x14a0], R12 ;  /* 0x0014a00c01007387 */ /* 0x0001e20000100800 */
[----:B------:R-:W-:Y:S02]  /*2f780*/  LOP3.LUT R19, R8, 0xffff, RZ, 0xc0, !PT ;  /* 0x0000ffff08137812 */ /* 0x000fe400078ec0ff */
[----:B--2---:R-:W-:Y:S02]  /*2f790*/  LOP3.LUT R23, R15, 0xffff, RZ, 0xc0, !PT ;  /* 0x0000ffff0f177812 */ /* 0x004fe400078ec0ff */
[----:B---3--:R-:W-:Y:S01]  /*2f7a0*/  LOP3.LUT R22, R3, 0xffff, RZ, 0xc0, !PT ;  /* 0x0000ffff03167812 */ /* 0x008fe200078ec0ff */
[----:B------:R-:W2:Y:S04]  /*2f7b0*/  LDL.LU R15, [R1+0x8cc] ;  /* 0x0008cc00010f7983 */ /* 0x000ea80000300800 */
[----:B------:R-:W3:Y:S01]  /*2f7c0*/  LDL.LU R3, [R1+0x8c8] ;  /* 0x0008c80001037983 */ /* 0x000ee20000300800 */
[----:B----4-:R-:W-:-:S03]  /*2f7d0*/  LOP3.LUT R25, R14, 0xffff, RZ, 0xc0, !PT ;  /* 0x0000ffff0e197812 */ /* 0x010fc600078ec0ff */
[----:B------:R-:W-:Y:S04]  /*2f7e0*/  STL [R1+0x18c], R23 ;  /* 0x00018c1701007387 */ /* 0x000fe80000100800 */
[----:B------:R-:W-:Y:S04]  /*2f7f0*/  STL [R1+0x1dc], R22 ;  /* 0x0001dc1601007387 */ /* 0x000fe80000100800 */
[----:B------:R-:W4:Y:S01]  /*2f800*/  LDL.LU R16, [R1+0x2f4] ;  /* 0x0002f40001107983 */ /* 0x000f220000300800 */
[----:B------:R-:W-:-:S03]  /*2f810*/  LOP3.LUT R24, R6, 0xffff, RZ, 0xc0, !PT ;  /* 0x0000ffff06187812 */ /* 0x000fc600078ec0ff */
[----:B0-----:R-:W4:Y:S04]  /*2f820*/  LDL.LU R12, [R1+0x2f0] ;  /* 0x0002f000010c7983 */ /* 0x001f280000300800 */
[----:B------:R0:W-:Y:S04]  /*2f830*/  STL [R1+0x88], R25 ;  /* 0x0000881901007387 */ /* 0x0001e80000100800 */
[----:B------:R-:W4:Y:S04]  /*2f840*/  LDL.LU R13, [R1+0x1f4] ;  /* 0x0001f400010d7983 */ /* 0x000f280000300800 */
[----:B------:R-:W4:Y:S04]  /*2f850*/  LDL.LU R14, [R1+0x1f0] ;  /* 0x0001f000010e7983 */ /* 0x000f280000300800 */
[----:B------:R1:W-:Y:S04]  /*2f860*/  STL [R1+0x108], R24 ;  /* 0x0001081801007387 */ /* 0x0003e80000100800 */
[----:B------:R-:W4:Y:S01]  /*2f870*/  LDL.LU R6, [R1+0x19c] ;  /* 0x00019c0001067983 */ /* 0x000f220000300800 */
[----:B------:R-:W-:-:S02]  /*2f880*/  LOP3.LUT R18, R17, 0xffff, RZ, 0xc0, !PT ;  /* 0x0000ffff11127812 */ /* 0x000fc400078ec0ff */
[----:B------:R-:W-:Y:S02]  /*2f890*/  LOP3.LUT R5, R5, 0xffff, RZ, 0xc0, !PT ;  /* 0x0000ffff05057812 */ /* 0x000fe400078ec0ff */
[----:B------:R-:W-:Y:S02]  /*2f8a0*/  LOP3.LUT R28, R28, 0xffff, RZ, 0xc0, !PT ;  /* 0x0000ffff1c1c7812 */ /* 0x000fe400078ec0ff */
[----:B------:R-:W-:Y:S02]  /*2f8b0*/  LOP3.LUT R4, R4, 0xffff, RZ, 0xc0, !PT ;  /* 0x0000ffff04047812 */ /* 0x000fe400078ec0ff */
[----:B------:R-:W-:-:S05]  /*2f8c0*/  LOP3.LUT R29, R29, 0xffff, RZ, 0xc0, !PT ;  /* 0x0000ffff1d1d7812 */ /* 0x000fca00078ec0ff */
[----:B------:R-:W-:Y:S04]  /*2f8d0*/  STL [R1+0x1a8], R29 ;  /* 0x0001a81d01007387 */ /* 0x000fe80000100800 */
[----:B------:R-:W4:Y:S04]  /*2f8e0*/  LDL.LU R17, [R1+0x1690] ;  /* 0x0016900001117983 */ /* 0x000f280000300800 */
[----:B------:R1:W-:Y:S04]  /*2f8f0*/  STL [R1+0x90], R4 ;  /* 0x0000900401007387 */ /* 0x0003e80000100800 */
[----:B------:R-:W-:Y:S01]  /*2f900*/  STL [R1+0x1e4], R28 ;  /* 0x0001e41c01007387 */ /* 0x000fe20000100800 */
[----:B------:R-:W-:-:S03]  /*2f910*/  LOP3.LUT R20, R20, 0xffff, RZ, 0xc0, !PT ;  /* 0x0000ffff14147812 */ /* 0x000fc600078ec0ff */
[----:B------:R-:W4:Y:S04]  /*2f920*/  LDL.LU R8, [R1+0x168c] ;  /* 0x00168c0001087983 */ /* 0x000f280000300800 */
[----:B------:R-:W-:Y:S04]  /*2f930*/  STL [R1+0x44], R18 ;  /* 0x0000441201007387 */ /* 0x000fe80000100800 */
[----:B------:R1:W-:Y:S04]  /*2f940*/  STL [R1+0x10c], R5 ;  /* 0x00010c0501007387 */ /* 0x0003e80000100800 */
[----:B------:R-:W-:Y:S04]  /*2f950*/  STL [R1+0x58], R19 ;  /* 0x0000581301007387 */ /* 0x000fe80000100800 */
[----:B------:R1:W-:Y:S01]  /*2f960*/  STL [R1+0x154], R20 ;  /* 0x0001541401007387 */ /* 0x0003e20000100800 */
[----:B0-----:R-:W-:-:S02]  /*2f970*/  PRMT R25, R25, 0x3340, R4 ;  /* 0x0000334019197816 */ /* 0x001fc40000000004 */
[----:B-1----:R-:W-:Y:S02]  /*2f980*/  PRMT R24, R24, 0x3340, R5 ;  /* 0x0000334018187816 */ /* 0x002fe40000000005 */
[----:B------:R-:W-:-:S05]  /*2f990*/  LOP3.LUT R21, R21, 0xffff, RZ, 0xc0, !PT ;  /* 0x0000ffff15157812 */ /* 0x000fca00078ec0ff */
[----:B------:R0:W-:Y:S04]  /*2f9a0*/  STL [R1+0x1c0], R21 ;  /* 0x0001c01501007387 */ /* 0x0001e80000100800 */
[----:B------:R-:W4:Y:S04]  /*2f9b0*/  LDL.LU R4, [R1+0x1688] ;  /* 0x0016880001047983 */ /* 0x000f280000300800 */
[----:B------:R-:W4:Y:S01]  /*2f9c0*/  LDL.LU R5, [R1+0x1684] ;  /* 0x0016840001057983 */ /* 0x000f220000300800 */
[--C-:B------:R-:W-:Y:S02]  /*2f9d0*/  PRMT R18, R18, 0x3340, R0.reuse ;  /* 0x0000334012127816 */ /* 0x100fe40000000000 */
[----:B------:R-:W-:-:S02]  /*2f9e0*/  PRMT R20, R20, 0x3340, R0 ;  /* 0x0000334014147816 */ /* 0x000fc40000000000 */
[----:B------:R-:W-:Y:S02]  /*2f9f0*/  PRMT R23, R23, 0x3340, R29 ;  /* 0x0000334017177816 */ /* 0x000fe4000000001d */
[----:B------:R-:W-:Y:S02]  /*2fa00*/  PRMT R19, R19, 0x3340, R0 ;  /* 0x0000334013137816 */ /* 0x000fe40000000000 */
[----:B------:R-:W-:Y:S02]  /*2fa10*/  PRMT R22, R22, 0x3340, R28 ;  /* 0x0000334016167816 */ /* 0x000fe4000000001c */
[----:B------:R-:W-:Y:S02]  /*2fa20*/  PRMT R25, R25, 0x5410, R18 ;  /* 0x0000541019197816 */ /* 0x000fe40000000012 */
[----:B0-----:R-:W-:Y:S02]  /*2fa30*/  PRMT R21, R21, 0x3340, R0 ;  /* 0x0000334015157816 */ /* 0x001fe40000000000 */
[----:B------:R-:W-:-:S02]  /*2fa40*/  PRMT R28, R23, 0x5410, R20 ;  /* 0x00005410171c7816 */ /* 0x000fc40000000014 */
[----:B------:R-:W-:Y:S02]  /*2fa50*/  PRMT R18, R24, 0x5410, R19 ;  /* 0x0000541018127816 */ /* 0x000fe40000000013 */
[----:B------:R-:W-:Y:S01]  /*2fa60*/  PRMT R29, R22, 0x5410, R21 ;  /* 0x00005410161d7816 */ /* 0x000fe20000000015 */
[----:B------:R-:W-:Y:S04]  /*2fa70*/  STL [R1+0x149c], R25 ;  /* 0x00149c1901007387 */ /* 0x000fe80000100800 */
[----:B------:R-:W-:Y:S04]  /*2fa80*/  STL [R1+0x1634], R28 ;  /* 0x0016341c01007387 */ /* 0x000fe80000100800 */
[----:B------:R-:W-:Y:S04]  /*2fa90*/  STL [R1+0x1498], R18 ;  /* 0x0014981201007387 */ /* 0x000fe80000100800 */
[----:B------:R2:W-:Y:S01]  /*2faa0*/  STL [R1+0x1638], R29 ;  /* 0x0016381d01007387 */ /* 0x0005e20000100800 */
[----:B------:R-:W-:-:S02]  /*2fab0*/  LOP3.LUT R21, R26, 0xffff, RZ, 0xc0, !PT ;  /* 0x0000ffff1a157812 */ /* 0x000fc400078ec0ff */
[----:B--2---:R-:W-:Y:S02]  /*2fac0*/  LOP3.LUT R29, R15, 0xffff, RZ, 0xc0, !PT ;  /* 0x0000ffff0f1d7812 */ /* 0x004fe400078ec0ff */
[----:B---3--:R-:W-:Y:S02]  /*2fad0*/  LOP3.LUT R15, R3, 0xffff, RZ, 0xc0, !PT ;  /* 0x0000ffff030f7812 */ /* 0x008fe400078ec0ff */
[----:B------:R-:W2:Y:S01]  /*2fae0*/  LDL.LU R3, [R1+0x2f8] ;  /* 0x0002f80001037983 */ /* 0x000ea20000300800 */
[----:B----4-:R-:W-:Y:S02]  /*2faf0*/  LOP3.LUT R16, R16, 0xffff, RZ, 0xc0, !PT ;  /* 0x0000ffff10107812 */ /* 0x010fe400078ec0ff */
[----:B------:R-:W-:Y:S02]  /*2fb00*/  LOP3.LUT R22, R12, 0xffff, RZ, 0xc0, !PT ;  /* 0x0000ffff0c167812 */ /* 0x000fe400078ec0ff */
[----:B------:R-:W-:Y:S02]  /*2fb10*/  LOP3.LUT R12, R9, 0xffff, RZ, 0xc0, !PT ;  /* 0x0000ffff090c7812 */ /* 0x000fe400078ec0ff */
[----:B------:R-:W-:Y:S01]  /*2fb20*/  LOP3.LUT R28, R13, 0xffff, RZ, 0xc0, !PT ;  /* 0x0000ffff0d1c7812 */ /* 0x000fe200078ec0ff */
[----:B------:R-:W-:Y:S01]  /*2fb30*/  STL [R1+0x128], R15 ;  /* 0x0001280f01007387 */ /* 0x000fe20000100800 */
[----:B------:R-:W-:-:S03]  /*2fb40*/  LOP3.LUT R13, R6, 0xffff, RZ, 0xc0, !PT ;  /* 0x0000ffff060d7812 */ /* 0x000fc600078ec0ff */
[----:B------:R-:W-:Y:S01]  /*2fb50*/  STL [R1+0x1c4], R22 ;  /* 0x0001c41601007387 */ /* 0x000fe20000100800 */
[----:B------:R-:W-:Y:S02]  /*2fb60*/  PRMT R18, R12, 0x3340, R0 ;  /* 0x000033400c127816 */ /* 0x000fe40000000000 */
[----:B------:R-:W-:-:S04]  /*2fb70*/  PRMT R25, R16, 0x3340, R13 ;  /* 0x0000334010197816 */ /* 0x000fc8000000000d */
[----:B------:R-:W-:Y:S02]  /*2fb80*/  PRMT R26, R25, 0x5410, R18 ;  /* 0x00005410191a7816 */ /* 0x000fe40000000012 */
[----:B------:R-:W-:Y:S02]  /*2fb90*/  LOP3.LUT R20, R17, 0xffff, RZ, 0xc0, !PT ;  /* 0x0000ffff11147812 */ /* 0x000fe400078ec0ff */
[----:B------:R-:W-:Y:S02]  /*2fba0*/  LOP3.LUT R23, R5, 0xffff, RZ, 0xc0, !PT ;  /* 0x0000ffff05177812 */ /* 0x000fe400078ec0ff */
[----:B------:R-:W3:Y:S04]  /*2fbb0*/  LDL.LU R5, [R1+0x1680] ;  /* 0x0016800001057983 */ /* 0x000ee80000300800 */
[----:B------:R-:W4:Y:S04]  /*2fbc0*/  LDL.LU R9, [R1+0x167c] ;  /* 0x00167c0001097983 */ /* 0x000f280000300800 */
[----:B------:R-:W3:Y:S04]  /*2fbd0*/  LDL.LU R6, [R1+0x150] ;  /* 0x0001500001067983 */ /* 0x000ee80000300800 */
[----:B------:R-:W-:Y:S04]  /*2fbe0*/  STL [R1+0x19c], R23 ;  /* 0x00019c1701007387 */ /* 0x000fe80000100800 */
[----:B------:R-:W4:Y:S04]  /*2fbf0*/  LDL.LU R17, [R1+0x1678] ;  /* 0x0016780001117983 */ /* 0x000f280000300800 */
[----:B------:R-:W-:Y:S04]  /*2fc00*/  STL [R1+0xb4], R20 ;  /* 0x0000b41401007387 */ /* 0x000fe80000100800 */
[----:B------:R-:W-:Y:S04]  /*2fc10*/  STL [R1+0xb8], R21 ;  /* 0x0000b81501007387 */ /* 0x000fe80000100800 */
[----:B------:R-:W3:Y:S04]  /*2fc20*/  LDL.LU R25, [R1+0x254] ;  /* 0x0002540001197983 */ /* 0x000ee80000300800 */
[----:B------:R-:W3:Y:S04]  /*2fc30*/  LDL.LU R18, [R1+0x190] ;  /* 0x0001900001127983 */ /* 0x000ee80000300800 */
[----:B------:R0:W-:Y:S04]  /*2fc40*/  STL [R1+0x163c], R26 ;  /* 0x00163c1a01007387 */ /* 0x0001e80000100800 */
[----:B0-----:R-:W3:Y:S01]  /*2fc50*/  LDL.LU R26, [R1+0x270] ;  /* 0x00027000011a7983 */ /* 0x001ee20000300800 */
[----:B------:R-:W-:-:S02]  /*2fc60*/  LOP3.LUT R7, R7, 0xffff, RZ, 0xc0, !PT ;  /* 0x0000ffff07077812 */ /* 0x000fc400078ec0ff */
[----:B------:R-:W-:Y:S02]  /*2fc70*/  LOP3.LUT R14, R14, 0xffff, RZ, 0xc0, !PT ;  /* 0x0000ffff0e0e7812 */ /* 0x000fe400078ec0ff */
[----:B------:R-:W-:Y:S02]  /*2fc80*/  PRMT R24, R22, 0x3340, R23 ;  /* 0x0000334016187816 */ /* 0x000fe40000000017 */
[----:B------:R-:W-:Y:S02]  /*2fc90*/  PRMT R19, R7, 0x3340, R0 ;  /* 0x0000334007137816 */ /* 0x000fe40000000000 */
[----:B------:R-:W-:Y:S02]  /*2fca0*/  PRMT R22, R15, 0x3340, R14 ;  /* 0x000033400f167816 */ /* 0x000fe4000000000e */
[----:B------:R-:W-:Y:S02]  /*2fcb0*/  PRMT R20, R20, 0x3340, R0 ;  /* 0x0000334014147816 */ /* 0x000fe40000000000 */
[----:B------:R-:W-:-:S02]  /*2fcc0*/  PRMT R23, R29, 0x3340, R28 ;  /* 0x000033401d177816 */ /* 0x000fc4000000001c */
[----:B------:R-:W-:Y:S02]  /*2fcd0*/  PRMT R15, R24, 0x5410, R19 ;  /* 0x00005410180f7816 */ /* 0x000fe40000000013 */
[----:B------:R-:W-:Y:S02]  /*2fce0*/  PRMT R21, R21, 0x3340, R0 ;  /* 0x0000334015157816 */ /* 0x000fe40000000000 */
[----:B------:R-:W-:Y:S01]  /*2fcf0*/  PRMT R19, R23, 0x5410, R20 ;  /* 0x0000541017137816 */ /* 0x000fe20000000014 */
[----:B------:R0:W-:Y:S04]  /*2fd00*/  STL [R1+0x1640], R15 ;  /* 0x0016400f01007387 */ /* 0x0001e80000100800 */
[----:B------:R1:W-:Y:S01]  /*2fd10*/  STL [R1+0x1488], R19 ;  /* 0x0014881301007387 */ /* 0x0003e20000100800 */
[----:B------:R-:W-:-:S02]  /*2fd20*/  LOP3.LUT R4, R4, 0xffff, RZ, 0xc0, !PT ;  /* 0x0000ffff04047812 */ /* 0x000fc400078ec0ff */
[----:B0-----:R-:W-:-:S05]  /*2fd30*/  PRMT R15, R22, 0x5410, R21 ;  /* 0x00005410160f7816 */ /* 0x001fca0000000015 */
[----:B------:R0:W-:Y:S01]  /*2fd40*/  STL [R1+0x1490], R15 ;  /* 0x0014900f01007387 */ /* 0x0001e20000100800 */
[----:B------:R-:W-:Y:S02]  /*2fd50*/  LOP3.LUT R21, R11, 0xffff, RZ, 0xc0, !PT ;  /* 0x0000ffff0b157812 */ /* 0x000fe400078ec0ff */
[----:B--2---:R-:W-:Y:S02]  /*2fd60*/  LOP3.LUT R3, R3, 0xffff, RZ, 0xc0, !PT ;  /* 0x0000ffff03037812 */ /* 0x004fe400078ec0ff */
[----:B----4-:R-:W-:Y:S02]  /*2fd70*/  LOP3.LUT R17, R17, 0xffff, RZ, 0xc0, !PT ;  /* 0x0000ffff11117812 */ /* 0x010fe400078ec0ff */
[----:B---3--:R-:W-:-:S03]  /*2fd80*/  LOP3.LUT R22, R25, 0xffff, RZ, 0xc0, !PT ;  /* 0x0000ffff19167812 */ /* 0x008fc600078ec0ff */
[----:B------:R-:W-:Y:S01]  /*2fd90*/  STL [R1+0x1ec], R17 ;  /* 0x0001ec1101007387 */ /* 0x000fe20000100800 */
[----:B-1----:R-:W-:Y:S02]  /*2fda0*/  LOP3.LUT R19, R6, 0xffff, RZ, 0xc0, !PT ;  /* 0x0000ffff06137812 */ /* 0x002fe400078ec0ff */
[----:B------:R-:W-:Y:S02]  /*2fdb0*/  LOP3.LUT R23, R26, 0xffff, RZ, 0xc0, !PT ;  /* 0x0000ffff1a177812 */ /* 0x000fe400078ec0ff */
[----:B------:R-:W-:Y:S02]  /*2fdc0*/  LOP3.LUT R26, R18, 0xffff, RZ, 0xc0, !PT ;  /* 0x0000ffff121a7812 */ /* 0x000fe400078ec0ff */
[----:B------:R-:W-:Y:S01]  /*2fdd0*/  LOP3.LUT R18, R10, 0xffff, RZ, 0xc0, !PT ;  /* 0x0000ffff0a127812 */ /* 0x000fe200078ec0ff */
[----:B------:R-:W-:Y:S04]  /*2fde0*/  STL [R1+0x180], R23 ;  /* 0x0001801701007387 */ /* 0x000fe80000100800 */
[----:B------:R-:W-:Y:S04]  /*2fdf0*/  STL [R1+0x1fc], R3 ;  /* 0x0001fc0301007387 */ /* 0x000fe80000100800 */
[----:B0-----:R-:W2:Y:S04]  /*2fe00*/  LDL.LU R15, [R1+0x14] ;  /* 0x00001400010f7983 */ /* 0x001ea80000300800 */
[----:B------:R0:W-:Y:S04]  /*2fe10*/  STL [R1+0x1f0], R22 ;  /* 0x0001f01601007387 */ /* 0x0001e80000100800 */
[----:B------:R-:W3:Y:S04]  /*2fe20*/  LDL.LU R10, [R1+0x1674] ;  /* 0x00167400010a7983 */ /* 0x000ee80000300800 */
[----:B------:R-:W-:Y:S01]  /*2fe30*/  STL [R1+0x1f8], R4 ;  /* 0x0001f80401007387 */ /* 0x000fe20000100800 */
[----:B------:R-:W-:-:S03]  /*2fe40*/  LOP3.LUT R6, R8, 0xffff, RZ, 0xc0, !PT ;  /* 0x0000ffff08067812 */ /* 0x000fc600078ec0ff */
[----:B------:R-:W4:Y:S04]  /*2fe50*/  LDL.LU R8, [R1+0x1670] ;  /* 0x0016700001087983 */ /* 0x000f280000300800 */
[----:B------:R1:W-:Y:S01]  /*2fe60*/  STL [R1+0x100], R18 ;  /* 0x0001001201007387 */ /* 0x0003e20000100800 */
[----:B------:R-:W-:Y:S02]  /*2fe70*/  PRMT R25, R23, 0x3340, R26 ;  /* 0x0000334017197816 */ /* 0x000fe4000000001a */
[----:B------:R-:W-:Y:S01]  /*2fe80*/  PRMT R24, R17, 0x3340, R22 ;  /* 0x0000334011187816 */ /* 0x000fe20000000016 */
[----:B------:R-:W2:Y:S01]  /*2fe90*/  LDL.LU R11, [R1+0x166c] ;  /* 0x00166c00010b7983 */ /* 0x000ea20000300800 */
[----:B0-----:R-:W-:-:S03]  /*2fea0*/  PRMT R22, R3, 0x3340, R4 ;  /* 0x0000334003167816 */ /* 0x001fc60000000004 */
[----:B------:R0:W-:Y:S01]  /*2feb0*/  STL [R1+0x1e8], R19 ;  /* 0x0001e81301007387 */ /* 0x0001e20000100800 */
[----:B-1----:R-:W-:-:S03]  /*2fec0*/  PRMT R18, R18, 0x3340, R0 ;  /* 0x0000334012127816 */ /* 0x002fc60000000000 */
[----:B------:R-:W-:Y:S01]  /*2fed0*/  STL [R1+0x1f4], R21 ;  /* 0x0001f41501007387 */ /* 0x000fe20000100800 */
[----:B------:R-:W-:Y:S02]  /*2fee0*/  PRMT R3, R25, 0x5410, R18 ;  /* 0x0000541019037816 */ /* 0x000fe40000000012 */
[----:B0-----:R-:W-:Y:S01]  /*2fef0*/  PRMT R19, R19, 0x3340, R0 ;  /* 0x0000334013137816 */ /* 0x001fe20000000000 */
[----:B------:R-:W2:Y:S04]  /*2ff00*/  LDL.LU R18, [R1+0xc] ;  /* 0x00000c0001127983 */ /* 0x000ea80000300800 */
[----:B------:R-:W2:Y:S04]  /*2ff10*/  LDL.LU R25, [R1+0x1c] ;  /* 0x00001c0001197983 */ /* 0x000ea80000300800 */
[----:B------:R0:W-:Y:S02]  /*2ff20*/  STL [R1+0x148c], R3 ;  /* 0x00148c0301007387 */ /* 0x0001e40000100800 */
[----:B0-----:R-:W-:-:S02]  /*2ff30*/  PRMT R3, R24, 0x5410, R19 ;  /* 0x0000541018037816 */ /* 0x001fc40000000013 */
[----:B------:R-:W2:Y:S01]  /*2ff40*/  LDL.LU R19, [R1+0x4] ;  /* 0x0000040001137983 */ /* 0x000ea20000300800 */
[----:B------:R-:W-:Y:S02]  /*2ff50*/  LOP3.LUT R9, R9, 0xffff, RZ, 0xc0, !PT ;  /* 0x0000ffff09097812 */ /* 0x000fe400078ec0ff */
[----:B------:R-:W-:Y:S02]  /*2ff60*/  LOP3.LUT R5, R5, 0xffff, RZ, 0xc0, !PT ;  /* 0x0000ffff05057812 */ /* 0x000fe400078ec0ff */
[--C-:B------:R-:W-:Y:S02]  /*2ff70*/  PRMT R20, R6, 0x3340, R0.reuse ;  /* 0x0000334006147816 */ /* 0x100fe40000000000 */
[----:B------:R-:W-:Y:S02]  /*2ff80*/  PRMT R21, R21, 0x3340, R0 ;  /* 0x0000334015157816 */ /* 0x000fe40000000000 */
[----:B------:R-:W-:Y:S01]  /*2ff90*/  PRMT R23, R9, 0x3340, R5 ;  /* 0x0000334009177816 */ /* 0x000fe20000000005 */
[----:B------:R0:W-:Y:S01]  /*2ffa0*/  STL [R1+0x1644], R3 ;  /* 0x0016440301007387 */ /* 0x0001e20000100800 */
[----:B------:R-:W-:-:S02]  /*2ffb0*/  PRMT R17, R22, 0x5410, R21 ;  /* 0x0000541016117816 */ /* 0x000fc40000000015 */
[----:B------:R-:W-:Y:S02]  /*2ffc0*/  PRMT R4, R23, 0x5410, R20 ;  /* 0x0000541017047816 */ /* 0x000fe40000000014 */
[----:B------:R-:W-:Y:S01]  /*2ffd0*/  SHF.R.U32.HI R24, RZ, 0x8, R27 ;  /* 0x00000008ff187819 */ /* 0x000fe2000001161b */
[----:B0-----:R-:W2:Y:S04]  /*2ffe0*/  LDL.LU R3, [R1+0x3c] ;  /* 0x00003c0001037983 */ /* 0x001ea80000300800 */
[----:B------:R0:W-:Y:S04]  /*2fff0*/  STL [R1+0x1648], R4 ;  /* 0x0016480401007387 */ /* 0x0001e80000100800 */
[----:B0-----:R-:W2:Y:S04]  /*30000*/  LDL.LU R4, [R1+0x2c] ;  /* 0x00002c0001047983 */ /* 0x001ea80000300800 */
[----:B------:R0:W-:Y:S04]  /*30010*/  STL [R1+0x164c], R17 ;  /* 0x00164c1101007387 */ /* 0x0001e80000100800 */
[----:B0-----:R-:W2:Y:S01]  /*30020*/  LDL.LU R17, [R1+0x28] ;  /* 0x0000280001117983 */ /* 0x001ea20000300800 */
[----:B---3--:R-:W-:-:S02]  /*30030*/  LOP3.LUT R10, R10, 0xffff, RZ, 0xc0, !PT ;  /* 0x0000ffff0a0a7812 */ /* 0x008fc400078ec0ff */
[----:B----4-:R-:W-:Y:S02]  /*30040*/  LOP3.LUT R8, R8, 0xffff, RZ, 0xc0, !PT ;  /* 0x0000ffff08087812 */ /* 0x010fe400078ec0ff */
[----:B--2---:R-:W-:Y:S02]  /*30050*/  LOP3.LUT R11, R11, 0xffff, RZ, 0xc0, !PT ;  /* 0x0000ffff0b0b7812 */ /* 0x004fe400078ec0ff */
[----:B------:R-:W-:Y:S02]  /*30060*/  SHF.R.U32.HI R21, RZ, 0x8, R15 ;  /* 0x00000008ff157819 */ /* 0x000fe4000001160f */
[----:B------:R-:W2:Y:S01]  /*30070*/  LDL.LU R15, [R1+0x8] ;  /* 0x00000800010f7983 */ /* 0x000ea20000300800 */
[----:B------:R-:W-:Y:S02]  /*30080*/  SHF.R.U32.HI R22, RZ, 0x8, R18 ;  /* 0x00000008ff167819 */ /* 0x000fe40000011612 */
[----:B------:R-:W-:Y:S02]  /*30090*/  PRMT R18, R11, 0x3340, R8 ;  /* 0x000033400b127816 */ /* 0x000fe40000000008 */
[----:B------:R-:W-:-:S02]  /*300a0*/  SHF.R.U32.HI R20, RZ, 0x8, R19 ;  /* 0x00000008ff147819 */ /* 0x000fc40000011613 */
[----:B------:R-:W-:Y:S02]  /*300b0*/  PRMT R19, R10, 0x3340, R0 ;  /* 0x000033400a137816 */ /* 0x000fe40000000000 */
[----:B------:R-:W-:Y:S02]  /*300c0*/  LOP3.LUT R23, R20, 0xffff, RZ, 0xc0, !PT ;  /* 0x0000ffff14177812 */ /* 0x000fe400078ec0ff */
[----:B------:R-:W-:Y:S02]  /*300d0*/  LOP3.LUT R20, R24, 0xffff, RZ, 0xc0, !PT ;  /* 0x0000ffff18147812 */ /* 0x000fe400078ec0ff */
[----:B------:R-:W-:Y:S01]  /*300e0*/  PRMT R27, R18, 0x5410, R19 ;  /* 0x00005410121b7816 */ /* 0x000fe20000000013 */
[----:B------:R-:W3:Y:S04]  /*300f0*/  LDL.LU R24, [R1+0x24] ;  /* 0x0000240001187983 */ /* 0x000ee80000300800 */
[----:B------:R-:W4:Y:S01]  /*30100*/  LDL.LU R19, [R1+0x20] ;  /* 0x0000200001137983 */ /* 0x000f220000300800 */
[----:B------:R-:W-:-:S02]  /*30110*/  LOP3.LUT R22, R22, 0xffff, RZ, 0xc0, !PT ;  /* 0x0000ffff16167812 */ /* 0x000fc400078ec0ff */
[----:B------:R-:W-:Y:S02]  /*30120*/  LOP3.LUT R21, R21, 0xffff, RZ, 0xc0, !PT ;  /* 0x0000ffff15157812 */ /* 0x000fe400078ec0ff */
[--C-:B------:R-:W-:Y:S01]  /*30130*/  PRMT R23, R23, 0x3340, R0.reuse ;  /* 0x0000334017177816 */ /* 0x100fe20000000000 */
[----:B------:R0:W-:Y:S01]  /*30140*/  STL [R1+0x1650], R27 ;  /* 0x0016501b01007387 */ /* 0x0001e20000100800 */
[----:B------:R-:W-:Y:S02]  /*30150*/  PRMT R18, R22, 0x3340, R21 ;  /* 0x0000334016127816 */ /* 0x000fe40000000015 */
[----:B------:R-:W-:Y:S02]  /*30160*/  PRMT R21, R20, 0x3340, R0 ;  /* 0x0000334014157816 */ /* 0x000fe40000000000 */
[----:B------:R-:W-:Y:S01]  /*30170*/  SHF.R.U32.HI R25, RZ, 0x8, R25 ;  /* 0x00000008ff197819 */ /* 0x000fe20000011619 */
[----:B0-----:R-:W2:Y:S04]  /*30180*/  LDL.LU R27, [R1+0x68] ;  /* 0x00006800011b7983 */ /* 0x001ea80000300800 */
[----:B------:R-:W-:Y:S04]  /*30190*/  STL [R1+0x91c], R23 ;  /* 0x00091c1701007387 */ /* 0x000fe80000100800 */
[----:B------:R-:W-:Y:S04]  /*301a0*/  STL [R1+0x12fc], R18 ;  /* 0x0012fc1201007387 */ /* 0x000fe80000100800 */
[----:B------:R0:W-:Y:S02]  /*301b0*/  STL [R1+0x910], R21 ;  /* 0x0009101501007387 */ /* 0x0001e40000100800 */
[----:B0-----:R-:W-:-:S02]  /*301c0*/  SHF.R.U32.HI R21, RZ, 0x8, R4 ;  /* 0x00000008ff157819 */ /* 0x001fc40000011604 */
[----:B------:R-:W2:Y:S01]  /*301d0*/  LDL.LU R4, [R1+0xb0] ;  /* 0x0000b00001047983 */ /* 0x000ea20000300800 */
[----:B---3--:R-:W-:Y:S02]  /*301e0*/  SHF.R.U32.HI R18, RZ, 0x8, R24 ;  /* 0x00000008ff127819 */ /* 0x008fe40000011618 */
[----:B----4-:R-:W-:Y:S02]  /*301f0*/  SHF.R.U32.HI R20, RZ, 0x8, R19 ;  /* 0x00000008ff147819 */ /* 0x010fe40000011613 */
[----:B------:R-:W-:Y:S02]  /*30200*/  SHF.R.U32.HI R24, RZ, 0x8, R3 ;  /* 0x00000008ff187819 */ /* 0x000fe40000011603 */
[----:B------:R-:W-:Y:S02]  /*30210*/  SHF.R.U32.HI R19, RZ, 0x8, R17 ;  /* 0x00000008ff137819 */ /* 0x000fe40000011611 */
[----:B------:R-:W-:Y:S02]  /*30220*/  LOP3.LUT R22, R18, 0xffff, RZ, 0xc0, !PT ;  /* 0x0000ffff12167812 */ /* 0x000fe400078ec0ff */
[----:B------:R-:W-:Y:S01]  /*30230*/  LOP3.LUT R23, R20, 0xffff, RZ, 0xc0, !PT ;  /* 0x0000ffff14177812 */ /* 0x000fe200078ec0ff */
[----:B------:R-:W3:Y:S01]  /*30240*/  LDL.LU R17, [R1+0x50] ;  /* 0x0000500001117983 */ /* 0x000ee20000300800 */
[----:B------:R-:W-:-:S02]  /*30250*/  LOP3.LUT R18, R19, 0xffff, RZ, 0xc0, !PT ;  /* 0x0000ffff13127812 */ /* 0x000fc400078ec0ff */
[----:B------:R-:W-:Y:S02]  /*30260*/  LOP3.LUT R20, R24, 0xffff, RZ, 0xc0, !PT ;  /* 0x0000ffff18147812 */ /* 0x000fe400078ec0ff */
[----:B------:R-:W-:Y:S01]  /*30270*/  LOP3.LUT R19, R25, 0xffff, RZ, 0xc0, !PT ;  /* 0x0000ffff19137812 */ /* 0x000fe200078ec0ff */
[----:B------:R-:W4:Y:S04]  /*30280*/  LDL.LU R24, [R1+0x64] ;  /* 0x0000640001187983 */ /* 0x000f280000300800 */
[----:B------:R-:W2:Y:S01]  /*30290*/  LDL.LU R25, [R1+0x48] ;  /* 0x0000480001197983 */ /* 0x000ea20000300800 */
[----:B------:R-:W-:-:S03]  /*302a0*/  PRMT R3, R23, 0x3340, R22 ;  /* 0x0000334017037816 */ /* 0x000fc60000000016 */
[----:B------:R-:W3:Y:S04]  /*302b0*/  LDL.LU R23, [R1+0x38] ;  /* 0x0000380001177983 */ /* 0x000ee80000300800 */
[----:B------:R-:W3:Y:S01]  /*302c0*/  LDL.LU R22, [R1+0x40] ;  /* 0x0000400001167983 */ /* 0x000ee20000300800 */
[--C-:B------:R-:W-:Y:S02]  /*302d0*/  PRMT R18, R18, 0x3340, R0.reuse ;  /* 0x0000334012127816 */ /* 0x100fe40000000000 */
[----:B------:R-:W-:Y:S01]  /*302e0*/  LOP3.LUT R21, R21, 0xffff, RZ, 0xc0, !PT ;  /* 0x0000ffff15157812 */ /* 0x000fe200078ec0ff */
[----:B------:R0:W-:Y:S01]  /*302f0*/  STL [R1+0x12cc], R3 ;  /* 0x0012cc0301007387 */ /* 0x0001e20000100800 */
[----:B------:R-:W-:-:S03]  /*30300*/  PRMT R19, R19, 0x3340, R0 ;  /* 0x0000334013137816 */ /* 0x000fc60000000000 */
[----:B0-----:R-:W3:Y:S04]  /*30310*/  LDL.LU R3, [R1+0x60] ;  /* 0x0000600001037983 */ /* 0x001ee80000300800 */
[----:B------:R0:W-:Y:S02]  /*30320*/  STL [R1+0x8f8], R18 ;  /* 0x0008f81201007387 */ /* 0x0001e40000100800 */
[----:B0-----:R-:W-:-:S05]  /*30330*/  PRMT R18, R21, 0x3340, R20 ;  /* 0x0000334015127816 */ /* 0x001fca0000000014 */
[----:B------:R-:W-:Y:S04]  /*30340*/  STL [R1+0x12ec], R18 ;  /* 0x0012ec1201007387 */ /* 0x000fe80000100800 */
[----:B------:R2:W-:Y:S01]  /*30350*/  STL [R1+0x126c], R19 ;  /* 0x00126c1301007387 */ /* 0x0005e20000100800 */
[----:B----4-:R-:W-:Y:S02]  /*30360*/  SHF.R.U32.HI R21, RZ, 0x8, R24 ;  /* 0x00000008ff157819 */ /* 0x010fe40000011618 */
[----:B--2---:R-:W-:Y:S02]  /*30370*/  SHF.R.U32.HI R19, RZ, 0x8, R25 ;  /* 0x00000008ff137819 */ /* 0x004fe40000011619 */
[----:B------:R-:W-:Y:S02]  /*30380*/  SHF.R.U32.HI R24, RZ, 0x8, R27 ;  /* 0x00000008ff187819 */ /* 0x000fe4000001161b */
[----:B---3--:R-:W-:-:S02]  /*30390*/  SHF.R.U32.HI R20, RZ, 0x8, R23 ;  /* 0x00000008ff147819 */ /* 0x008fc40000011617 */
[----:B------:R-:W-:Y:S02]  /*303a0*/  SHF.R.U32.HI R18, RZ, 0x8, R22 ;  /* 0x00000008ff127819 */ /* 0x000fe40000011616 */
[----:B------:R-:W-:Y:S02]  /*303b0*/  SHF.R.U32.HI R25, RZ, 0x8, R15 ;  /* 0x00000008ff197819 */ /* 0x000fe4000001160f */
[----:B------:R-:W-:Y:S02]  /*303c0*/  LOP3.LUT R23, R20, 0xffff, RZ, 0xc0, !PT ;  /* 0x0000ffff14177812 */ /* 0x000fe400078ec0ff */
[----:B------:R-:W-:Y:S02]  /*303d0*/  LOP3.LUT R22, R18, 0xffff, RZ, 0xc0, !PT ;  /* 0x0000ffff12167812 */ /* 0x000fe400078ec0ff */
[----:B------:R-:W-:Y:S02]  /*303e0*/  LOP3.LUT R18, R19, 0xffff, RZ, 0xc0, !PT ;  /* 0x0000ffff13127812 */ /* 0x000fe400078ec0ff */
[----:B------:R-:W-:-:S02]  /*303f0*/  LOP3.LUT R20, R24, 0xffff, RZ, 0xc0, !PT ;  /* 0x0000ffff18147812 */ /* 0x000fc400078ec0ff */
[----:B------:R-:W-:Y:S01]  /*30400*/  LOP3.LUT R19, R25, 0xffff, RZ, 0xc0, !PT ;  /* 0x0000ffff19137812 */ /* 0x000fe200078ec0ff */
[----:B------:R-:W2:Y:S04]  /*30410*/  LDL.LU R24, [R1+0x4c] ;  /* 0x00004c0001187983 */ /* 0x000ea80000300800 */
[----:B------:R-:W3:Y:S01]  /*30420*/  LDL.LU R25, [R1+0x1d0] ;  /* 0x0001d00001197983 */ /* 0x000ee20000300800 */
[----:B------:R-:W-:-:S03]  /*30430*/  PRMT R15, R23, 0x3340, R22 ;  /* 0x00003340170f7816 */ /* 0x000fc60000000016 */
[----:B------:R-:W4:Y:S01]  /*30440*/  LDL.LU R22, [R1+0x2fc] ;  /* 0x0002fc0001167983 */ /* 0x000f220000300800 */
[----:B------:R-:W-:Y:S02]  /*30450*/  PRMT R18, R18, 0x3340, R0 ;  /* 0x0000334012127816 */ /* 0x000fe40000000000 */
[----:B------:R-:W-:Y:S01]  /*30460*/  LOP3.LUT R21, R21, 0xffff, RZ, 0xc0, !PT ;  /* 0x0000ffff15157812 */ /* 0x000fe200078ec0ff */
[----:B------:R0:W-:Y:S04]  /*30470*/  STL [R1+0x1348], R15 ;  /* 0x0013480f01007387 */ /* 0x0001e80000100800 */
[----:B------:R-:W2:Y:S04]  /*30480*/  LDL.LU R27, [R1+0x5c] ;  /* 0x00005c00011b7983 */ /* 0x000ea80000300800 */
[----:B0-----:R-:W2:Y:S04]  /*30490*/  LDL.LU R15, [R1+0x84] ;  /* 0x00008400010f7983 */ /* 0x001ea80000300800 */
[----:B------:R0:W-:Y:S01]  /*304a0*/  STL [R1+0x1268], R18 ;  /* 0x0012681201007387 */ /* 0x0001e20000100800 */
[----:B------:R-:W-:-:S02]  /*304b0*/  LOP3.LUT R4, R4, 0xffff, RZ, 0xc0, !PT ;  /* 0x0000ffff04047812 */ /* 0x000fc400078ec0ff */
[----:B0-----:R-:W-:Y:S02]  /*304c0*/  PRMT R18, R21, 0x3340, R20 ;  /* 0x0000334015127816 */ /* 0x001fe40000000014 */
[----:B------:R-:W-:-:S03]  /*304d0*/  PRMT R20, R19, 0x3340, R0 ;  /* 0x0000334013147816 */ /* 0x000fc60000000000 */
[----:B------:R-:W-:Y:S04]  /*304e0*/  STL [R1+0x136c], R18 ;  /* 0x00136c1201007387 */ /* 0x000fe80000100800 */
[----:B------:R0:W-:Y:S04]  /*304f0*/  STL [R1+0x1218], R20 ;  /* 0x0012181401007387 */ /* 0x0001e80000100800 */
[----:B------:R-:W-:Y:S01]  /*30500*/  STL [R1+0x122c], R4 ;  /* 0x00122c0401007387 */ /* 0x000fe20000100800 */
[----:B0-----:R-:W-:Y:S02]  /*30510*/  SHF.R.U32.HI R20, RZ, 0x8, R17 ;  /* 0x00000008ff147819 */ /* 0x001fe40000011611 */
[----:B---3--:R-:W-:-:S02]  /*30520*/  LOP3.LUT R18, R25, 0xffff, RZ, 0xc0, !PT ;  /* 0x0000ffff19127812 */ /* 0x008fc400078ec0ff */
[----:B----4-:R-:W-:Y:S02]  /*30530*/  LOP3.LUT R19, R22, 0xffff, RZ, 0xc0, !PT ;  /* 0x0000ffff16137812 */ /* 0x010fe400078ec0ff */
[----:B--2---:R-:W-:Y:S02]  /*30540*/  SHF.R.U32.HI R21, RZ, 0x8, R24 ;  /* 0x00000008ff157819 */ /* 0x004fe40000011618 */
[----:B------:R-:W-:Y:S02]  /*30550*/  PRMT R17, R19, 0x3340, R18 ;  /* 0x0000334013117816 */ /* 0x000fe40000000012 */
[----:B------:R-:W-:Y:S02]  /*30560*/  SHF.R.U32.HI R25, RZ, 0x8, R19 ;  /* 0x00000008ff197819 */ /* 0x000fe40000011613 */
[----:B------:R-:W-:Y:S02]  /*30570*/  LOP3.LUT R23, R21, 0xffff, RZ, 0xc0, !PT ;  /* 0x0000ffff15177812 */ /* 0x000fe400078ec0ff */
[----:B------:R-:W-:-:S02]  /*30580*/  LOP3.LUT R22, R20, 0xffff, RZ, 0xc0, !PT ;  /* 0x0000ffff14167812 */ /* 0x000fc400078ec0ff */
[----:B------:R-:W-:Y:S02]  /*30590*/  SHF.R.U32.HI R19, RZ, 0x8, R18 ;  /* 0x00000008ff137819 */ /* 0x000fe40000011612 */
[----:B------:R-:W-:Y:S01]  /*305a0*/  SHF.R.U32.HI R24, RZ, 0x8, R3 ;  /* 0x00000008ff187819 */ /* 0x000fe20000011603 */
[----:B------:R0:W-:Y:S01]  /*305b0*/  STL [R1+0x1494], R17 ;  /* 0x0014941101007387 */ /* 0x0001e20000100800 */
[----:B------:R-:W-:Y:S02]  /*305c0*/  SHF.R.U32.HI R18, RZ, 0x8, R4 ;  /* 0x00000008ff127819 */ /* 0x000fe40000011604 */
[----:B------:R-:W-:Y:S02]  /*305d0*/  PRMT R22, R23, 0x3340, R22 ;  /* 0x0000334017167816 */ /* 0x000fe40000000016 */
[----:B------:R-:W-:Y:S02]  /*305e0*/  LOP3.LUT R21, R25, 0xffff, RZ, 0xc0, !PT ;  /* 0x0000ffff19157812 */ /* 0x000fe400078ec0ff */
[----:B------:R-:W-:-:S02]  /*305f0*/  LOP3.LUT R20, R19, 0xffff, RZ, 0xc0, !PT ;  /* 0x0000ffff13147812 */ /* 0x000fc400078ec0ff */
[----:B------:R-:W-:Y:S01]  /*30600*/  LOP3.LUT R19, R24, 0xffff, RZ, 0xc0, !PT ;  /* 0x0000ffff18137812 */ /* 0x000fe200078ec0ff */
[----:B0-----:R-:W2:Y:S04]  /*30610*/  LDL.LU R17, [R1+0x78] ;  /* 0x0000780001117983 */ /* 0x001ea80000300800 */
[----:B------:R-:W3:Y:S04]  /*30620*/  LDL.LU R4, [R1+0x7c] ;  /* 0x00007c0001047983 */ /* 0x000ee80000300800 */
[----:B------:R-:W4:Y:S04]  /*30630*/  LDL.LU R3, [R1+0x70] ;  /* 0x0000700001037983 */ /* 0x000f280000300800 */
[----:B------:R-:W2:Y:S04]  /*30640*/  LDL.LU R25, [R1+0x54] ;  /* 0x0000540001197983 */ /* 0x000ea80000300800 */
[----:B------:R-:W3:Y:S04]  /*30650*/  LDL.LU R24, [R1+0x18] ;  /* 0x0000180001187983 */ /* 0x000ee80000300800 */
[----:B------:R-:W4:Y:S04]  /*30660*/  LDL.LU R23, [R1+0x80] ;  /* 0x0000800001177983 */ /* 0x000f280000300800 */
[----:B------:R0:W-:Y:S04]  /*30670*/  STL [R1+0x1338], R22 ;  /* 0x0013381601007387 */ /* 0x0001e80000100800 */
[----:B0-----:R-:W4:Y:S01]  /*30680*/  LDL.LU R22, [R1+0x8c] ;  /* 0x00008c0001167983 */ /* 0x001f220000300800 */
[----:B------:R-:W-:-:S04]  /*30690*/  LOP3.LUT R18, R18, 0xffff, RZ, 0xc0, !PT ;  /* 0x0000ffff12127812 */ /* 0x000fc800078ec0ff */
[--C-:B------:R-:W-:Y:S02]  /*306a0*/  PRMT R18, R18, 0x3340, R0.reuse ;  /* 0x0000334012127816 */ /* 0x100fe40000000000 */
[----:B------:R-:W-:-:S03]  /*306b0*/  PRMT R19, R19, 0x3340, R0 ;  /* 0x0000334013137816 */ /* 0x000fc60000000000 */
[----:B------:R0:W-:Y:S02]  /*306c0*/  STL [R1+0x1264], R18 ;  /* 0x0012641201007387 */ /* 0x0001e40000100800 */
[----:B0-----:R-:W-:-:S05]  /*306d0*/  PRMT R18, R21, 0x3340, R20 ;  /* 0x0000334015127816 */ /* 0x001fca0000000014 */
[----:B------:R-:W-:Y:S04]  /*306e0*/  STL [R1+0x1354], R18 ;  /* 0x0013541201007387 */ /* 0x000fe80000100800 */
[----:B------:R3:W-:Y:S01]  /*306f0*/  STL [R1+0x1260], R19 ;  /* 0x0012601301007387 */ /* 0x0007e20000100800 */
[----:B--2---:R-:W-:Y:S02]  /*30700*/  SHF.R.U32.HI R21, RZ, 0x8, R25 ;  /* 0x00000008ff157819 */ /* 0x004fe40000011619 */
[----:B---3--:R-:W-:Y:S02]  /*30710*/  SHF.R.U32.HI R19, RZ, 0x8, R24 ;  /* 0x00000008ff137819 */ /* 0x008fe40000011618 */
[----:B----4-:R-:W-:Y:S02]  /*30720*/  SHF.R.U32.HI R20, RZ, 0x8, R23 ;  /* 0x00000008ff147819 */ /* 0x010fe40000011617 */
[----:B------:R-:W-:-:S02]  /*30730*/  SHF.R.U32.HI R24, RZ, 0x8, R27 ;  /* 0x00000008ff187819 */ /* 0x000fc4000001161b */
[----:B------:R-:W-:Y:S02]  /*30740*/  SHF.R.U32.HI R25, RZ, 0x8, R15 ;  /* 0x00000008ff197819 */ /* 0x000fe4000001160f */
[----:B------:R-:W-:Y:S02]  /*30750*/  LOP3.LUT R23, R20, 0xffff, RZ, 0xc0, !PT ;  /* 0x0000ffff14177812 */ /* 0x000fe400078ec0ff */
[----:B------:R-:W-:Y:S02]  /*30760*/  LOP3.LUT R20, R24, 0xffff, RZ, 0xc0, !PT ;  /* 0x0000ffff18147812 */ /* 0x000fe400078ec0ff */
[----:B------:R-:W2:Y:S01]  /*30770*/  LDL.LU R24, [R1+0x6c] ;  /* 0x00006c0001187983 */ /* 0x000ea20000300800 */
[----:B------:R-:W-:-:S04]  /*30780*/  SHF.R.U32.HI R18, RZ, 0x8, R22 ;  /* 0x00000008ff127819 */ /* 0x000fc80000011616 */
[----:B------:R-:W-:Y:S02]  /*30790*/  LOP3.LUT R22, R18, 0xffff, RZ, 0xc0, !PT ;  /* 0x0000ffff12167812 */ /* 0x000fe400078ec0ff */
[----:B------:R-:W-:Y:S02]  /*307a0*/  LOP3.LUT R18, R19, 0xffff, RZ, 0xc0, !PT ;  /* 0x0000ffff13127812 */ /* 0x000fe400078ec0ff */
[----:B------:R-:W-:Y:S02]  /*307b0*/  LOP3.LUT R19, R25, 0xffff, RZ, 0xc0, !PT ;  /* 0x0000ffff19137812 */ /* 0x000fe400078ec0ff */
[----:B------:R-:W3:Y:S01]  /*307c0*/  LDL.LU R25, [R1+0xa0] ;  /* 0x0000a00001197983 */ /* 0x000ee20000300800 */
[----:B------:R-:W-:-:S03]  /*307d0*/  PRMT R15, R23, 0x3340, R22 ;  /* 0x00003340170f7816 */ /* 0x000fc60000000016 */
[----:B------:R-:W4:Y:S04]  /*307e0*/  LDL.LU R23, [R1+0xd0] ;  /* 0x0000d00001177983 */ /* 0x000f280000300800 */
[----:B------:R-:W3:Y:S01]  /*307f0*/  LDL.LU R22, [R1+0xd8] ;  /* 0x0000d80001167983 */ /* 0x000ee20000300800 */
[----:B------:R-:W-:Y:S02]  /*30800*/  LOP3.LUT R21, R21, 0xffff, RZ, 0xc0, !PT ;  /* 0x0000ffff15157812 */ /* 0x000fe400078ec0ff */
[----:B------:R-:W-:Y:S01]  /*30810*/  PRMT R18, R18, 0x3340, R0 ;  /* 0x0000334012127816 */ /* 0x000fe20000000000 */
[----:B------:R0:W-:Y:S04]  /*30820*/  STL [R1+0x132c], R15 ;  /* 0x00132c0f01007387 */ /* 0x0001e80000100800 */
[----:B------:R-:W3:Y:S01]  /*30830*/  LDL.LU R27, [R1+0xcc] ;  /* 0x0000cc00011b7983 */ /* 0x000ee20000300800 */
[----:B------:R-:W-:-:S02]  /*30840*/  PRMT R20, R21, 0x3340, R20 ;  /* 0x0000334015147816 */ /* 0x000fc40000000014 */
[----:B------:R-:W-:Y:S01]  /*30850*/  PRMT R19, R19, 0x3340, R0 ;  /* 0x0000334013137816 */ /* 0x000fe20000000000 */
[----:B0-----:R-:W3:Y:S04]  /*30860*/  LDL.LU R15, [R1+0xd4] ;  /* 0x0000d400010f7983 */ /* 0x001ee80000300800 */
[----:B------:R-:W-:Y:S04]  /*30870*/  STL [R1+0x1258], R18 ;  /* 0x0012581201007387 */ /* 0x000fe80000100800 */
[----:B------:R-:W-:Y:S04]  /*30880*/  STL [R1+0x131c], R20 ;  /* 0x00131c1401007387 */ /* 0x000fe80000100800 */
[----:B------:R2:W-:Y:S01]  /*30890*/  STL [R1+0x125c], R19 ;  /* 0x00125c1301007387 */ /* 0x0005e20000100800 */
[----:B------:R-:W-:-:S03]  /*308a0*/  SHF.R.U32.HI R21, RZ, 0x8, R17 ;  /* 0x00000008ff157819 */ /* 0x000fc60000011611 */
[----:B------:R-:W3:Y:S01]  /*308b0*/  LDL.LU R17, [R1+0x98] ;  /* 0x0000980001117983 */ /* 0x000ee20000300800 */
[----:B--2---:R-:W-:Y:S02]  /*308c0*/  SHF.R.U32.HI R19, RZ, 0x8, R24 ;  /* 0x00000008ff137819 */ /* 0x004fe40000011618 */
[----:B------:R-:W-:Y:S02]  /*308d0*/  SHF.R.U32.HI R24, RZ, 0x8, R3 ;  /* 0x00000008ff187819 */ /* 0x000fe40000011603 */
[----:B----4-:R-:W-:Y:S02]  /*308e0*/  SHF.R.U32.HI R18, RZ, 0x8, R23 ;  /* 0x00000008ff127819 */ /* 0x010fe40000011617 */
[----:B---3--:R-:W-:Y:S02]  /*308f0*/  SHF.R.U32.HI R20, RZ, 0x8, R22 ;  /* 0x00000008ff147819 */ /* 0x008fe40000011616 */
[----:B------:R-:W-:Y:S02]  /*30900*/  SHF.R.U32.HI R23, RZ, 0x8, R4 ;  /* 0x00000008ff177819 */ /* 0x000fe40000011604 */
[----:B------:R-:W-:-:S02]  /*30910*/  LOP3.LUT R22, R18, 0xffff, RZ, 0xc0, !PT ;  /* 0x0000ffff12167812 */ /* 0x000fc400078ec0ff */
[----:B------:R-:W-:Y:S01]  /*30920*/  LOP3.LUT R20, R20, 0xffff, RZ, 0xc0, !PT ;  /* 0x0000ffff14147812 */ /* 0x000fe200078ec0ff */
[----:B------:R-:W2:Y:S01]  /*30930*/  LDL.LU R4, [R1+0xa8] ;  /* 0x0000a80001047983 */ /* 0x000ea20000300800 */
[----:B------:R-:W-:-:S03]  /*30940*/  LOP3.LUT R18, R19, 0xffff, RZ, 0xc0, !PT ;  /* 0x0000ffff13127812 */ /* 0x000fc600078ec0ff */
[----:B------:R-:W3:Y:S01]  /*30950*/  LDL.LU R3, [R1+0xc4] ;  /* 0x0000c40001037983 */ /* 0x000ee20000300800 */
[----:B------:R-:W-:Y:S02]  /*30960*/  PRMT R20, R22, 0x3340, R20 ;  /* 0x0000334016147816 */ /* 0x000fe40000000014 */
[----:B------:R-:W-:Y:S02]  /*30970*/  LOP3.LUT R19, R23, 0xffff, RZ, 0xc0, !PT ;  /* 0x0000ffff17137812 */ /* 0x000fe400078ec0ff */
[----:B------:R-:W4:Y:S04]  /*30980*/  LDL.LU R23, [R1+0x124] ;  /* 0x0001240001177983 */ /* 0x000f280000300800 */
[----:B------:R-:W2:Y:S04]  /*30990*/  LDL.LU R22, [R1+0xa4] ;  /* 0x0000a40001167983 */ /* 0x000ea80000300800 */
[----:B------:R0:W-:Y:S04]  /*309a0*/  STL [R1+0x1314], R20 ;  /* 0x0013141401007387 */ /* 0x0001e80000100800 */
[----:B0-----:R-:W3:Y:S01]  /*309b0*/  LDL.LU R20, [R1+0xac] ;  /* 0x0000ac0001147983 */ /* 0x001ee20000300800 */
[----:B------:R-:W-:-:S02]  /*309c0*/  PRMT R18, R18, 0x3340, R0 ;  /* 0x0000334012127816 */ /* 0x000fc40000000000 */
[----:B------:R-:W-:-:S03]  /*309d0*/  LOP3.LUT R21, R21, 0xffff, RZ, 0xc0, !PT ;  /* 0x0000ffff15157812 */ /* 0x000fc600078ec0ff */
[----:B------:R0:W-:Y:S01]  /*309e0*/  STL [R1+0x1254], R18 ;  /* 0x0012541201007387 */ /* 0x0001e20000100800 */
[----:B------:R-:W-:Y:S02]  /*309f0*/  PRMT R21, R21, 0x3340, R19 ;  /* 0x0000334015157816 */ /* 0x000fe40000000013 */
[----:B0-----:R-:W-:Y:S02]  /*30a00*/  LOP3.LUT R18, R24, 0xffff, RZ, 0xc0, !PT ;  /* 0x0000ffff18127812 */ /* 0x001fe400078ec0ff */
[----:B------:R-:W4:Y:S02]  /*30a10*/  LDL.LU R24, [R1+0x23c] ;  /* 0x00023c0001187983 */ /* 0x000f240000300800 */
[----:B------:R-:W-:Y:S02]  /*30a20*/  PRMT R18, R18, 0x3340, R0 ;  /* 0x0000334012127816 */ /* 0x000fe40000000000 */
[----:B------:R-:W-:Y:S04]  /*30a30*/  STL [R1+0x1310], R21 ;  /* 0x0013101501007387 */ /* 0x000fe80000100800 */
[----:B------:R0:W-:Y:S01]  /*30a40*/  STL [R1+0x124c], R18 ;  /* 0x00124c1201007387 */ /* 0x0001e20000100800 */
[----:B--2---:R-:W-:-:S04]  /*30a50*/  SHF.R.U32.HI R19, RZ, 0x8, R22 ;  /* 0x00000008ff137819 */ /* 0x004fc80000011616 */
[----:B------:R-:W-:Y:S02]  /*30a60*/  LOP3.LUT R19, R19, 0xffff, RZ, 0xc0, !PT ;  /* 0x0000ffff13137812 */ /* 0x000fe400078ec0ff */
[----:B---3--:R-:W-:-:S04]  /*30a70*/  SHF.R.U32.HI R20, RZ, 0x8, R20 ;  /* 0x00000008ff147819 */ /* 0x008fc80000011614 */
[----:B0-----:R-:W-:Y:S02]  /*30a80*/  LOP3.LUT R18, R20, 0xffff, RZ, 0xc0, !PT ;  /* 0x0000ffff14127812 */ /* 0x001fe400078ec0ff */
[----:B------:R-:W-:Y:S02]  /*30a90*/  SHF.R.U32.HI R20, RZ, 0x8, R15 ;  /* 0x00000008ff147819 */ /* 0x000fe4000001160f */
[----:B------:R-:W-:Y:S02]  /*30aa0*/  PRMT R15, R19, 0x3340, R18 ;  /* 0x00003340130f7816 */ /* 0x000fe40000000012 */
[----:B------:R-:W2:Y:S01]  /*30ab0*/  LDL.LU R18, [R1+0x304] ;  /* 0x0003040001127983 */ /* 0x000ea20000300800 */
[----:B------:R-:W-:Y:S02]  /*30ac0*/  SHF.R.U32.HI R22, RZ, 0x8, R25 ;  /* 0x00000008ff167819 */ /* 0x000fe40000011619 */
[----:B------:R-:W-:Y:S01]  /*30ad0*/  SHF.R.U32.HI R21, RZ, 0x8, R27 ;  /* 0x00000008ff157819 */ /* 0x000fe2000001161b */
[----:B------:R-:W3:Y:S01]  /*30ae0*/  LDL.LU R25, [R1+0xe8] ;  /* 0x0000e80001197983 */ /* 0x000ee20000300800 */
[----:B------:R-:W-:-:S02]  /*30af0*/  LOP3.LUT R22, R22, 0xffff, RZ, 0xc0, !PT ;  /* 0x0000ffff16167812 */ /* 0x000fc400078ec0ff */
[----:B------:R-:W-:Y:S02]  /*30b00*/  LOP3.LUT R21, R21, 0xffff, RZ, 0xc0, !PT ;  /* 0x0000ffff15157812 */ /* 0x000fe400078ec0ff */
[----:B------:R-:W-:Y:S02]  /*30b10*/  LOP3.LUT R20, R20, 0xffff, RZ, 0xc0, !PT ;  /* 0x0000ffff14147812 */ /* 0x000fe400078ec0ff */
[----:B------:R-:W-:Y:S01]  /*30b20*/  PRMT R22, R22, 0x3340, R0 ;  /* 0x0000334016167816 */ /* 0x000fe20000000000 */
[----:B------:R0:W-:Y:S04]  /*30b30*/  STL [R1+0x12e8], R15 ;  /* 0x0012e80f01007387 */ /* 0x0001e80000100800 */
[----:B------:R-:W3:Y:S01]  /*30b40*/  LDL.LU R27, [R1+0xf4] ;  /* 0x0000f400011b7983 */ /* 0x000ee20000300800 */
[----:B----4-:R-:W-:-:S02]  /*30b50*/  LOP3.LUT R19, R24, 0xffff, RZ, 0xc0, !PT ;  /* 0x0000ffff18137812 */ /* 0x010fc400078ec0ff */
[----:B------:R-:W-:Y:S02]  /*30b60*/  PRMT R20, R21, 0x3340, R20 ;  /* 0x0000334015147816 */ /* 0x000fe40000000014 */
[----:B------:R-:W-:Y:S01]  /*30b70*/  LOP3.LUT R23, R23, 0xffff, RZ, 0xc0, !PT ;  /* 0x0000ffff17177812 */ /* 0x000fe200078ec0ff */
[----:B0-----:R-:W4:Y:S04]  /*30b80*/  LDL.LU R15, [R1+0xf8] ;  /* 0x0000f800010f7983 */ /* 0x001f280000300800 */
[----:B------:R-:W-:Y:S04]  /*30b90*/  STL [R1+0x1250], R22 ;  /* 0x0012501601007387 */ /* 0x000fe80000100800 */
[----:B------:R0:W-:Y:S04]  /*30ba0*/  STL [R1+0x1300], R20 ;  /* 0x0013001401007387 */ /* 0x0001e80000100800 */
[----:B------:R-:W-:Y:S01]  /*30bb0*/  STL [R1+0xd4], R23 ;  /* 0x0000d41701007387 */ /* 0x000fe20000100800 */
[----:B------:R-:W-:-:S02]  /*30bc0*/  SHF.R.U32.HI R21, RZ, 0x8, R19 ;  /* 0x00000008ff157819 */ /* 0x000fc40000011613 */
[----:B------:R-:W-:Y:S02]  /*30bd0*/  SHF.R.U32.HI R24, RZ, 0x8, R3 ;  /* 0x00000008ff187819 */ /* 0x000fe40000011603 */
[----:B------:R-:W-:Y:S02]  /*30be0*/  LOP3.LUT R21, R21, 0xffff, RZ, 0xc0, !PT ;  /* 0x0000ffff15157812 */ /* 0x000fe400078ec0ff */
[----:B0-----:R-:W-:Y:S02]  /*30bf0*/  SHF.R.U32.HI R20, RZ, 0x8, R4 ;  /* 0x00000008ff147819 */ /* 0x001fe40000011604 */
[----:B--2---:R-:W-:-:S04]  /*30c00*/  LOP3.LUT R18, R18, 0xffff, RZ, 0xc0, !PT ;  /* 0x0000ffff12127812 */ /* 0x004fc800078ec0ff */
[----:B------:R-:W-:Y:S02]  /*30c10*/  SHF.R.U32.HI R22, RZ, 0x8, R18 ;  /* 0x00000008ff167819 */ /* 0x000fe40000011612 */
[----:B------:R-:W-:-:S05]  /*30c20*/  PRMT R18, R18, 0x3340, R19 ;  /* 0x0000334012127816 */ /* 0x000fca0000000013 */
[----:B------:R0:W-:Y:S01]  /*30c30*/  STL [R1+0xac], R18 ;  /* 0x0000ac1201007387 */ /* 0x0001e20000100800 */
[----:B------:R-:W-:-:S03]  /*30c40*/  SHF.R.U32.HI R19, RZ, 0x8, R17 ;  /* 0x00000008ff137819 */ /* 0x000fc60000011611 */
[----:B------:R-:W2:Y:S04]  /*30c50*/  LDL.LU R17, [R1+0xdc] ;  /* 0x0000dc0001117983 */ /* 0x000ea80000300800 */
[----:B------:R-:W2:Y:S01]  /*30c60*/  LDL.LU R4, [R1+0xfc] ;  /* 0x0000fc0001047983 */ /* 0x000ea20000300800 */
[----:B------:R-:W-:-:S03]  /*30c70*/  LOP3.LUT R22, R22, 0xffff, RZ, 0xc0, !PT ;  /* 0x0000ffff16167812 */ /* 0x000fc600078ec0ff */
[----:B------:R-:W2:Y:S01]  /*30c80*/  LDL.LU R3, [R1+0x130] ;  /* 0x0001300001037983 */ /* 0x000ea20000300800 */
[----:B0-----:R-:W-:-:S04]  /*30c90*/  SHF.R.U32.HI R18, RZ, 0x8, R23 ;  /* 0x00000008ff127819 */ /* 0x001fc80000011617 */
[----:B------:R-:W-:Y:S02]  /*30ca0*/  LOP3.LUT R23, R18, 0xffff, RZ, 0xc0, !PT ;  /* 0x0000ffff12177812 */ /* 0x000fe400078ec0ff */
[----:B------:R-:W-:Y:S02]  /*30cb0*/  LOP3.LUT R18, R19, 0xffff, RZ, 0xc0, !PT ;  /* 0x0000ffff13127812 */ /* 0x000fe400078ec0ff */
[----:B------:R-:W-:Y:S02]  /*30cc0*/  PRMT R23, R23, 0x3340, R0 ;  /* 0x0000334017177816 */ /* 0x000fe40000000000 */
[----:B------:R-:W-:Y:S02]  /*30cd0*/  LOP3.LUT R19, R24, 0xffff, RZ, 0xc0, !PT ;  /* 0x0000ffff18137812 */ /* 0x000fe400078ec0ff */
[----:B------:R-:W2:Y:S04]  /*30ce0*/  LDL.LU R24, [R1+0xf0] ;  /* 0x0000f00001187983 */ /* 0x000ea80000300800 */
[----:B------:R0:W-:Y:S01]  /*30cf0*/  STL [R1+0x1248], R23 ;  /* 0x0012481701007387 */ /* 0x0001e20000100800 */
[----:B------:R-:W-:-:S03]  /*30d00*/  PRMT R22, R22, 0x3340, R21 ;  /* 0x0000334016167816 */ /* 0x000fc60000000015 */
[----:B0-----:R-:W2:Y:S04]  /*30d10*/  LDL.LU R23, [R1+0xec] ;  /* 0x0000ec0001177983 */ /* 0x001ea80000300800 */
[----:B------:R-:W2:Y:S01]  /*30d20*/  LDL.LU R21, [R1+0x94] ;  /* 0x0000940001157983 */ /* 0x000ea20000300800 */
[----:B------:R-:W-:-:S03]  /*30d30*/  LOP3.LUT R20, R20, 0xffff, RZ, 0xc0, !PT ;  /* 0x0000ffff14147812 */ /* 0x000fc600078ec0ff */
[----:B------:R0:W-:Y:S01]  /*30d40*/  STL [R1+0x12d8], R22 ;  /* 0x0012d81601007387 */ /* 0x0001e20000100800 */
[----:B------:R-:W-:Y:S02]  /*30d50*/  PRMT R20, R20, 0x3340, R19 ;  /* 0x0000334014147816 */ /* 0x000fe40000000013 */
[----:B0-----:R-:W-:-:S05]  /*30d60*/  PRMT R22, R18, 0x3340, R0 ;  /* 0x0000334012167816 */ /* 0x001fca0000000000 */
[----:B------:R-:W-:Y:S04]  /*30d70*/  STL [R1+0x7c], R22 ;  /* 0x00007c1601007387 */ /* 0x000fe80000100800 */
[----:B------:R3:W-:Y:S02]  /*30d80*/  STL [R1+0x12c8], R20 ;  /* 0x0012c81401007387 */ /* 0x0007e40000100800 */
[----:B---3--:R-:W-:Y:S02]  /*30d90*/  SHF.R.U32.HI R20, RZ, 0x8, R25 ;  /* 0x00000008ff147819 */ /* 0x008fe40000011619 */
[----:B----4-:R-:W-:Y:S02]  /*30da0*/  SHF.R.U32.HI R25, RZ, 0x8, R15 ;  /* 0x00000008ff197819 */ /* 0x010fe4000001160f */
[----:B--2---:R-:W-:-:S02]  /*30db0*/  SHF.R.U32.HI R18, RZ, 0x8, R21 ;  /* 0x00000008ff127819 */ /* 0x004fc40000011615 */
[----:B------:R-:W-:Y:S02]  /*30dc0*/  SHF.R.U32.HI R21, RZ, 0x8, R24 ;  /* 0x00000008ff157819 */ /* 0x000fe40000011618 */
[----:B------:R-:W-:Y:S02]  /*30dd0*/  SHF.R.U32.HI R24, RZ, 0x8, R27 ;  /* 0x00000008ff187819 */ /* 0x000fe4000001161b */
[----:B------:R-:W-:Y:S02]  /*30de0*/  SHF.R.U32.HI R19, RZ, 0x8, R23 ;  /* 0x00000008ff137819 */ /* 0x000fe40000011617 */
[----:B------:R-:W-:Y:S01]  /*30df0*/  LOP3.LUT R23, R18, 0xffff, RZ, 0xc0, !PT ;  /* 0x0000ffff12177812 */ /* 0x000fe200078ec0ff */
[----:B------:R-:W2:Y:S01]  /*30e00*/  LDL.LU R27, [R1+0x110] ;  /* 0x00011000011b7983 */ /* 0x000ea20000300800 */
[----:B------:R-:W-:-:S03]  /*30e10*/  LOP3.LUT R18, R20, 0xffff, RZ, 0xc0, !PT ;  /* 0x0000ffff14127812 */ /* 0x000fc600078ec0ff */
[----:B------:R-:W3:Y:S01]  /*30e20*/  LDL.LU R15, [R1+0x118] ;  /* 0x00011800010f7983 */ /* 0x000ee20000300800 */
[----:B------:R-:W-:Y:S02]  /*30e30*/  LOP3.LUT R22, R19, 0xffff, RZ, 0xc0, !PT ;  /* 0x0000ffff13167812 */ /* 0x000fe400078ec0ff */
[----:B------:R-:W-:Y:S02]  /*30e40*/  LOP3.LUT R20, R24, 0xffff, RZ, 0xc0, !PT ;  /* 0x0000ffff18147812 */ /* 0x000fe400078ec0ff */
[----:B------:R-:W-:Y:S01]  /*30e50*/  LOP3.LUT R19, R25, 0xffff, RZ, 0xc0, !PT ;  /* 0x0000ffff19137812 */ /* 0x000fe200078ec0ff */
[----:B------:R-:W4:Y:S04]  /*30e60*/  LDL.LU R24, [R1+0x9c] ;  /* 0x00009c0001187983 */ /* 0x000f280000300800 */
[----:B------:R-:W2:Y:S01]  /*30e70*/  LDL.LU R25, [R1+0x34] ;  /* 0x0000340001197983 */ /* 0x000ea20000300800 */
[----:B------:R-:W-:-:S02]  /*30e80*/  LOP3.LUT R21, R21, 0xffff, RZ, 0xc0, !PT ;  /* 0x0000ffff15157812 */ /* 0x000fc400078ec0ff */
[--C-:B------:R-:W-:Y:S02]  /*30e90*/  PRMT R23, R23, 0x3340, R0.reuse ;  /* 0x0000334017177816 */ /* 0x100fe40000000000 */
[----:B------:R-:W-:Y:S02]  /*30ea0*/  PRMT R20, R20, 0x3340, R19 ;  /* 0x0000334014147816 */ /* 0x000fe40000000013 */
[----:B------:R-:W-:Y:S02]  /*30eb0*/  PRMT R22, R22, 0x3340, R21 ;  /* 0x0000334016167816 */ /* 0x000fe40000000015 */
[----:B------:R-:W-:Y:S01]  /*30ec0*/  PRMT R21, R18, 0x3340, R0 ;  /* 0x0000334012157816 */ /* 0x000fe20000000000 */
[----:B------:R-:W-:Y:S04]  /*30ed0*/  STL [R1+0x124], R23 ;  /* 0x0001241701007387 */ /* 0x000fe80000100800 */
[----:B------:R-:W-:Y:S04]  /*30ee0*/  STL [R1+0x12c4], R22 ;  /* 0x0012c41601007387 */ /* 0x000fe80000100800 */
[----:B------:R0:W-:Y:S04]  /*30ef0*/  STL [R1+0xd0], R21 ;  /* 0x0000d01501007387 */ /* 0x0001e80000100800 */
[----:B------:R1:W-:Y:S01]  /*30f00*/  STL [R1+0x12c0], R20 ;  /* 0x0012c01401007387 */ /* 0x0003e20000100800 */
[----:B0-----:R-:W-:-:S02]  /*30f10*/  SHF.R.U32.HI R21, RZ, 0x8, R17 ;  /* 0x00000008ff157819 */ /* 0x001fc40000011611 */
[----:B-1----:R-:W-:Y:S02]  /*30f20*/  SHF.R.U32.HI R20, RZ, 0x8, R4 ;  /* 0x00000008ff147819 */ /* 0x002fe40000011604 */
[----:B------:R-:W-:Y:S02]  /*30f30*/  LOP3.LUT R21, R21, 0xffff, RZ, 0xc0, !PT ;  /* 0x0000ffff15157812 */ /* 0x000fe400078ec0ff */
[----:B--2---:R-:W-:Y:S02]  /*30f40*/  SHF.R.U32.HI R18, RZ, 0x8, R25 ;  /* 0x00000008ff127819 */ /* 0x004fe40000011619 */
[----:B----4-:R-:W-:Y:S02]  /*30f50*/  SHF.R.U32.HI R19, RZ, 0x8, R24 ;  /* 0x00000008ff137819 */ /* 0x010fe40000011618 */
[----:B------:R-:W-:Y:S02]  /*30f60*/  SHF.R.U32.HI R24, RZ, 0x8, R3 ;  /* 0x00000008ff187819 */ /* 0x000fe40000011603 */
[----:B------:R-:W-:-:S02]  /*30f70*/  LOP3.LUT R23, R18, 0xffff, RZ, 0xc0, !PT ;  /* 0x0000ffff12177812 */ /* 0x000fc400078ec0ff */
[----:B------:R-:W-:Y:S02]  /*30f80*/  SHF.R.U32.HI R25, RZ, 0x8, R2 ;  /* 0x00000008ff197819 */ /* 0x000fe40000011602 */
[----:B------:R-:W-:Y:S02]  /*30f90*/  LOP3.LUT R22, R19, 0xffff, RZ, 0xc0, !PT ;  /* 0x0000ffff13167812 */ /* 0x000fe400078ec0ff */
[----:B------:R-:W-:Y:S02]  /*30fa0*/  LOP3.LUT R18, R20, 0xffff, RZ, 0xc0, !PT ;  /* 0x0000ffff14127812 */ /* 0x000fe400078ec0ff */
[----:B------:R-:W-:Y:S01]  /*30fb0*/  PRMT R4, R23, 0x3340, R0 ;  /* 0x0000334017047816 */ /* 0x000fe20000000000 */
[----:B------:R-:W2:Y:S01]  /*30fc0*/  LDL.LU R2, [R1+0x1668] ;  /* 0x0016680001027983 */ /* 0x000ea20000300800 */
[----:B------:R-:W-:-:S03]  /*30fd0*/  LOP3.LUT R20, R24, 0xffff, RZ, 0xc0, !PT ;  /* 0x0000ffff18147812 */ /* 0x000fc600078ec0ff */
[----:B------:R-:W4:Y:S04]  /*30fe0*/  LDL.LU R24, [R1+0xbc] ;  /* 0x0000bc0001187983 */ /* 0x000f280000300800 */
[----:B------:R-:W3:Y:S01]  /*30ff0*/  LDL.LU R23, [R1+0x2d0] ;  /* 0x0002d00001177983 */ /* 0x000ee20000300800 */
[----:B------:R-:W-:-:S03]  /*31000*/  PRMT R3, R22, 0x3340, R21 ;  /* 0x0000334016037816 */ /* 0x000fc60000000015 */
[----:B------:R0:W-:Y:S04]  /*31010*/  STL [R1+0x9c], R4 ;  /* 0x00009c0401007387 */ /* 0x0001e80000100800 */
[----:B------:R-:W4:Y:S01]  /*31020*/  LDL.LU R21, [R1+0x308] ;  /* 0x0003080001157983 */ /* 0x000f220000300800 */
[----:B------:R-:W-:-:S03]  /*31030*/  LOP3.LUT R19, R25, 0xffff, RZ, 0xc0, !PT ;  /* 0x0000ffff19137812 */ /* 0x000fc600078ec0ff */
[----:B------:R-:W4:Y:S04]  /*31040*/  LDL.LU R25, [R1+0x11c] ;  /* 0x00011c0001197983 */ /* 0x000f280000300800 */
[----:B------:R1:W-:Y:S01]  /*31050*/  STL [R1+0x12a8], R3 ;  /* 0x0012a80301007387 */ /* 0x0003e20000100800 */
[----:B------:R-:W-:-:S03]  /*31060*/  PRMT R20, R20, 0x3340, R19 ;  /* 0x0000334014147816 */ /* 0x000fc60000000013 */
[----:B------:R-:W4:Y:S04]  /*31070*/  LDL.LU R17, [R1+0x44] ;  /* 0x0000440001117983 */ /* 0x000f280000300800 */
[----:B0-----:R-:W4:Y:S01]  /*31080*/  LDL.LU R4, [R1+0x88] ;  /* 0x0000880001047983 */ /* 0x001f220000300800 */
[----:B-1----:R-:W-:-:S05]  /*31090*/  PRMT R3, R18, 0x3340, R0 ;  /* 0x0000334012037816 */ /* 0x002fca0000000000 */
[----:B------:R0:W-:Y:S01]  /*310a0*/  STL [R1+0x98], R3 ;  /* 0x0000980301007387 */ /* 0x0001e20000100800 */
[----:B------:R-:W-:-:S03]  /*310b0*/  SHF.R.U32.HI R22, RZ, 0x8, R27 ;  /* 0x00000008ff167819 */ /* 0x000fc6000001161b */
[----:B0-----:R-:W4:Y:S04]  /*310c0*/  LDL.LU R3, [R1+0x90] ;  /* 0x0000900001037983 */ /* 0x001f280000300800 */
[----:B------:R4:W-:Y:S01]  /*310d0*/  STL [R1+0x129c], R20 ;  /* 0x00129c1401007387 */ /* 0x0009e20000100800 */
[----:B------:R-:W-:Y:S02]  /*310e0*/  LOP3.LUT R22, R22, 0xffff, RZ, 0xc0, !PT ;  /* 0x0000ffff16167812 */ /* 0x000fe400078ec0ff */
[----:B--2---:R-:W-:Y:S02]  /*310f0*/  LOP3.LUT R2, R2, 0xffff, RZ, 0xc0, !PT ;  /* 0x0000ffff02027812 */ /* 0x004fe400078ec0ff */
[----:B---3--:R-:W-:Y:S02]  /*31100*/  LOP3.LUT R18, R23, 0xffff, RZ, 0xc0, !PT ;  /* 0x0000ffff17127812 */ /* 0x008fe400078ec0ff */
[----:B----4-:R-:W-:-:S02]  /*31110*/  SHF.R.U32.HI R20, RZ, 0x8, R24 ;  /* 0x00000008ff147819 */ /* 0x010fc40000011618 */
[----:B------:R-:W-:Y:S02]  /*31120*/  LOP3.LUT R19, R21, 0xffff, RZ, 0xc0, !PT ;  /* 0x0000ffff15137812 */ /* 0x000fe400078ec0ff */
[----:B------:R-:W-:Y:S02]  /*31130*/  SHF.R.U32.HI R21, RZ, 0x8, R15 ;  /* 0x00000008ff157819 */ /* 0x000fe4000001160f */
[----:B------:R-:W-:Y:S02]  /*31140*/  LOP3.LUT R23, R20, 0xffff, RZ, 0xc0, !PT ;  /* 0x0000ffff14177812 */ /* 0x000fe400078ec0ff */
[----:B------:R-:W-:Y:S02]  /*31150*/  PRMT R15, R19, 0x3340, R18 ;  /* 0x00003340130f7816 */ /* 0x000fe40000000012 */
[----:B------:R-:W-:Y:S01]  /*31160*/  SHF.R.U32.HI R24, RZ, 0x8, R19 ;  /* 0x00000008ff187819 */ /* 0x000fe20000011613 */
[----:B------:R-:W-:Y:S04]  /*31170*/  STL [R1+0xb0], R2 ;  /* 0x0000b00201007387 */ /* 0x000fe80000100800 */
[----:B------:R0:W-:Y:S01]  /*31180*/  STL [R1+0xa8], R15 ;  /* 0x0000a80f01007387 */ /* 0x0001e20000100800 */
[----:B------:R-:W-:-:S02]  /*31190*/  LOP3.LUT R21, R21, 0xffff, RZ, 0xc0, !PT ;  /* 0x0000ffff15157812 */ /* 0x000fc400078ec0ff */
[----:B------:R-:W-:Y:S02]  /*311a0*/  LOP3.LUT R20, R24, 0xffff, RZ, 0xc0, !PT ;  /* 0x0000ffff18147812 */ /* 0x000fe400078ec0ff */
[----:B------:R-:W2:Y:S01]  /*311b0*/  LDL.LU R24, [R1+0x114] ;  /* 0x0001140001187983 */ /* 0x000ea20000300800 */
[----:B0-----:R-:W-:-:S03]  /*311c0*/  PRMT R15, R23, 0x3340, R0 ;  /* 0x00003340170f7816 */ /* 0x001fc60000000000 */
[----:B------:R-:W3:Y:S04]  /*311d0*/  LDL.LU R23, [R1+0xe0] ;  /* 0x0000e00001177983 */ /* 0x000ee80000300800 */
[----:B------:R0:W-:Y:S04]  /*311e0*/  STL [R1+0xcc], R15 ;  /* 0x0000cc0f01007387 */ /* 0x0001e80000100800 */
[----:B------:R-:W4:Y:S01]  /*311f0*/  LDL.LU R27, [R1+0x10c] ;  /* 0x00010c00011b7983 */ /* 0x000f220000300800 */
[----:B------:R-:W-:-:S03]  /*31200*/  PRMT R22, R22, 0x3340, R21 ;  /* 0x0000334016167816 */ /* 0x000fc60000000015 */
[----:B0-----:R-:W4:Y:S04]  /*31210*/  LDL.LU R15, [R1+0x140] ;  /* 0x00014000010f7983 */ /* 0x001f280000300800 */
[----:B------:R-:W4:Y:S01]  /*31220*/  LDL.LU R21, [R1+0x30] ;  /* 0x0000300001157983 */ /* 0x000f220000300800 */
[----:B------:R-:W-:Y:S02]  /*31230*/  SHF.R.U32.HI R19, RZ, 0x8, R18 ;  /* 0x00000008ff137819 */ /* 0x000fe40000011612 */
[----:B------:R-:W-:Y:S02]  /*31240*/  SHF.R.U32.HI R18, RZ, 0x8, R2 ;  /* 0x00000008ff127819 */ /* 0x000fe40000011602 */
[----:B------:R-:W0:Y:S02]  /*31250*/  S2R R2, SR_TID.X ;  /* 0x0000000000027919 */ /* 0x000e240000002100 */
[----:B------:R-:W-:-:S02]  /*31260*/  LOP3.LUT R18, R18, 0xffff, RZ, 0xc0, !PT ;  /* 0x0000ffff12127812 */ /* 0x000fc400078ec0ff */
[----:B------:R-:W-:Y:S02]  /*31270*/  LOP3.LUT R19, R19, 0xffff, RZ, 0xc0, !PT ;  /* 0x0000ffff13137812 */ /* 0x000fe400078ec0ff */
[----:B------:R-:W-:Y:S01]  /*31280*/  PRMT R18, R18, 0x3340, R0 ;  /* 0x0000334012127816 */ /* 0x000fe20000000000 */
[----:B------:R-:W-:Y:S01]  /*31290*/  STL [R1+0x12ac], R22 ;  /* 0x0012ac1601007387 */ /* 0x000fe20000100800 */
[----:B------:R-:W-:-:S03]  /*312a0*/  PRMT R19, R20, 0x3340, R19 ;  /* 0x0000334014137816 */ /* 0x000fc60000000013 */
[----:B------:R-:W-:Y:S04]  /*312b0*/  STL [R1+0xc4], R18 ;  /* 0x0000c41201007387 */ /* 0x000fe80000100800 */
[----:B------:R1:W-:Y:S02]  /*312c0*/  STL [R1+0x12a4], R19 ;  /* 0x0012a41301007387 */ /* 0x0003e40000100800 */
[----:B-1----:R-:W-:Y:S02]  /*312d0*/  SHF.R.U32.HI R19, RZ, 0x8, R25 ;  /* 0x00000008ff137819 */ /* 0x002fe40000011619 */
[----:B0-----:R-:W-:Y:S02]  /*312e0*/  LOP3.LUT R2, R2, 0x20, RZ, 0xc0, !PT ;  /* 0x0000002002027812 */ /* 0x001fe400078ec0ff */
[----:B------:R-:W-:-:S02]  /*312f0*/  SHF.R.U32.HI R25, RZ, 0x8, R4 ;  /* 0x00000008ff197819 */ /* 0x000fc40000011604 */
[----:B--2---:R-:W-:Y:S02]  /*31300*/  SHF.R.U32.HI R20, RZ, 0x8, R24 ;  /* 0x00000008ff147819 */ /* 0x004fe40000011618 */
[----:B---3--:R-:W-:Y:S02]  /*31310*/  SHF.R.U32.HI R18, RZ, 0x8, R23 ;  /* 0x00000008ff127819 */ /* 0x008fe40000011617 */
[----:B------:R-:W-:Y:S02]  /*31320*/  SHF.R.U32.HI R23, RZ, 0x8, R17 ;  /* 0x00000008ff177819 */ /* 0x000fe40000011611 */
[----:B------:R-:W-:Y:S01]  /*31330*/  LOP3.LUT R24, R18, 0xffff, RZ, 0xc0, !PT ;  /* 0x0000ffff12187812 */ /* 0x000fe200078ec0ff */
[----:B----4-:R-:W-:Y:S01]  /*31340*/  IMAD R2, R2, 0x8, R21 ;  /* 0x0000000802027824 */ /* 0x010fe200078e0215 */
[----:B------:R-:W-:Y:S02]  /*31350*/  SHF.R.U32.HI R21, RZ, 0x8, R3 ;  /* 0x00000008ff157819 */ /* 0x000fe40000011603 */
[----:B------:R-:W-:-:S03]  /*31360*/  PRMT R24, R24, 0x3340, R0 ;  /* 0x0000334018187816 */ /* 0x000fc60000000000 */
[----:B------:R-:W-:Y:S01]  /*31370*/  IMAD.MOV.U32 R18, RZ, RZ, R21 ;  /* 0x000000ffff127224 */ /* 0x000fe200078e0015 */
[----:B------:R-:W-:Y:S04]  /*31380*/  STL [R1+0x1a4], R2 ;  /* 0x0001a40201007387 */ /* 0x000fe80000100800 */
[----:B------:R-:W2:Y:S01]  /*31390*/  LDL.LU R17, [R1+0x15c] ;  /* 0x00015c0001117983 */ /* 0x000ea20000300800 */
[----:B------:R-:W-:-:S03]  /*313a0*/  LOP3.LUT R21, R19, 0xffff, RZ, 0xc0, !PT ;  /* 0x0000ffff13157812 */ /* 0x000fc600078ec0ff */
[----:B------:R-:W3:Y:S01]  /*313b0*/  LDL.LU R4, [R1+0x164] ;  /* 0x0001640001047983 */ /* 0x000ee20000300800 */
[----:B------:R-:W-:-:S03]  /*313c0*/  IMAD.MOV.U32 R19, RZ, RZ, R18 ;  /* 0x000000ffff137224 */ /* 0x000fc600078e0012 */
[----:B------:R-:W4:Y:S01]  /*313d0*/  LDL.LU R3, [R1+0x160] ;  /* 0x0001600001037983 */ /* 0x000f220000300800 */
[----:B------:R-:W-:Y:S02]  /*313e0*/  LOP3.LUT R22, R20, 0xffff, RZ, 0xc0, !PT ;  /* 0x0000ffff14167812 */ /* 0x000fe400078ec0ff */
[----:B------:R-:W-:Y:S02]  /*313f0*/  LOP3.LUT R18, R23, 0xffff, RZ, 0xc0, !PT ;  /* 0x0000ffff17127812 */ /* 0x000fe400078ec0ff */
[----:B------:R-:W-:Y:S01]  /*31400*/  LOP3.LUT R20, R25, 0xffff, RZ, 0xc0, !PT ;  /* 0x0000ffff19147812 */ /* 0x000fe200078ec0ff */
[----:B------:R-:W2:Y:S04]  /*31410*/  LDL.LU R23, [R1+0x108] ;  /* 0x0001080001177983 */ /* 0x000ea80000300800 */
[----:B------:R-:W3:Y:S04]  /*31420*/  LDL.LU R25, [R1+0x144] ;  /* 0x0001440001197983 */ /* 0x000ee80000300800 */
[----:B------:R0:W-:Y:S01]  /*31430*/  STL [R1+0x8c], R24 ;  /* 0x00008c1801007387 */ /* 0x0001e20000100800 */
[----:B------:R-:W-:-:S03]  /*31440*/  PRMT R21, R22, 0x3340, R21 ;  /* 0x0000334016157816 */ /* 0x000fc60000000015 */
[----:B0-----:R-:W4:Y:S04]  /*31450*/  LDL.LU R24, [R1+0x58] ;  /* 0x0000580001187983 */ /* 0x001f280000300800 */
[----:B------:R-:W4:Y:S01]  /*31460*/  LDL.LU R22, [R1+0x148] ;  /* 0x0001480001167983 */ /* 0x000f220000300800 */
[----:B------:R-:W-:Y:S02]  /*31470*/  PRMT R18, R18, 0x3340, R0 ;  /* 0x0000334012127816 */ /* 0x000fe40000000000 */
[----:B------:R-:W-:Y:S01]  /*31480*/  LOP3.LUT R19, R19, 0xffff, RZ, 0xc0, !PT ;  /* 0x0000ffff13137812 */ /* 0x000fe200078ec0ff */
[----:B------:R0:W-:Y:S04]  /*31490*/  STL [R1+0x174], R21 ;  /* 0x0001741501007387 */ /* 0x0001e80000100800 */
[----:B0-----:R-:W4:Y:S04]  /*314a0*/  LDL.LU R21, [R1+0x134] ;  /* 0x0001340001157983 */ /* 0x001f280000300800 */
[----:B------:R0:W-:Y:S02]  /*314b0*/  STL [R1+0x90], R18 ;  /* 0x0000901201007387 */ /* 0x0001e40000100800 */
[----:B0-----:R-:W-:-:S05]  /*314c0*/  PRMT R18, R20, 0x3340, R19 ;  /* 0x0000334014127816 */ /* 0x001fca0000000013 */
[----:B------:R4:W-:Y:S01]  /*314d0*/  STL [R1+0x138], R18 ;  /* 0x0001381201007387 */ /* 0x0009e20000100800 */
[----:B------:R-:W-:-:S03]  /*314e0*/  SHF.R.U32.HI R19, RZ, 0x8, R27 ;  /* 0x00000008ff137819 */ /* 0x000fc6000001161b */
[----:B------:R-:W4:Y:S01]  /*314f0*/  LDL.LU R27, [R1+0x1b0] ;  /* 0x0001b000011b7983 */ /* 0x000f220000300800 */
[----:B--2---:R-:W-:Y:S02]  /*31500*/  SHF.R.U32.HI R20, RZ, 0x8, R23 ;  /* 0x00000008ff147819 */ /* 0x004fe40000011617 */
[----:B------:R-:W-:Y:S02]  /*31510*/  SHF.R.U32.HI R23, RZ, 0x8, R15 ;  /* 0x00000008ff177819 */ /* 0x000fe4000001160f */
[----:B---3--:R-:W-:Y:S01]  /*31520*/  SHF.R.U32.HI R25, RZ, 0x8, R25 ;  /* 0x00000008ff197819 */ /* 0x008fe20000011619 */
[----:B------:R-:W2:Y:S01]  /*31530*/  LDL.LU R15, [R1+0xb4] ;  /* 0x0000b400010f7983 */ /* 0x000ea20000300800 */
[----:B----4-:R-:W-:Y:S02]  /*31540*/  SHF.R.U32.HI R18, RZ, 0x8, R24 ;  /* 0x00000008ff127819 */ /* 0x010fe40000011618 */
[----:B------:R-:W-:Y:S02]  /*31550*/  SHF.R.U32.HI R22, RZ, 0x8, R22 ;  /* 0x00000008ff167819 */ /* 0x000fe40000011616 */
[----:B------:R-:W-:Y:S01]  /*31560*/  LOP3.LUT R24, R18, 0xffff, RZ, 0xc0, !PT ;  /* 0x0000ffff12187812 */ /* 0x000fe200078ec0ff */
[----:B------:R-:W-:Y:S01]  /*31570*/  IMAD.MOV.U32 R18, RZ, RZ, R23 ;  /* 0x000000ffff127224 */ /* 0x000fe200078e0017 */
[----:B------:R-:W-:Y:S01]  /*31580*/  LOP3.LUT R23, R20, 0xffff, RZ, 0xc0, !PT ;  /* 0x0000ffff14177812 */ /* 0x000fe200078ec0ff */
[----:B------:R-:W-:Y:S01]  /*31590*/  IMAD.MOV.U32 R20, RZ, RZ, R22 ;  /* 0x000000ffff147224 */ /* 0x000fe200078e0016 */
[----:B------:R-:W-:-:S02]  /*315a0*/  PRMT R24, R24, 0x3340, R0 ;  /* 0x0000334018187816 */ /* 0x000fc40000000000 */
[----:B------:R-:W-:Y:S01]  /*315b0*/  LOP3.LUT R22, R19, 0xffff, RZ, 0xc0, !PT ;  /* 0x0000ffff13167812 */ /* 0x000fe200078ec0ff */
[----:B------:R-:W-:Y:S01]  /*315c0*/  IMAD.MOV.U32 R19, RZ, RZ, R20 ;  /* 0x000000ffff137224 */ /* 0x000fe200078e0014 */
[----:B------:R-:W-:Y:S02]  /*315d0*/  LOP3.LUT R20, R25, 0xffff, RZ, 0xc0, !PT ;  /* 0x0000ffff19147812 */ /* 0x000fe400078ec0ff */
[----:B------:R-:W3:Y:S04]  /*315e0*/  LDL.LU R25, [R1+0x158] ;  /* 0x0001580001197983 */ /* 0x000ee80000300800 */
[----:B------:R0:W-:Y:S04]  /*315f0*/  STL [R1+0x94], R24 ;  /* 0x0000941801007387 */ /* 0x0001e80000100800 */
[----:B0-----:R-:W4:Y:S01]  /*31600*/  LDL.LU R24, [R1+0x14c] ;  /* 0x00014c0001187983 */ /* 0x001f220000300800 */
[----:B------:R-:W-:-:S02]  /*31610*/  SHF.R.U32.HI R21, RZ, 0x8, R21 ;  /* 0x00000008ff157819 */ /* 0x000fc40000011615 */
[----:B------:R-:W-:Y:S02]  /*31620*/  LOP3.LUT R19, R19, 0xffff, RZ, 0xc0, !PT ;  /* 0x0000ffff13137812 */ /* 0x000fe400078ec0ff */
[----:B------:R-:W-:Y:S02]  /*31630*/  PRMT R23, R23, 0x3340, R22 ;  /* 0x0000334017177816 */ /* 0x000fe40000000016 */
[----:B------:R-:W2:Y:S01]  /*31640*/  LDL.LU R22, [R1+0x1a0] ;  /* 0x0001a00001167983 */ /* 0x000ea20000300800 */
[----:B------:R-:W-:Y:S02]  /*31650*/  LOP3.LUT R21, R21, 0xffff, RZ, 0xc0, !PT ;  /* 0x0000ffff15157812 */ /* 0x000fe400078ec0ff */
[----:B------:R-:W-:Y:S02]  /*31660*/  LOP3.LUT R18, R18, 0xffff, RZ, 0xc0, !PT ;  /* 0x0000ffff12127812 */ /* 0x000fe400078ec0ff */
[----:B------:R-:W-:Y:S01]  /*31670*/  PRMT R19, R20, 0x3340, R19 ;  /* 0x0000334014137816 */ /* 0x000fe20000000013 */
[----:B------:R-:W-:Y:S01]  /*31680*/  STL [R1+0x134], R23 ;  /* 0x0001341701007387 */ /* 0x000fe20000100800 */
[----:B------:R-:W-:-:S03]  /*31690*/  PRMT R20, R21, 0x3340, R18 ;  /* 0x0000334015147816 */ /* 0x000fc60000000012 */
[----:B------:R-:W-:Y:S04]  /*316a0*/  STL [R1+0x6c], R19 ;  /* 0x00006c1301007387 */ /* 0x000fe80000100800 */
[----:B------:R3:W-:Y:S01]  /*316b0*/  STL [R1+0x68], R20 ;  /* 0x0000681401007387 */ /* 0x0007e20000100800 */
[----:B------:R-:W-:-:S03]  /*316c0*/  SHF.R.U32.HI R21, RZ, 0x8, R4 ;  /* 0x00000008ff157819 */ /* 0x000fc60000011604 */
[----:B------:R-:W2:Y:S01]  /*316d0*/  LDL.LU R4, [R1+0xb8] ;  /* 0x0000b80001047983 */ /* 0x000ea20000300800 */
[----:B---3--:R-:W-:Y:S02]  /*316e0*/  SHF.R.U32.HI R20, RZ, 0x8, R25 ;  /* 0x00000008ff147819 */ /* 0x008fe40000011619 */
[----:B------:R-:W-:Y:S02]  /*316f0*/  SHF.R.U32.HI R25, RZ, 0x8, R3 ;  /* 0x00000008ff197819 */ /* 0x000fe40000011603 */
[----:B------:R-:W3:Y:S01]  /*31700*/  LDL.LU R3, [R1+0x128] ;  /* 0x0001280001037983 */ /* 0x000ee20000300800 */
[----:B----4-:R-:W-:Y:S02]  /*31710*/  SHF.R.U32.HI R19, RZ, 0x8, R24 ;  /* 0x00000008ff137819 */ /* 0x010fe40000011618 */
[----:B------:R-:W-:Y:S02]  /*31720*/  SHF.R.U32.HI R24, RZ, 0x8, R17 ;  /* 0x00000008ff187819 */ /* 0x000fe40000011611 */
[----:B------:R-:W-:-:S02]  /*31730*/  LOP3.LUT R23, R19, 0xffff, RZ, 0xc0, !PT ;  /* 0x0000ffff13177812 */ /* 0x000fc400078ec0ff */
[----:B------:R-:W-:Y:S02]  /*31740*/  LOP3.LUT R19, R24, 0xffff, RZ, 0xc0, !PT ;  /* 0x0000ffff18137812 */ /* 0x000fe400078ec0ff */
[----:B------:R-:W4:Y:S01]  /*31750*/  LDL.LU R24, [R1+0x1ac] ;  /* 0x0001ac0001187983 */ /* 0x000f220000300800 */
[----:B--2---:R-:W-:Y:S02]  /*31760*/  SHF.R.U32.HI R18, RZ, 0x8, R22 ;  /* 0x00000008ff127819 */ /* 0x004fe40000011616 */
[----:B------:R-:W-:Y:S02]  /*31770*/  LOP3.LUT R20, R20, 0xffff, RZ, 0xc0, !PT ;  /* 0x0000ffff14147812 */ /* 0x000fe400078ec0ff */
[----:B------:R-:W-:Y:S02]  /*31780*/  LOP3.LUT R21, R21, 0xffff, RZ, 0xc0, !PT ;  /* 0x0000ffff15157812 */ /* 0x000fe400078ec0ff */
[----:B------:R-:W-:Y:S02]  /*31790*/  LOP3.LUT R22, R18, 0xffff, RZ, 0xc0, !PT ;  /* 0x0000ffff12167812 */ /* 0x000fe400078ec0ff */
[----:B------:R-:W-:-:S02]  /*317a0*/  LOP3.LUT R18, R25, 0xffff, RZ, 0xc0, !PT ;  /* 0x0000ffff19127812 */ /* 0x000fc400078ec0ff */
[--C-:B------:R-:W-:Y:S02]  /*317b0*/  PRMT R23, R23, 0x3340, R0.reuse ;  /* 0x0000334017177816 */ /* 0x100fe40000000000 */
[----:B------:R-:W-:Y:S02]  /*317c0*/  PRMT R17, R20, 0x3340, R19 ;  /* 0x0000334014117816 */ /* 0x000fe40000000013 */
[----:B------:R-:W-:Y:S01]  /*317d0*/  PRMT R22, R22, 0x3340, R0 ;  /* 0x0000334016167816 */ /* 0x000fe20000000000 */
[----:B------:R-:W2:Y:S01]  /*317e0*/  LDL.LU R25, [R1+0x154] ;  /* 0x0001540001197983 */ /* 0x000ea20000300800 */
[----:B------:R-:W-:-:S03]  /*317f0*/  PRMT R20, R21, 0x3340, R18 ;  /* 0x0000334015147816 */ /* 0x000fc60000000012 */
[----:B------:R-:W-:Y:S04]  /*31800*/  STL [R1+0x58], R23 ;  /* 0x0000581701007387 */ /* 0x000fe80000100800 */
[----:B------:R0:W-:Y:S04]  /*31810*/  STL [R1+0x1654], R17 ;  /* 0x0016541101007387 */ /* 0x0001e80000100800 */
[----:B------:R-:W-:Y:S04]  /*31820*/  STL [R1+0x54], R22 ;  /* 0x0000541601007387 */ /* 0x000fe80000100800 */
[----:B0-----:R-:W3:Y:S04]  /*31830*/  LDL.LU R17, [R1+0x1a8] ;  /* 0x0001a80001117983 */ /* 0x001ee80000300800 */
[----:B------:R0:W-:Y:S01]  /*31840*/  STL [R1+0x60], R20 ;  /* 0x0000601401007387 */ /* 0x0001e20000100800 */
[----:B------:R-:W-:-:S02]  /*31850*/  SHF.R.U32.HI R23, RZ, 0x8, R29 ;  /* 0x00000008ff177819 */ /* 0x000fc4000001161d */
[----:B0-----:R-:W-:Y:S02]  /*31860*/  SHF.R.U32.HI R20, RZ, 0x8, R15 ;  /* 0x00000008ff147819 */ /* 0x001fe4000001160f */
[----:B------:R-:W3:Y:S04]  /*31870*/  LDL.LU R15, [R1+0x1dc] ;  /* 0x0001dc00010f7983 */ /* 0x000ee80000300800 */
[----:B------:R-:W3:Y:S01]  /*31880*/  LDL.LU R29, [R1+0x1e4] ;  /* 0x0001e400011d7983 */ /* 0x000ee20000300800 */
[----:B----4-:R-:W-:Y:S02]  /*31890*/  SHF.R.U32.HI R18, RZ, 0x8, R24 ;  /* 0x00000008ff127819 */ /* 0x010fe40000011618 */
[----:B------:R-:W-:Y:S02]  /*318a0*/  SHF.R.U32.HI R24, RZ, 0x8, R28 ;  /* 0x00000008ff187819 */ /* 0x000fe4000001161c */
[----:B------:R-:W4:Y:S01]  /*318b0*/  LDL.LU R28, [R1+0x1c0] ;  /* 0x0001c000011c7983 */ /* 0x000f220000300800 */
[----:B------:R-:W-:-:S02]  /*318c0*/  LOP3.LUT R21, R18, 0xffff, RZ, 0xc0, !PT ;  /* 0x0000ffff12157812 */ /* 0x000fc400078ec0ff */
[----:B------:R-:W-:Y:S02]  /*318d0*/  LOP3.LUT R18, R20, 0xffff, RZ, 0xc0, !PT ;  /* 0x0000ffff14127812 */ /* 0x000fe400078ec0ff */
[----:B------:R-:W-:Y:S02]  /*318e0*/  LOP3.LUT R20, R23, 0xffff, RZ, 0xc0, !PT ;  /* 0x0000ffff17147812 */ /* 0x000fe400078ec0ff */
[----:B------:R-:W4:Y:S01]  /*318f0*/  LDL.LU R23, [R1+0x18c] ;  /* 0x00018c0001177983 */ /* 0x000f220000300800 */
[----:B------:R-:W-:Y:S02]  /*31900*/  SHF.R.U32.HI R19, RZ, 0x8, R27 ;  /* 0x00000008ff137819 */ /* 0x000fe4000001161b */
[--C-:B------:R-:W-:Y:S02]  /*31910*/  PRMT R27, R21, 0x3340, R0.reuse ;  /* 0x00003340151b7816 */ /* 0x100fe40000000000 */
[----:B------:R-:W-:Y:S02]  /*31920*/  LOP3.LUT R22, R19, 0xffff, RZ, 0xc0, !PT ;  /* 0x0000ffff13167812 */ /* 0x000fe400078ec0ff */
[----:B------:R-:W-:-:S02]  /*31930*/  PRMT R18, R18, 0x3340, R0 ;  /* 0x0000334012127816 */ /* 0x000fc40000000000 */
[----:B------:R-:W-:Y:S02]  /*31940*/  LOP3.LUT R19, R24, 0xffff, RZ, 0xc0, !PT ;  /* 0x0000ffff18137812 */ /* 0x000fe400078ec0ff */
[----:B------:R-:W-:Y:S01]  /*31950*/  PRMT R22, R22, 0x3340, R0 ;  /* 0x0000334016167816 */ /* 0x000fe20000000000 */
[----:B------:R0:W-:Y:S01]  /*31960*/  STL [R1+0x1658], R27 ;  /* 0x0016581b01007387 */ /* 0x0001e20000100800 */
[----:B------:R-:W-:-:S03]  /*31970*/  PRMT R19, R20, 0x3340, R19 ;  /* 0x0000334014137816 */ /* 0x000fc60000000013 */
[----:B------:R-:W-:Y:S04]  /*31980*/  STL [R1+0x48], R22 ;  /* 0x0000481601007387 */ /* 0x000fe80000100800 */
[----:B------:R1:W-:Y:S04]  /*31990*/  STL [R1+0x78], R18 ;  /* 0x0000781201007387 */ /* 0x0003e80000100800 */
[----:B------:R1:W-:Y:S01]  /*319a0*/  STL [R1+0x130], R19 ;  /* 0x0001301301007387 */ /* 0x0003e20000100800 */
[----:B--2---:R-:W-:Y:S02]  /*319b0*/  SHF.R.U32.HI R25, RZ, 0x8, R25 ;  /* 0x00000008ff197819 */ /* 0x004fe40000011619 */
[----:B------:R-:W-:-:S02]  /*319c0*/  SHF.R.U32.HI R24, RZ, 0x8, R14 ;  /* 0x00000008ff187819 */ /* 0x000fc4000001160e */
[----:B---3--:R-:W-:Y:S01]  /*319d0*/  SHF.R.U32.HI R21, RZ, 0x8, R3 ;  /* 0x00000008ff157819 */ /* 0x008fe20000011603 */
[----:B0-----:R-:W2:Y:S01]  /*319e0*/  LDL.LU R27, [R1+0x100] ;  /* 0x00010000011b7983 */ /* 0x001ea20000300800 */
[----:B-1----:R-:W-:Y:S02]  /*319f0*/  SHF.R.U32.HI R18, RZ, 0x8, R17 ;  /* 0x00000008ff127819 */ /* 0x002fe40000011611 */
[----:B------:R-:W-:Y:S01]  /*31a00*/  SHF.R.U32.HI R19, RZ, 0x8, R4 ;  /* 0x00000008ff137819 */ /* 0x000fe20000011604 */
[----:B------:R-:W3:Y:S01]  /*31a10*/  LDL.LU R17, [R1+0x180] ;  /* 0x0001800001117983 */ /* 0x000ee20000300800 */
[----:B------:R-:W-:Y:S02]  /*31a20*/  LOP3.LUT R22, R18, 0xffff, RZ, 0xc0, !PT ;  /* 0x0000ffff12167812 */ /* 0x000fe400078ec0ff */
[----:B------:R-:W-:Y:S02]  /*31a30*/  LOP3.LUT R19, R19, 0xffff, RZ, 0xc0, !PT ;  /* 0x0000ffff13137812 */ /* 0x000fe400078ec0ff */
[----:B------:R-:W-:-:S02]  /*31a40*/  LOP3.LUT R18, R25, 0xffff, RZ, 0xc0, !PT ;  /* 0x0000ffff19127812 */ /* 0x000fc400078ec0ff */
[----:B------:R-:W-:Y:S02]  /*31a50*/  LOP3.LUT R21, R21, 0xffff, RZ, 0xc0, !PT ;  /* 0x0000ffff15157812 */ /* 0x000fe400078ec0ff */
[----:B------:R-:W-:Y:S02]  /*31a60*/  PRMT R4, R18, 0x3340, R0 ;  /* 0x0000334012047816 */ /* 0x000fe40000000000 */
[----:B----4-:R-:W-:-:S04]  /*31a70*/  SHF.R.U32.HI R20, RZ, 0x8, R23 ;  /* 0x00000008ff147819 */ /* 0x010fc80000011617 */
[----:B------:R-:W-:-:S04]  /*31a80*/  LOP3.LUT R23, R20, 0xffff, RZ, 0xc0, !PT ;  /* 0x0000ffff14177812 */ /* 0x000fc800078ec0ff */
[----:B------:R-:W-:Y:S02]  /*31a90*/  PRMT R14, R23, 0x3340, R22 ;  /* 0x00003340170e7816 */ /* 0x000fe40000000016 */
[----:B------:R-:W-:-:S03]  /*31aa0*/  LOP3.LUT R20, R24, 0xffff, RZ, 0xc0, !PT ;  /* 0x0000ffff18147812 */ /* 0x000fc600078ec0ff */
[----:B------:R0:W-:Y:S01]  /*31ab0*/  STL [R1+0x165c], R14 ;  /* 0x00165c0e01007387 */ /* 0x0001e20000100800 */
[----:B------:R-:W-:Y:S02]  /*31ac0*/  PRMT R3, R21, 0x3340, R20 ;  /* 0x0000334015037816 */ /* 0x000fe40000000014 */
[----:B------:R-:W-:Y:S02]  /*31ad0*/  SHF.R.U32.HI R20, RZ, 0x8, R15 ;  /* 0x00000008ff147819 */ /* 0x000fe4000001160f */
[----:B------:R-:W-:Y:S02]  /*31ae0*/  SHF.R.U32.HI R23, RZ, 0x8, R29 ;  /* 0x00000008ff177819 */ /* 0x000fe4000001161d */
[----:B0-----:R-:W-:-:S05]  /*31af0*/  PRMT R14, R19, 0x3340, R0 ;  /* 0x00003340130e7816 */ /* 0x001fca0000000000 */
[----:B------:R-:W-:Y:S04]  /*31b00*/  STL [R1+0x80], R14 ;  /* 0x0000800e01007387 */ /* 0x000fe80000100800 */
[----:B------:R0:W-:Y:S04]  /*31b10*/  STL [R1+0x1660], R4 ;  /* 0x0016600401007387 */ /* 0x0001e80000100800 */
[----:B------:R1:W-:Y:S01]  /*31b20*/  STL [R1+0x12c], R3 ;  /* 0x00012c0301007387 */ /* 0x0003e20000100800 */
[----:B------:R-:W-:Y:S02]  /*31b30*/  SHF.R.U32.HI R25, RZ, 0x8, R28 ;  /* 0x00000008ff197819 */ /* 0x000fe4000001161c */
[----:B------:R-:W-:-:S02]  /*31b40*/  SHF.R.U32.HI R19, RZ, 0x8, R16 ;  /* 0x00000008ff137819 */ /* 0x000fc40000011610 */
[----:B------:R-:W-:Y:S02]  /*31b50*/  LOP3.LUT R24, R20, 0xffff, RZ, 0xc0, !PT ;  /* 0x0000ffff14187812 */ /* 0x000fe400078ec0ff */
[----:B------:R-:W-:Y:S01]  /*31b60*/  LOP3.LUT R20, R23, 0xffff, RZ, 0xc0, !PT ;  /* 0x0000ffff17147812 */ /* 0x000fe200078ec0ff */
[----:B0-----:R-:W4:Y:S04]  /*31b70*/  LDL.LU R4, [R1+0x19c] ;  /* 0x00019c0001047983 */ /* 0x001f280000300800 */
[----:B------:R-:W4:Y:S04]  /*31b80*/  LDL.LU R14, [R1+0x30c] ;  /* 0x00030c00010e7983 */ /* 0x000f280000300800 */
[----:B------:R-:W4:Y:S04]  /*31b90*/  LDL.LU R29, [R1+0x2d4] ;  /* 0x0002d400011d7983 */ /* 0x000f280000300800 */
[----:B------:R-:W4:Y:S04]  /*31ba0*/  LDL.LU R28, [R1+0x2c0] ;  /* 0x0002c000011c7983 */ /* 0x000f280000300800 */
[----:B------:R-:W4:Y:S04]  /*31bb0*/  LDL.LU R16, [R1+0x27c] ;  /* 0x00027c0001107983 */ /* 0x000f280000300800 */
[----:B------:R-:W4:Y:S01]  /*31bc0*/  LDL.LU R23, [R1+0x1c4] ;  /* 0x0001c40001177983 */ /* 0x000f220000300800 */
[----:B------:R-:W-:-:S02]  /*31bd0*/  SHF.R.U32.HI R18, RZ, 0x8, R13 ;  /* 0x00000008ff127819 */ /* 0x000fc4000001160d */
[----:B-1----:R-:W-:Y:S02]  /*31be0*/  SHF.R.U32.HI R3, RZ, 0x8, R12 ;  /* 0x00000008ff037819 */ /* 0x002fe4000001160c */
[----:B------:R-:W-:Y:S02]  /*31bf0*/  LOP3.LUT R21, R18, 0xffff, RZ, 0xc0, !PT ;  /* 0x0000ffff12157812 */ /* 0x000fe400078ec0ff */
[----:B------:R-:W-:Y:S02]  /*31c00*/  LOP3.LUT R18, R3, 0xffff, RZ, 0xc0, !PT ;  /* 0x0000ffff03127812 */ /* 0x000fe400078ec0ff */
[----:B------:R-:W-:Y:S02]  /*31c10*/  LOP3.LUT R22, R19, 0xffff, RZ, 0xc0, !PT ;  /* 0x0000ffff13167812 */ /* 0x000fe400078ec0ff */
[----:B------:R-:W-:Y:S02]  /*31c20*/  LOP3.LUT R19, R25, 0xffff, RZ, 0xc0, !PT ;  /* 0x0000ffff19137812 */ /* 0x000fe400078ec0ff */
[----:B------:R-:W-:-:S02]  /*31c30*/  PRMT R15, R18, 0x3340, R0 ;  /* 0x00003340120f7816 */ /* 0x000fc40000000000 */
[----:B--2---:R-:W-:Y:S02]  /*31c40*/  SHF.R.U32.HI R18, RZ, 0x8, R27 ;  /* 0x00000008ff127819 */ /* 0x004fe4000001161b */
[----:B------:R-:W-:Y:S02]  /*31c50*/  PRMT R13, R24, 0x3340, R20 ;  /* 0x00003340180d7816 */ /* 0x000fe40000000014 */
[----:B------:R-:W-:Y:S02]  /*31c60*/  PRMT R3, R19, 0x3340, R0 ;  /* 0x0000334013037816 */ /* 0x000fe40000000000 */
[----:B---3--:R-:W-:Y:S02]  /*31c70*/  SHF.R.U32.HI R20, RZ, 0x8, R17 ;  /* 0x00000008ff147819 */ /* 0x008fe40000011611 */
[----:B------:R-:W-:Y:S02]  /*31c80*/  SHF.R.U32.HI R19, RZ, 0x8, R26 ;  /* 0x00000008ff137819 */ /* 0x000fe4000001161a */
[----:B------:R-:W-:-:S02]  /*31c90*/  LOP3.LUT R24, R18, 0xffff, RZ, 0xc0, !PT ;  /* 0x0000ffff12187812 */ /* 0x000fc400078ec0ff */
[----:B------:R-:W-:Y:S02]  /*31ca0*/  PRMT R12, R22, 0x3340, R21 ;  /* 0x00003340160c7816 */ /* 0x000fe40000000015 */
[----:B------:R-:W-:Y:S02]  /*31cb0*/  LOP3.LUT R22, R20, 0xffff, RZ, 0xc0, !PT ;  /* 0x0000ffff14167812 */ /* 0x000fe400078ec0ff */
[----:B------:R-:W-:Y:S01]  /*31cc0*/  LOP3.LUT R21, R19, 0xffff, RZ, 0xc0, !PT ;  /* 0x0000ffff13157812 */ /* 0x000fe200078ec0ff */
[----:B------:R-:W2:Y:S01]  /*31cd0*/  LDL.LU R27, [R1+0x1f0] ;  /* 0x0001f000011b7983 */ /* 0x000ea20000300800 */
[----:B----4-:R-:W-:Y:S02]  /*31ce0*/  SHF.R.U32.HI R25, RZ, 0x8, R4 ;  /* 0x00000008ff197819 */ /* 0x010fe40000011604 */
[----:B------:R-:W-:Y:S02]  /*31cf0*/  SHF.R.U32.HI R4, RZ, 0x8, R7 ;  /* 0x00000008ff047819 */ /* 0x000fe40000011607 */
[----:B------:R-:W-:-:S02]  /*31d00*/  PRMT R7, R24, 0x3340, R0 ;  /* 0x0000334018077816 */ /* 0x000fc40000000000 */
[----:B------:R-:W-:Y:S02]  /*31d10*/  SHF.R.U32.HI R23, RZ, 0x8, R23 ;  /* 0x00000008ff177819 */ /* 0x000fe40000011617 */
[----:B------:R-:W-:Y:S02]  /*31d20*/  LOP3.LUT R19, R25, 0xffff, RZ, 0xc0, !PT ;  /* 0x0000ffff19137812 */ /* 0x000fe400078ec0ff */
[----:B------:R-:W-:Y:S02]  /*31d30*/  LOP3.LUT R18, R4, 0xffff, RZ, 0xc0, !PT ;  /* 0x0000ffff04127812 */ /* 0x000fe400078ec0ff */
[----:B------:R-:W-:Y:S02]  /*31d40*/  LOP3.LUT R20, R23, 0xffff, RZ, 0xc0, !PT ;  /* 0x0000ffff17147812 */ /* 0x000fe400078ec0ff */
[----:B------:R-:W-:Y:S01]  /*31d50*/  PRMT R4, R22, 0x3340, R21 ;  /* 0x0000334016047816 */ /* 0x000fe20000000015 */
[----:B------:R0:W-:Y:S04]  /*31d60*/  STL [R1+0x84], R7 ;  /* 0x0000840701007387 */ /* 0x0001e80000100800 */
[----:B------:R-:W3:Y:S04]  /*31d70*/  LDL.LU R17, [R1+0x1e8] ;  /* 0x0001e80001117983 */ /* 0x000ee80000300800 */
[----:B------:R1:W-:Y:S01]  /*31d80*/  STL [R1+0x128], R4 ;  /* 0x0001280401007387 */ /* 0x0003e20000100800 */
[----:B0-----:R-:W-:-:S02]  /*31d90*/  PRMT R7, R20, 0x3340, R19 ;  /* 0x0000334014077816 */ /* 0x001fc40000000013 */
[----:B------:R-:W-:Y:S02]  /*31da0*/  LOP3.LUT R20, R14, 0xffff, RZ, 0xc0, !PT ;  /* 0x0000ffff0e147812 */ /* 0x000fe400078ec0ff */
[----:B------:R-:W-:Y:S02]  /*31db0*/  LOP3.LUT R19, R29, 0xffff, RZ, 0xc0, !PT ;  /* 0x0000ffff1d137812 */ /* 0x000fe400078ec0ff */
[----:B-1----:R-:W-:Y:S02]  /*31dc0*/  LOP3.LUT R4, R16, 0xffff, RZ, 0xc0, !PT ;  /* 0x0000ffff10047812 */ /* 0x002fe400078ec0ff */
[--C-:B------:R-:W-:Y:S02]  /*31dd0*/  PRMT R14, R20, 0x3340, R19.reuse ;  /* 0x00003340140e7816 */ /* 0x100fe40000000013 */
[----:B------:R-:W-:Y:S02]  /*31de0*/  SHF.R.U32.HI R21, RZ, 0x8, R19 ;  /* 0x00000008ff157819 */ /* 0x000fe40000011613 */
[----:B------:R-:W-:Y:S01]  /*31df0*/  PRMT R26, R18, 0x3340, R0 ;  /* 0x00003340121a7816 */ /* 0x000fe20000000000 */
[----:B------:R0:W-:Y:S04]  /*31e00*/  STL [R1+0xa4], R4 ;  /* 0x0000a40401007387 */ /* 0x0001e80000100800 */
[----:B------:R1:W-:Y:S01]  /*31e10*/  STL [R1+0xa0], R14 ;  /* 0x0000a00e01007387 */ /* 0x0003e20000100800 */
[----:B------:R-:W-:-:S02]  /*31e20*/  SHF.R.U32.HI R24, RZ, 0x8, R9 ;  /* 0x00000008ff187819 */ /* 0x000fc40000011609 */
[----:B------:R-:W-:Y:S02]  /*31e30*/  SHF.R.U32.HI R19, RZ, 0x8, R4 ;  /* 0x00000008ff137819 */ /* 0x000fe40000011604 */
[----:B------:R-:W-:Y:S01]  /*31e40*/  LOP3.LUT R18, R28, 0xffff, RZ, 0xc0, !PT ;  /* 0x0000ffff1c127812 */ /* 0x000fe200078ec0ff */
[----:B------:R-:W4:Y:S04]  /*31e50*/  LDL.LU R29, [R1+0x278] ;  /* 0x00027800011d7983 */ /* 0x000f280000300800 */
[----:B------:R-:W4:Y:S04]  /*31e60*/  LDL.LU R28, [R1+0x21c] ;  /* 0x00021c00011c7983 */ /* 0x000f280000300800 */
[----:B------:R-:W4:Y:S01]  /*31e70*/  LDL.LU R16, [R1+0x218] ;  /* 0x0002180001107983 */ /* 0x000f220000300800 */
[----:B------:R-:W-:-:S02]  /*31e80*/  LOP3.LUT R22, R19, 0xffff, RZ, 0xc0, !PT ;  /* 0x0000ffff13167812 */ /* 0x000fc400078ec0ff */
[----:B------:R-:W-:Y:S01]  /*31e90*/  LOP3.LUT R19, R24, 0xffff, RZ, 0xc0, !PT ;  /* 0x0000ffff18137812 */ /* 0x000fe200078ec0ff */
[----:B0-----:R-:W3:Y:S04]  /*31ea0*/  LDL.LU R4, [R1+0x1f8] ;  /* 0x0001f80001047983 */ /* 0x001ee80000300800 */
[----:B-1----:R-:W4:Y:S04]  /*31eb0*/  LDL.LU R14, [R1+0x1f4] ;  /* 0x0001f400010e7983 */ /* 0x002f280000300800 */
[----:B------:R-:W3:Y:S01]  /*31ec0*/  LDL.LU R24, [R1+0x1ec] ;  /* 0x0001ec0001187983 */ /* 0x000ee20000300800 */
[----:B------:R-:W-:-:S02]  /*31ed0*/  SHF.R.U32.HI R25, RZ, 0x8, R5 ;  /* 0x00000008ff197819 */ /* 0x000fc40000011605 */
[----:B------:R-:W-:Y:S02]  /*31ee0*/  SHF.R.U32.HI R23, RZ, 0x8, R20 ;  /* 0x00000008ff177819 */ /* 0x000fe40000011614 */
[----:B------:R-:W-:Y:S02]  /*31ef0*/  PRMT R5, R18, 0x3340, R0 ;  /* 0x0000334012057816 */ /* 0x000fe40000000000 */
[----:B------:R-:W-:Y:S02]  /*31f00*/  SHF.R.U32.HI R20, RZ, 0x8, R18 ;  /* 0x00000008ff147819 */ /* 0x000fe40000011612 */
[----:B------:R-:W-:Y:S02]  /*31f10*/  LOP3.LUT R18, R25, 0xffff, RZ, 0xc0, !PT ;  /* 0x0000ffff19127812 */ /* 0x000fe400078ec0ff */
[----:B------:R-:W4:Y:S01]  /*31f20*/  LDL.LU R25, [R1+0x1fc] ;  /* 0x0001fc0001197983 */ /* 0x000f220000300800 */
[----:B------:R-:W-:Y:S02]  /*31f30*/  LOP3.LUT R23, R23, 0xffff, RZ, 0xc0, !PT ;  /* 0x0000ffff17177812 */ /* 0x000fe400078ec0ff */
[----:B------:R-:W-:-:S02]  /*31f40*/  LOP3.LUT R21, R21, 0xffff, RZ, 0xc0, !PT ;  /* 0x0000ffff15157812 */ /* 0x000fc400078ec0ff */
[----:B------:R-:W-:Y:S02]  /*31f50*/  LOP3.LUT R20, R20, 0xffff, RZ, 0xc0, !PT ;  /* 0x0000ffff14147812 */ /* 0x000fe400078ec0ff */
[--C-:B------:R-:W-:Y:S02]  /*31f60*/  PRMT R9, R22, 0x3340, R0.reuse ;  /* 0x0000334016097816 */ /* 0x100fe40000000000 */
[----:B------:R-:W-:Y:S02]  /*31f70*/  PRMT R21, R23, 0x3340, R21 ;  /* 0x0000334017157816 */ /* 0x000fe40000000015 */
[----:B------:R-:W-:Y:S01]  /*31f80*/  PRMT R20, R20, 0x3340, R0 ;  /* 0x0000334014147816 */ /* 0x000fe20000000000 */
[----:B------:R0:W-:Y:S04]  /*31f90*/  STL [R1+0x88], R9 ;  /* 0x0000880901007387 */ /* 0x0001e80000100800 */
[----:B------:R-:W-:Y:S04]  /*31fa0*/  STL [R1+0x120], R21 ;  /* 0x0001201501007387 */ /* 0x000fe80000100800 */
[----:B------:R1:W-:Y:S01]  /*31fb0*/  STL [R1+0x108], R20 ;  /* 0x0001081401007387 */ /* 0x0003e20000100800 */
[----:B------:R-:W-:-:S02]  /*31fc0*/  SHF.R.U32.HI R23, RZ, 0x8, R8 ;  /* 0x00000008ff177819 */ /* 0x000fc40000011608 */
[----:B0-----:R-:W-:Y:S02]  /*31fd0*/  PRMT R9, R19, 0x3340, R18 ;  /* 0x0000334013097816 */ /* 0x001fe40000000012 */
[----:B--2---:R-:W-:Y:S02]  /*31fe0*/  SHF.R.U32.HI R18, RZ, 0x8, R27 ;  /* 0x00000008ff127819 */ /* 0x004fe4000001161b */
[----:B-1----:R-:W-:Y:S02]  /*31ff0*/  SHF.R.U32.HI R20, RZ, 0x8, R6 ;  /* 0x00000008ff147819 */ /* 0x002fe40000011606 */
[----:B------:R-:W-:Y:S01]  /*32000*/  SHF.R.U32.HI R21, RZ, 0x8, R11 ;  /* 0x00000008ff157819 */ /* 0x000fe2000001160b */
[----:B------:R-:W2:Y:S01]  /*32010*/  LDL.LU R6, [R1+0x1664] ;  /* 0x0016640001067983 */ /* 0x000ea20000300800 */
[----:B------:R-:W-:-:S03]  /*32020*/  LOP3.LUT R18, R18, 0xffff, RZ, 0xc0, !PT ;  /* 0x0000ffff12127812 */ /* 0x000fc600078ec0ff */
[----:B------:R-:W2:Y:S01]  /*32030*/  LDL.LU R27, [R1+0x58] ;  /* 0x00005800011b7983 */ /* 0x000ea20000300800 */
[----:B------:R-:W-:Y:S02]  /*32040*/  LOP3.LUT R21, R21, 0xffff, RZ, 0xc0, !PT ;  /* 0x0000ffff15157812 */ /* 0x000fe400078ec0ff */
[----:B---3--:R-:W-:-:S04]  /*32050*/  SHF.R.U32.HI R19, RZ, 0x8, R24 ;  /* 0x00000008ff137819 */ /* 0x008fc80000011618 */
[----:B------:R-:W-:Y:S02]  /*32060*/  LOP3.LUT R22, R19, 0xffff, RZ, 0xc0, !PT ;  /* 0x0000ffff13167812 */ /* 0x000fe400078ec0ff */
[----:B------:R-:W-:Y:S02]  /*32070*/  LOP3.LUT R19, R20, 0xffff, RZ, 0xc0, !PT ;  /* 0x0000ffff14137812 */ /* 0x000fe400078ec0ff */
[----:B------:R-:W-:Y:S02]  /*32080*/  LOP3.LUT R20, R23, 0xffff, RZ, 0xc0, !PT ;  /* 0x0000ffff17147812 */ /* 0x000fe400078ec0ff */
[----:B------:R-:W-:Y:S02]  /*32090*/  PRMT R8, R22, 0x3340, R18 ;  /* 0x0000334016087816 */ /* 0x000fe40000000012 */
[----:B----4-:R-:W-:Y:S02]  /*320a0*/  SHF.R.U32.HI R22, RZ, 0x8, R25 ;  /* 0x00000008ff167819 */ /* 0x010fe40000011619 */
[----:B------:R-:W-:-:S02]  /*320b0*/  PRMT R11, R21, 0x3340, R20 ;  /* 0x00003340150b7816 */ /* 0x000fc40000000014 */
[----:B------:R-:W-:Y:S02]  /*320c0*/  SHF.R.U32.HI R21, RZ, 0x8, R4 ;  /* 0x00000008ff157819 */ /* 0x000fe40000011604 */
[----:B------:R-:W-:Y:S02]  /*320d0*/  SHF.R.U32.HI R20, RZ, 0x8, R14 ;  /* 0x00000008ff147819 */ /* 0x000fe4000001160e */
[----:B------:R-:W-:Y:S02]  /*320e0*/  SHF.R.U32.HI R24, RZ, 0x8, R17 ;  /* 0x00000008ff187819 */ /* 0x000fe40000011611 */
[----:B------:R-:W-:Y:S01]  /*320f0*/  SHF.R.U32.HI R18, RZ, 0x8, R10 ;  /* 0x00000008ff127819 */ /* 0x000fe2000001160a */
[----:B------:R-:W3:Y:S04]  /*32100*/  LDL.LU R17, [R1+0x54] ;  /* 0x0000540001117983 */ /* 0x000ee80000300800 */
[----:B------:R-:W4:Y:S01]  /*32110*/  LDL.LU R23, [R1+0x178] ;  /* 0x0001780001177983 */ /* 0x000f220000300800 */
[----:B------:R-:W-:-:S02]  /*32120*/  LOP3.LUT R10, R22, 0xffff, RZ, 0xc0, !PT ;  /* 0x0000ffff160a7812 */ /* 0x000fc400078ec0ff */
[----:B------:R-:W-:Y:S01]  /*32130*/  LOP3.LUT R4, R21, 0xffff, RZ, 0xc0, !PT ;  /* 0x0000ffff15047812 */ /* 0x000fe200078ec0ff */
[----:B------:R-:W3:Y:S04]  /*32140*/  LDL.LU R22, [R1+0x168] ;  /* 0x0001680001167983 */ /* 0x000ee80000300800 */
[----:B------:R-:W3:Y:S01]  /*32150*/  LDL.LU R21, [R1+0x1bc] ;  /* 0x0001bc0001157983 */ /* 0x000ee20000300800 */
[----:B------:R-:W-:-:S03]  /*32160*/  LOP3.LUT R14, R20, 0xffff, RZ, 0xc0, !PT ;  /* 0x0000ffff140e7812 */ /* 0x000fc600078ec0ff */
[----:B------:R-:W3:Y:S01]  /*32170*/  LDL.LU R20, [R1+0x16c] ;  /* 0x00016c0001147983 */ /* 0x000ee20000300800 */
[----:B------:R-:W-:Y:S02]  /*32180*/  LOP3.LUT R29, R29, 0xffff, RZ, 0xc0, !PT ;  /* 0x0000ffff1d1d7812 */ /* 0x000fe400078ec0ff */
[----:B------:R-:W-:Y:S02]  /*32190*/  LOP3.LUT R28, R28, 0xffff, RZ, 0xc0, !PT ;  /* 0x0000ffff1c1c7812 */ /* 0x000fe400078ec0ff */
[----:B------:R-:W-:Y:S02]  /*321a0*/  LOP3.LUT R16, R16, 0xffff, RZ, 0xc0, !PT ;  /* 0x0000ffff10107812 */ /* 0x000fe400078ec0ff */
[----:B--2---:R-:W-:Y:S02]  /*321b0*/  LOP3.LUT R6, R6, 0xffff, RZ, 0xc0, !PT ;  /* 0x0000ffff06067812 */ /* 0x004fe400078ec0ff */
[----:B------:R-:W-:Y:S02]  /*321c0*/  LOP3.LUT R25, R18, 0xffff, RZ, 0xc0, !PT ;  /* 0x0000ffff12197812 */ /* 0x000fe400078ec0ff */
[----:B------:R-:W-:-:S02]  /*321d0*/  PRMT R10, R10, 0x3340, R4 ;  /* 0x000033400a0a7816 */ /* 0x000fc40000000004 */
[----:B------:R-:W-:Y:S01]  /*321e0*/  PRMT R18, R14, 0x3340, R0 ;  /* 0x000033400e127816 */ /* 0x000fe20000000000 */
[----:B------:R-:W2:Y:S04]  /*321f0*/  LDL.LU R4, [R1+0x1660] ;  /* 0x0016600001047983 */ /* 0x000ea80000300800 */
[----:B------:R-:W2:Y:S01]  /*32200*/  LDL.LU R14, [R1+0x165c] ;  /* 0x00165c00010e7983 */ /* 0x000ea20000300800 */
[----:B----4-:R-:W-:Y:S02]  /*32210*/  PRMT R23, R23, 0x4210, R16 ;  /* 0x0000421017177816 */ /* 0x010fe40000000010 */
[----:B---3--:R-:W-:Y:S02]  /*32220*/  PRMT R22, R22, 0x4210, R28 ;  /* 0x0000421016167816 */ /* 0x008fe4000000001c */
[----:B------:R-:W-:-:S02]  /*32230*/  PRMT R21, R21, 0x4210, R6 ;  /* 0x0000421015157816 */ /* 0x000fc40000000006 */
[----:B------:R-:W-:-:S05]  /*32240*/  PRMT R20, R20, 0x4210, R29 ;  /* 0x0000421014147816 */ /* 0x000fca000000001d */
[----:B------:R0:W-:Y:S01]  /*32250*/  STSM.16.M88.4 [R2], R20 ;  /* 0x0000001402007844 */ /* 0x0001e20000000200 */
[----:B------:R-:W-:Y:S02]  /*32260*/  LOP3.LUT R24, R24, 0xffff, RZ, 0xc0, !PT ;  /* 0x0000ffff18187812 */ /* 0x000fe400078ec0ff */
[----:B------:R-:W-:Y:S02]  /*32270*/  PRMT R13, R13, 0x5410, R3 ;  /* 0x000054100d0d7816 */ /* 0x000fe40000000003 */
[----:B------:R-:W-:Y:S01]  /*32280*/  PRMT R12, R12, 0x5410, R15 ;  /* 0x000054100c0c7816 */ /* 0x000fe2000000000f */
[----:B0-----:R-:W3:Y:S04]  /*32290*/  LDL.LU R20, [R1+0x68] ;  /* 0x0000680001147983 */ /* 0x001ee80000300800 */
[----:B------:R-:W4:Y:S04]  /*322a0*/  LDL.LU R21, [R1+0x6c] ;  /* 0x00006c0001157983 */ /* 0x000f280000300800 */
[----:B------:R-:W4:Y:S04]  /*322b0*/  LDL.LU R22, [R1+0x48] ;  /* 0x0000480001167983 */ /* 0x000f280000300800 */
[----:B------:R-:W4:Y:S01]  /*322c0*/  LDL.LU R23, [R1+0x60] ;  /* 0x0000600001177983 */ /* 0x000f220000300800 */
[----:B--2---:R-:W-:-:S02]  /*322d0*/  PRMT R14, R14, 0x5410, R4 ;  /* 0x000054100e0e7816 */ /* 0x004fc40000000004 */
[----:B------:R-:W-:Y:S02]  /*322e0*/  PRMT R7, R7, 0x5410, R26 ;  /* 0x0000541007077816 */ /* 0x000fe4000000001a */
[--C-:B------:R-:W-:Y:S02]  /*322f0*/  PRMT R19, R19, 0x3340, R0.reuse ;  /* 0x0000334013137816 */ /* 0x100fe40000000000 */
[----:B------:R-:W-:Y:S02]  /*32300*/  PRMT R25, R25, 0x3340, R0 ;  /* 0x0000334019197816 */ /* 0x000fe40000000000 */
[----:B------:R-:W-:Y:S01]  /*32310*/  PRMT R10, R10, 0x5410, R18 ;  /* 0x000054100a0a7816 */ /* 0x000fe20000000012 */
[----:B------:R-:W-:Y:S01]  /*32320*/  BAR.SYNC.DEFER_BLOCKING 0x0 ;  /* 0x0000000000007b1d */ /* 0x000fe20000010000 */
[----:B---3--:R-:W-:Y:S02]  /*32330*/  PRMT R20, R20, 0x5410, R27 ;  /* 0x0000541014147816 */ /* 0x008fe4000000001b */
[----:B----4-:R-:W-:-:S03]  /*32340*/  PRMT R21, R21, 0x5410, R17 ;  /* 0x0000541015157816 */ /* 0x010fc60000000011 */
[----:B------:R-:W2:Y:S04]  /*32350*/  LDL.LU R27, [R1+0x1658] ;  /* 0x00165800011b7983 */ /* 0x000ea80000300800 */
[----:B------:R-:W2:Y:S01]  /*32360*/  LDL.LU R17, [R1+0x1654] ;  /* 0x0016540001117983 */ /* 0x000ea20000300800 */
[----:B------:R-:W-:Y:S02]  /*32370*/  PRMT R22, R23, 0x5410, R22 ;  /* 0x0000541017167816 */ /* 0x000fe40000000016 */
[----:B------:R-:W-:-:S04]  /*32380*/  PRMT R24, R24, 0x3340, R0 ;  /* 0x0000334018187816 */ /* 0x000fc80000000000 */
[----:B------:R-:W-:Y:S02]  /*32390*/  PRMT R8, R8, 0x5410, R24 ;  /* 0x0000541008087816 */ /* 0x000fe40000000018 */
[----:B------:R-:W-:Y:S02]  /*323a0*/  PRMT R20, R20, 0x5210, R29 ;  /* 0x0000521014147816 */ /* 0x000fe4000000001d */
[----:B------:R-:W-:Y:S02]  /*323b0*/  PRMT R22, R22, 0x5210, R28 ;  /* 0x0000521016167816 */ /* 0x000fe4000000001c */
[----:B------:R-:W-:Y:S02]  /*323c0*/  PRMT R9, R9, 0x5410, R19 ;  /* 0x0000541009097816 */ /* 0x000fe40000000013 */
[----:B------:R-:W0:Y:S01]  /*323d0*/  S2R R19, SR_TID.X ;  /* 0x0000000000137919 */ /* 0x000e220000002100 */
[----:B------:R-:W-:Y:S02]  /*323e0*/  PRMT R11, R11, 0x5410, R25 ;  /* 0x000054100b0b7816 */ /* 0x000fe40000000019 */
[----:B------:R-:W-:-:S02]  /*323f0*/  PRMT R21, R21, 0x5210, R6 ;  /* 0x0000521015157816 */ /* 0x000fc40000000006 */
[----:B0-----:R-:W-:Y:S02]  /*32400*/  LOP3.LUT R19, R19, 0x3f, RZ, 0xc0, !PT ;  /* 0x0000003f13137812 */ /* 0x001fe400078ec0ff */
[----:B--2---:R-:W-:Y:S02]  /*32410*/  PRMT R23, R17, 0x5410, R27 ;  /* 0x0000541011177816 */ /* 0x004fe4000000001b */
[----:B------:R-:W2:Y:S04]  /*32420*/  LDL.LU R27, [R1+0x1650] ;  /* 0x00165000011b7983 */ /* 0x000ea80000300800 */
[----:B------:R-:W3:Y:S04]  /*32430*/  LDL.LU R17, [R1+0x164c] ;  /* 0x00164c0001117983 */ /* 0x000ee80000300800 */
[----:B------:R-:W4:Y:S04]  /*32440*/  LDL.LU R4, [R1+0x1648] ;  /* 0x0016480001047983 */ /* 0x000f280000300800 */
[----:B------:R-:W2:Y:S04]  /*32450*/  LDL.LU R3, [R1+0x1644] ;  /* 0x0016440001037983 */ /* 0x000ea80000300800 */
[----:B------:R-:W3:Y:S04]  /*32460*/  LDL.LU R15, [R1+0x1640] ;  /* 0x00164000010f7983 */ /* 0x000ee80000300800 */
[----:B------:R0:W-:Y:S04]  /*32470*/  STL [R1+0x1628], R14 ;  /* 0x0016280e01007387 */ /* 0x0001e80000100800 */
[----:B0-----:R-:W4:Y:S04]  /*32480*/  LDL.LU R14, [R1+0x260] ;  /* 0x00026000010e7983 */ /* 0x001f280000300800 */
[----:B------:R0:W-:Y:S04]  /*32490*/  STL.64 [R1+0x1620], R12 ;  /* 0x0016200c01007387 */ /* 0x0001e80000100a00 */
[----:B0-----:R-:W2:Y:S04]  /*324a0*/  LDL.LU R12, [R1+0x2a0] ;  /* 0x0002a000010c7983 */ /* 0x001ea80000300800 */
[----:B------:R-:W2:Y:S04]  /*324b0*/  LDL.LU R13, [R1+0x264] ;  /* 0x00026400010d7983 */ /* 0x000ea80000300800 */
[----:B------:R-:W2:Y:S04]  /*324c0*/  LDL.LU R26, [R1+0x163c] ;  /* 0x00163c00011a7983 */ /* 0x000ea80000300800 */
[----:B------:R-:W2:Y:S04]  /*324d0*/  LDL.LU R24, [R1+0x2a4] ;  /* 0x0002a40001187983 */ /* 0x000ea80000300800 */
[----:B------:R-:W2:Y:S04]  /*324e0*/  LDL.LU R29, [R1+0x1638] ;  /* 0x00163800011d7983 */ /* 0x000ea80000300800 */
[----:B------:R-:W2:Y:S01]  /*324f0*/  LDL.LU R28, [R1+0x1634] ;  /* 0x00163400011c7983 */ /* 0x000ea20000300800 */
[----:B------:R-:W-:-:S02]  /*32500*/  LEA R6, R19, UR4, 0x4 ;  /* 0x0000000413067c11 */ /* 0x000fc4000f8e20ff */
[----:B------:R-:W-:Y:S01]  /*32510*/  PRMT R23, R23, 0x5210, R16 ;  /* 0x0000521017177816 */ /* 0x000fe20000000010 */
[----:B------:R-:W-:Y:S01]  /*32520*/  ULDC UR4, c[0x0][0x244] ;  /* 0x0000910000047ab9 */ /* 0x000fe20000000800 */
[----:B------:R-:W2:Y:S04]  /*32530*/  LDL.LU R16, [R1+0x1630] ;  /* 0x0016300001107983 */ /* 0x000ea80000300800 */
[----:B------:R-:W-:Y:S04]  /*32540*/  STL.64 [R1+0x15f8], R10 ;  /* 0x0015f80a01007387 */ /* 0x000fe80000100a00 */
[----:B------:R-:W-:Y:S04]  /*32550*/  STL.64 [R1+0x15f0], R8 ;  /* 0x0015f00801007387 */ /* 0x000fe80000100a00 */
[----:B------:R-:W0:Y:S01]  /*32560*/  LDS.128 R8, [R6] ;  /* 0x0000000006087984 */ /* 0x000e220000000c00 */
[----:B------:R-:W-:Y:S06]  /*32570*/  BAR.SYNC.DEFER_BLOCKING 0x0 ;  /* 0x0000000000007b1d */ /* 0x000fec0000010000 */
[----:B------:R-:W-:Y:S02]  /*32580*/  STSM.16.M88.4 [R2], R20 ;  /* 0x0000001402007844 */ /* 0x000fe40000000200 */
[----:B------:R-:W-:Y:S06]  /*32590*/  BAR.SYNC.DEFER_BLOCKING 0x0 ;  /* 0x0000000000007b1d */ /* 0x000fec0000010000 */
[----:B------:R-:W-:Y:S04]  /*325a0*/  STL [R1+0x1a0], R6 ;  /* 0x0001a00601007387 */ /* 0x000fe80000100800 */
[----:B0-----:R0:W-:Y:S04]  /*325b0*/  STL.64 [R1+0x1f0], R8 ;  /* 0x0001f00801007387 */ /* 0x0011e80000100a00 */
[----:B------:R-:W-:Y:S01]  /*325c0*/  STL.64 [R1+0x1f8], R10 ;  /* 0x0001f80a01007387 */ /* 0x000fe20000100a00 */
[----:B0-----:R-:W0:Y:S01]  /*325d0*/  LDC R8, c[0x0][0x244] ;  /* 0x00009100ff087b82 */ /* 0x001e220000000800 */
[----:B----4-:R-:W-:-:S04]  /*325e0*/  LOP3.LUT R25, R14, 0xffff, RZ, 0xc0, !PT ;  /* 0x0000ffff0e197812 */ /* 0x010fc800078ec0ff */
[----:B---3--:R-:W-:Y:S02]  /*325f0*/  PRMT R23, R15, 0x4210, R25 ;  /* 0x000042100f177816 */ /* 0x008fe40000000019 */
[----:B--2---:R-:W-:Y:S02]  /*32600*/  LOP3.LUT R19, R12, 0xffff, RZ, 0xc0, !PT ;  /* 0x0000ffff0c137812 */ /* 0x004fe400078ec0ff */
[----:B------:R-:W-:Y:S02]  /*32610*/  LOP3.LUT R18, R24, 0xffff, RZ, 0xc0, !PT ;  /* 0x0000ffff18127812 */ /* 0x000fe400078ec0ff */
[----:B------:R-:W-:Y:S02]  /*32620*/  LOP3.LUT R24, R13, 0xffff, RZ, 0xc0, !PT ;  /* 0x0000ffff0d187812 */ /* 0x000fe400078ec0ff */
[----:B------:R-:W1:Y:S01]  /*32630*/  LDS.128 R12, [R6] ;  /* 0x00000000060c7984 */ /* 0x000e620000000c00 */
[----:B------:R-:W-:-:S03]  /*32640*/  PRMT R20, R28, 0x4210, R18 ;  /* 0x000042101c147816 */ /* 0x000fc60000000012 */
[----:B------:R-:W2:Y:S01]  /*32650*/  LDL.LU R28, [R1+0x162c] ;  /* 0x00162c00011c7983 */ /* 0x000ea20000300800 */
[----:B------:R-:W-:Y:S06]  /*32660*/  BAR.SYNC.DEFER_BLOCKING 0x0 ;  /* 0x0000000000007b1d */ /* 0x000fec0000010000 */
[----:B-1----:R-:W-:Y:S04]  /*32670*/  STL.64 [R1+0x1e0], R12 ;  /* 0x0001e00c01007387 */ /* 0x002fe80000100a00 */
[----:B------:R1:W-:Y:S04]  /*32680*/  STL.64 [R1+0x1e8], R14 ;  /* 0x0001e80e01007387 */ /* 0x0003e80000100a00 */
[----:B-1----:R-:W3:Y:S04]  /*32690*/  LDL.LU R14, [R1+0x1628] ;  /* 0x00162800010e7983 */ /* 0x002ee80000300800 */
[----:B------:R-:W4:Y:S01]  /*326a0*/  LDL.LU.64 R12, [R1+0x1620] ;  /* 0x00162000010c7983 */ /* 0x000f220000300a00 */
[----:B------:R-:W-:-:S02]  /*326b0*/  PRMT R21, R29, 0x4210, R19 ;  /* 0x000042101d157816 */ /* 0x000fc40000000013 */
[----:B------:R-:W-:Y:S01]  /*326c0*/  PRMT R22, R26, 0x4210, R24 ;  /* 0x000042101a167816 */ /* 0x000fe20000000018 */
[----:B------:R-:W2:Y:S01]  /*326d0*/  LDL.LU R29, [R1+0x8d4] ;  /* 0x0008d400011d7983 */ /* 0x000ea20000300800 */
[----:B------:R-:W1:Y:S03]  /*326e0*/  LDC R26, c[0x0][0x244] ;  /* 0x00009100ff1a7b82 */ /* 0x000e660000000800 */
[----:B------:R3:W-:Y:S05]  /*326f0*/  STSM.16.M88.4 [R2], R20 ;  /* 0x0000001402007844 */ /* 0x0007ea0000000200 */
[----:B------:R-:W-:Y:S01]  /*32700*/  BAR.SYNC.DEFER_BLOCKING 0x0 ;  /* 0x0000000000007b1d */ /* 0x000fe20000010000 */
[----:B---3--:R-:W-:-:S02]  /*32710*/  PRMT R20, R14, 0x5210, R18 ;  /* 0x000052100e147816 */ /* 0x008fc40000000012 */
[----:B----4-:R-:W-:Y:S02]  /*32720*/  PRMT R21, R13, 0x5210, R19 ;  /* 0x000052100d157816 */ /* 0x010fe40000000013 */
[----:B------:R-:W-:Y:S02]  /*32730*/  PRMT R22, R12, 0x5210, R24 ;  /* 0x000052100c167816 */ /* 0x000fe40000000018 */
[----:B------:R-:W3:Y:S01]  /*32740*/  LDS.128 R12, [R6] ;  /* 0x00000000060c7984 */ /* 0x000ee20000000c00 */
[----:B------:R-:W-:Y:S06]  /*32750*/  BAR.SYNC.DEFER_BLOCKING 0x0 ;  /* 0x0000000000007b1d */ /* 0x000fec0000010000 */
[----:B---3--:R-:W-:Y:S04]  /*32760*/  STL.64 [R1+0x1d0], R12 ;  /* 0x0001d00c01007387 */ /* 0x008fe80000100a00 */
[----:B------:R3:W-:Y:S04]  /*32770*/  STL.64 [R1+0x1d8], R14 ;  /* 0x0001d80e01007387 */ /* 0x0007e80000100a00 */
[----:B---3--:R-:W3:Y:S04]  /*32780*/  LDL.LU.64 R14, [R1+0x1618] ;  /* 0x00161800010e7983 */ /* 0x008ee80000300a00 */
[----:B------:R-:W4:Y:S01]  /*32790*/  LDL.LU.64 R12, [R1+0x1610] ;  /* 0x00161000010c7983 */ /* 0x000f220000300a00 */
[----:B------:R-:W-:Y:S01]  /*327a0*/  PRMT R23, R7, 0x5210, R25 ;  /* 0x0000521007177816 */ /* 0x000fe20000000019 */
[----:B--2---:R-:W-:Y:S01]  /*327b0*/  IMAD R24, R29, UR4, RZ ;  /* 0x000000041d187c24 */ /* 0x004fe2000f8e02ff */
[----:B------:R-:W2:Y:S01]  /*327c0*/  LDC R7, c[0x0][0x244] ;  /* 0x00009100ff077b82 */ /* 0x000ea20000000800 */
[----:B------:R-:W-:-:S02]  /*327d0*/  ULDC.64 UR4, c[0x0][0x220] ;  /* 0x0000880000047ab9 */ /* 0x000fc40000000a00 */
[----:B------:R1:W-:Y:S05]  /*327e0*/  STSM.16.M88.4 [R2], R20 ;  /* 0x0000001402007844 */ /* 0x0003ea0000000200 */
[----:B------:R-:W-:Y:S01]  /*327f0*/  BAR.SYNC.DEFER_BLOCKING 0x0 ;  /* 0x0000000000007b1d */ /* 0x000fe20000010000 */
[----:B0-----:R-:W-:-:S05]  /*32800*/  IMAD R25, R8, 0x40, R24 ;  /* 0x0000004008197824 */ /* 0x001fca00078e0218 */
[----:B------:R-:W0:Y:S02]  /*32810*/  LDS.128 R8, [R6] ;  /* 0x0000000006087984 */ /* 0x000e240000000c00 */
[----:B------:R-:W-:Y:S01]  /*32820*/  BAR.SYNC.DEFER_BLOCKING 0x0 ;  /* 0x0000000000007b1d */ /* 0x000fe20000010000 */
[----:B---3--:R-:W-:Y:S02]  /*32830*/  LOP3.LUT R15, R15, 0xffff, RZ, 0xc0, !PT ;  /* 0x0000ffff0f0f7812 */ /* 0x008fe400078ec0ff */
[----:B------:R-:W-:Y:S02]  /*32840*/  LOP3.LUT R14, R14, 0xffff, RZ, 0xc0, !PT ;  /* 0x0000ffff0e0e7812 */ /* 0x000fe400078ec0ff */
[----:B----4-:R-:W-:Y:S02]  /*32850*/  LOP3.LUT R13, R13, 0xffff, RZ, 0xc0, !PT ;  /* 0x0000ffff0d0d7812 */ /* 0x010fe400078ec0ff */
[----:B-1----:R-:W-:Y:S02]  /*32860*/  PRMT R20, R3, 0x4210, R15 ;  /* 0x0000421003147816 */ /* 0x002fe4000000000f */
[----:B------:R-:W-:Y:S01]  /*32870*/  PRMT R21, R4, 0x4210, R14 ;  /* 0x0000421004157816 */ /* 0x000fe2000000000e */
[----:B------:R-:W3:Y:S04]  /*32880*/  LDL.LU R3, [R1+0x1608] ;  /* 0x0016080001037983 */ /* 0x000ee80000300800 */
[----:B------:R-:W4:Y:S01]  /*32890*/  LDL.LU R4, [R1+0x1604] ;  /* 0x0016040001047983 */ /* 0x000f220000300800 */
[----:B------:R-:W-:-:S03]  /*328a0*/  PRMT R22, R17, 0x4210, R13 ;  /* 0x0000421011167816 */ /* 0x000fc6000000000d */
[----:B------:R-:W3:Y:S04]  /*328b0*/  LDL.LU R17, [R1+0x1600] ;  /* 0x0016000001117983 */ /* 0x000ee80000300800 */
[----:B0-----:R-:W-:Y:S04]  /*328c0*/  STL.64 [R1+0x1c0], R8 ;  /* 0x0001c00801007387 */ /* 0x001fe80000100a00 */
[----:B------:R0:W-:Y:S04]  /*328d0*/  STL.64 [R1+0x1c8], R10 ;  /* 0x0001c80a01007387 */ /* 0x0001e80000100a00 */
[----:B0-----:R-:W4:Y:S04]  /*328e0*/  LDL.LU.64 R10, [R1+0x15f8] ;  /* 0x0015f800010a7983 */ /* 0x001f280000300a00 */
[----:B------:R-:W3:Y:S01]  /*328f0*/  LDL.LU.64 R8, [R1+0x15f0] ;  /* 0x0015f00001087983 */ /* 0x000ee20000300a00 */
[----:B------:R-:W-:-:S04]  /*32900*/  LOP3.LUT R12, R12, 0xffff, RZ, 0xc0, !PT ;  /* 0x0000ffff0c0c7812 */ /* 0x000fc800078ec0ff */
[----:B------:R-:W-:-:S05]  /*32910*/  PRMT R23, R27, 0x4210, R12 ;  /* 0x000042101b177816 */ /* 0x000fca000000000c */
[----:B------:R0:W-:Y:S01]  /*32920*/  STSM.16.M88.4 [R2], R20 ;  /* 0x0000001402007844 */ /* 0x0001e20000000200 */
[----:B------:R-:W-:Y:S01]  /*32930*/  BAR.SYNC.DEFER_BLOCKING 0x0 ;  /* 0x0000000000007b1d */ /* 0x000fe20000010000 */
[----:B------:R-:W-:Y:S02]  /*32940*/  IADD3 R18, P2, R24, UR14, RZ ;  /* 0x0000000e18127c10 */ /* 0x000fe4000ff5e0ff */
[----:B------:R-:W-:-:S03]  /*32950*/  IADD3 R19, P3, R25, UR16, RZ ;  /* 0x0000001019137c10 */ /* 0x000fc6000ff7e0ff */
[----:B------:R-:W-:Y:S01]  /*32960*/  ULDC UR16, c[0x0][0x248] ;  /* 0x0000920000107ab9 */ /* 0x000fe20000000800 */
[----:B0-----:R-:W-:Y:S01]  /*32970*/  LEA.HI.X.SX32 R20, R24, UR15, 0x1, P2 ;  /* 0x0000000f18147c11 */ /* 0x001fe200090f0eff */
[----:B------:R-:W-:Y:S01]  /*32980*/  IMAD R24, R26, 0x40, R25 ;  /* 0x000000401a187824 */ /* 0x000fe200078e0219 */
[----:B------:R-:W-:Y:S01]  /*32990*/  LEA.HI.X.SX32 R21, R25, UR17, 0x1, P3 ;  /* 0x0000001119157c11 */ /* 0x000fe200098f0eff */
[----:B------:R-:W-:Y:S01]  /*329a0*/  ULDC.64 UR14, c[0x0][0x220] ;  /* 0x00008800000e7ab9 */ /* 0x000fe20000000a00 */
[----:B------:R-:W-:Y:S01]  /*329b0*/  ULDC UR17, c[0x0][0x248] ;  /* 0x0000920000117ab9 */ /* 0x000fe20000000800 */
[----:B--2---:R-:W-:-:S05]  /*329c0*/  IMAD R25, R7, 0x40, R24 ;  /* 0x0000004007197824 */ /* 0x004fca00078e0218 */
[C---:B------:R-:W-:Y:S02]  /*329d0*/  IADD3 R23, P3, R25.reuse, UR14, RZ ;  /* 0x0000000e19177c10 */ /* 0x040fe4000ff7e0ff */
[C---:B------:R-:W-:Y:S01]  /*329e0*/  IADD3 R22, P2, R24.reuse, UR4, RZ ;  /* 0x0000000418167c10 */ /* 0x040fe2000ff5e0ff */
[----:B------:R-:W-:Y:S01]  /*329f0*/  ULDC UR4, c[0x0][0x248] ;  /* 0x0000920000047ab9 */ /* 0x000fe20000000800 */
[----:B------:R-:W-:Y:S01]  /*32a00*/  ULDC UR14, c[0x0][0x248] ;  /* 0x00009200000e7ab9 */ /* 0x000fe20000000800 */
[----:B------:R-:W-:Y:S02]  /*32a10*/  LEA.HI.X.SX32 R25, R25, UR15, 0x1, P3 ;  /* 0x0000000f19197c11 */ /* 0x000fe400098f0eff */
[----:B------:R-:W-:Y:S01]  /*32a20*/  LEA.HI.X.SX32 R24, R24, UR5, 0x1, P2 ;  /* 0x0000000518187c11 */ /* 0x000fe200090f0eff */
[----:B------:R-:W-:Y:S01]  /*32a30*/  ULDC UR5, c[0x0][0x248] ;  /* 0x0000920000057ab9 */ /* 0x000fe20000000800 */
[----:B------:R-:W-:Y:S01]  /*32a40*/  ULDC UR15, c[0x0][0x248] ;  /* 0x00009200000f7ab9 */ /* 0x000fe20000000800 */
[----:B----4-:R-:W-:-:S02]  /*32a50*/  PRMT R10, R10, 0x5210, R13 ;  /* 0x000052100a0a7816 */ /* 0x010fc4000000000d */
[----:B---3--:R-:W-:Y:S02]  /*32a60*/  PRMT R8, R8, 0x5210, R15 ;  /* 0x0000521008087816 */ /* 0x008fe4000000000f */
[----:B------:R-:W-:Y:S02]  /*32a70*/  PRMT R9, R9, 0x5210, R14 ;  /* 0x0000521009097816 */ /* 0x000fe4000000000e */
[----:B------:R-:W-:Y:S02]  /*32a80*/  PRMT R11, R11, 0x5210, R12 ;  /* 0x000052100b0b7816 */ /* 0x000fe4000000000c */
[----:B------:R-:W0:Y:S01]  /*32a90*/  LDS.128 R12, [R6] ;  /* 0x00000000060c7984 */ /* 0x000e220000000c00 */
[----:B------:R-:W-:Y:S06]  /*32aa0*/  BAR.SYNC.DEFER_BLOCKING 0x0 ;  /* 0x0000000000007b1d */ /* 0x000fec0000010000 */
[----:B------:R1:W-:Y:S01]  /*32ab0*/  STSM.16.M88.4 [R2], R8 ;  /* 0x0000000802007844 */ /* 0x0003e20000000200 */
[----:B------:R-:W-:-:S02]  /*32ac0*/  LOP3.LUT R4, R4, 0xffff, RZ, 0xc0, !PT ;  /* 0x0000ffff04047812 */ /* 0x000fc400078ec0ff */
[----:B------:R-:W-:Y:S02]  /*32ad0*/  LOP3.LUT R16, R16, 0xffff7fff, RZ, 0xc0, !PT ;  /* 0xffff7fff10107812 */ /* 0x000fe400078ec0ff */
[----:B------:R-:W-:Y:S01]  /*32ae0*/  LOP3.LUT R0, R0, 0xff7fffff, RZ, 0xc0, !PT ;  /* 0xff7fffff00007812 */ /* 0x000fe200078ec0ff */
[----:B-1----:R-:W-:Y:S01]  /*32af0*/  IMAD R8, R28, UR29, RZ ;  /* 0x0000001d1c087c24 */ /* 0x002fe2000f8e02ff */
[----:B0-----:R0:W-:Y:S01]  /*32b00*/  STL.64 [R1+0x1b0], R12 ;  /* 0x0001b00c01007387 */ /* 0x0011e20000100a00 */
[----:B------:R-:W-:Y:S01]  /*32b10*/  ULDC UR29, c[0x0][0x248] ;  /* 0x00009200001d7ab9 */ /* 0x000fe20000000800 */
[----:B------:R-:W-:Y:S01]  /*32b20*/  LOP3.LUT R17, R17, 0xffdfffff, RZ, 0xc0, !PT ;  /* 0xffdfffff11117812 */ /* 0x000fe200078ec0ff */
[----:B------:R-:W-:Y:S01]  /*32b30*/  BAR.SYNC.DEFER_BLOCKING 0x0 ;  /* 0x0000000000007b1d */ /* 0x000fe20000010000 */
[----:B------:R-:W-:Y:S02]  /*32b40*/  SHF.R.S32.HI R7, RZ, 0x1f, R8 ;  /* 0x0000001fff077819 */ /* 0x000fe40000011408 */
[----:B------:R-:W-:-:S03]  /*32b50*/  IADD3 R10, P3, R8, R18, RZ ;  /* 0x00000012080a7210 */ /* 0x000fc60007f7e0ff */
[----:B------:R-:W-:Y:S02]  /*32b60*/  STL.64 [R1+0x1b8], R14 ;  /* 0x0001b80e01007387 */ /* 0x000fe40000100a00 */
[----:B------:R-:W-:Y:S01]  /*32b70*/  IMAD.X R11, R7, 0x1, R20, P3 ;  /* 0x00000001070b7824 */ /* 0x000fe200018e0614 */
[----:B0-----:R-:W-:-:S04]  /*32b80*/  IADD3 R12, P2, R8, R19, RZ ;  /* 0x00000013080c7210 */ /* 0x001fc80007f5e0ff */
[----:B------:R0:W-:Y:S01]  /*32b90*/  STL.64 [R1+0xf80], R10 ;  /* 0x000f800a01007387 */ /* 0x0001e20000100a00 */
[----:B------:R-:W-:Y:S02]  /*32ba0*/  IMAD.X R13, R7, 0x1, R21, P2 ;  /* 0x00000001070d7824 */ /* 0x000fe400010e0615 */
[C---:B------:R-:W-:Y:S01]  /*32bb0*/  VIADD R6, R8.reuse, UR61 ;  /* 0x0000003d08067c36 */ /* 0x040fe20008000000 */
[----:B------:R-:W-:Y:S02]  /*32bc0*/  ULDC UR61, c[0x0][0x228] ;  /* 0x00008a00003d7ab9 */ /* 0x000fe40000000800 */
[----:B------:R1:W-:Y:S01]  /*32bd0*/  STL.64 [R1+0xf78], R12 ;  /* 0x000f780c01007387 */ /* 0x0003e20000100a00 */
[----:B0-----:R-:W-:-:S05]  /*32be0*/  IADD3 R10, P3, R8, R22, RZ ;  /* 0x00000016080a7210 */ /* 0x001fca0007f7e0ff */
[C---:B------:R-:W-:Y:S01]  /*32bf0*/  IMAD.X R11, R7.reuse, 0x1, R24, P3 ;  /* 0x00000001070b7824 */ /* 0x040fe200018e0618 */
[----:B-1----:R-:W-:Y:S02]  /*32c00*/  IADD3 R12, P2, R8, R23, RZ ;  /* 0x00000017080c7210 */ /* 0x002fe40007f5e0ff */
[----:B------:R-:W-:Y:S02]  /*32c10*/  SHF.R.S32.HI R2, RZ, 0x1f, R6 ;  /* 0x0000001fff027819 */ /* 0x000fe40000011406 */
[----:B------:R0:W-:Y:S01]  /*32c20*/  STL.64 [R1+0xf70], R10 ;  /* 0x000f700a01007387 */ /* 0x0001e20000100a00 */
[----:B------:R-:W-:-:S05]  /*32c30*/  IMAD.X R13, R7, 0x1, R25, P2 ;  /* 0x00000001070d7824 */ /* 0x000fca00010e0619 */
[----:B------:R1:W-:Y:S01]  /*32c40*/  STL.64 [R1+0xf68], R12 ;  /* 0x000f680c01007387 */ /* 0x0003e20000100a00 */
[----:B0-----:R-:W-:-:S05]  /*32c50*/  IADD3 R10, P3, R6, R18, RZ ;  /* 0x00000012060a7210 */ /* 0x001fca0007f7e0ff */
[----:B------:R-:W-:Y:S01]  /*32c60*/  IMAD.X R11, R2, 0x1, R20, P3 ;  /* 0x00000001020b7824 */ /* 0x000fe200018e0614 */
[----:B-1----:R-:W-:-:S04]  /*32c70*/  IADD3 R12, P2, R6, R19, RZ ;  /* 0x00000013060c7210 */ /* 0x002fc80007f5e0ff */
[----:B------:R0:W-:Y:S01]  /*32c80*/  STL.64 [R1+0xf60], R10 ;  /* 0x000f600a01007387 */ /* 0x0001e20000100a00 */
[----:B------:R-:W-:Y:S02]  /*32c90*/  IMAD.X R13, R2, 0x1, R21, P2 ;  /* 0x00000001020d7824 */ /* 0x000fe400010e0615 */
[C---:B------:R-:W-:Y:S01]  /*32ca0*/  VIADD R9, R6.reuse, UR28 ;  /* 0x0000001c06097c36 */ /* 0x040fe20008000000 */
[----:B------:R-:W-:Y:S02]  /*32cb0*/  ULDC UR28, c[0x0][0x248] ;  /* 0x00009200001c7ab9 */ /* 0x000fe40000000800 */
[----:B------:R1:W-:Y:S01]  /*32cc0*/  STL.64 [R1+0xf58], R12 ;  /* 0x000f580c01007387 */ /* 0x0003e20000100a00 */
[----:B0-----:R-:W-:-:S05]  /*32cd0*/  IADD3 R10, P3, R6, R22, RZ ;  /* 0x00000016060a7210 */ /* 0x001fca0007f7e0ff */
[----:B------:R-:W-:Y:S01]  /*32ce0*/  IMAD.X R11, R2, 0x1, R24, P3 ;  /* 0x00000001020b7824 */ /* 0x000fe200018e0618 */
        /* <DEDUP_REMOVED lines=22> */
[C---:B-1----:R-:W-:Y:S01]  /*32e50*/  IADD3 R12, P2, R8.reuse, R19, RZ ;  /* 0x00000013080c7210 */ /* 0x042fe20007f5e0ff */
[----:B------:R-:W-:Y:S01]  /*32e60*/  VIADD R2, R8, UR26 ;  /* 0x0000001a08027c36 */ /* 0x000fe20008000000 */
[----:B------:R-:W-:Y:S02]  /*32e70*/  ULDC UR26, c[0x0][0x248] ;  /* 0x00009200001a7ab9 */ /* 0x000fe40000000800 */
[----:B------:R0:W-:Y:S01]  /*32e80*/  STL.64 [R1+0xf00], R10 ;  /* 0x000f000a01007387 */ /* 0x0001e20000100a00 */
[----:B------:R-:W-:Y:S01]  /*32e90*/  IMAD.X R13, R6, 0x1, R21, P2 ;  /* 0x00000001060d7824 */ /* 0x000fe200010e0615 */
[C---:B0-----:R-:W-:Y:S02]  /*32ea0*/  IADD3 R10, P3, R8.reuse, R22, RZ ;  /* 0x00000016080a7210 */ /* 0x041fe40007f7e0ff */
[----:B------:R-:W-:-:S03]  /*32eb0*/  IADD3 R8, P2, R8, R23, RZ ;  /* 0x0000001708087210 */ /* 0x000fc60007f5e0ff */
[C---:B------:R-:W-:Y:S02]  /*32ec0*/  IMAD.X R11, R6.reuse, 0x1, R24, P3 ;  /* 0x00000001060b7824 */ /* 0x040fe400018e0618 */
[----:B------:R-:W-:Y:S01]  /*32ed0*/  IMAD.X R9, R6, 0x1, R25, P2 ;  /* 0x0000000106097824 */ /* 0x000fe200010e0619 */
[----:B------:R0:W-:Y:S04]  /*32ee0*/  STL.64 [R1+0xee8], R12 ;  /* 0x000ee80c01007387 */ /* 0x0001e80000100a00 */
[----:B------:R1:W-:Y:S04]  /*32ef0*/  STL.64 [R1+0xee0], R10 ;  /* 0x000ee00a01007387 */ /* 0x0003e80000100a00 */
[----:B------:R2:W-:Y:S01]  /*32f00*/  STL.64 [R1+0xec8], R8 ;  /* 0x000ec80801007387 */ /* 0x0005e20000100a00 */
[----:B0-----:R-:W-:-:S02]  /*32f10*/  SHF.R.S32.HI R12, RZ, 0x1f, R2 ;  /* 0x0000001fff0c7819 */ /* 0x001fc40000011402 */
[C---:B-1----:R-:W-:Y:S02]  /*32f20*/  IADD3 R10, P3, R2.reuse, R18, RZ ;  /* 0x00000012020a7210 */ /* 0x042fe40007f7e0ff */
[----:B--2---:R-:W-:-:S03]  /*32f30*/  IADD3 R8, P2, R2, R19, RZ ;  /* 0x0000001302087210 */ /* 0x004fc60007f5e0ff */
[C---:B------:R-:W-:Y:S02]  /*32f40*/  IMAD.X R11, R12.reuse, 0x1, R20, P3 ;  /* 0x000000010c0b7824 */ /* 0x040fe400018e0614 */
[----:B------:R-:W-:-:S03]  /*32f50*/  IMAD.X R9, R12, 0x1, R21, P2 ;  /* 0x000000010c097824 */ /* 0x000fc600010e0615 */
[----:B------:R0:W-:Y:S04]  /*32f60*/  STL.64 [R1+0xec0], R10 ;  /* 0x000ec00a01007387 */ /* 0x0001e80000100a00 */
[----:B------:R1:W-:Y:S01]  /*32f70*/  STL.64 [R1+0xea8], R8 ;  /* 0x000ea80801007387 */ /* 0x0003e20000100a00 */
[C---:B------:R-:W-:Y:S01]  /*32f80*/  VIADD R7, R2.reuse, UR25 ;  /* 0x0000001902077c36 */ /* 0x040fe20008000000 */
[----:B------:R-:W-:Y:S01]  /*32f90*/  ULDC UR25, c[0x0][0x248] ;  /* 0x0000920000197ab9 */ /* 0x000fe20000000800 */
[C---:B0-----:R-:W-:Y:S02]  /*32fa0*/  IADD3 R10, P3, R2.reuse, R22, RZ ;  /* 0x00000016020a7210 */ /* 0x041fe40007f7e0ff */
[----:B-1----:R-:W-:-:S03]  /*32fb0*/  IADD3 R8, P2, R2, R23, RZ ;  /* 0x0000001702087210 */ /* 0x002fc60007f5e0ff */
[C---:B------:R-:W-:Y:S02]  /*32fc0*/  IMAD.X R11, R12.reuse, 0x1, R24, P3 ;  /* 0x000000010c0b7824 */ /* 0x040fe400018e0618 */
[----:B------:R-:W-:Y:S01]  /*32fd0*/  IMAD.X R9, R12, 0x1, R25, P2 ;  /* 0x000000010c097824 */ /* 0x000fe200010e0619 */
[----:B------:R-:W-:Y:S02]  /*32fe0*/  SHF.R.S32.HI R6, RZ, 0x1f, R7 ;  /* 0x0000001fff067819 */ /* 0x000fe40000011407 */
[----:B------:R0:W-:Y:S04]  /*32ff0*/  STL.64 [R1+0xea0], R10 ;  /* 0x000ea00a01007387 */ /* 0x0001e80000100a00 */
[----:B------:R1:W-:Y:S01]  /*33000*/  STL.64 [R1+0xe80], R8 ;  /* 0x000e800801007387 */ /* 0x0003e20000100a00 */
[----:B0-----:R-:W-:-:S02]  /*33010*/  IADD3 R10, P3, R7, R18, RZ ;  /* 0x00000012070a7210 */ /* 0x001fc40007f7e0ff */
[----:B-1----:R-:W-:-:S03]  /*33020*/  IADD3 R8, P2, R7, R19, RZ ;  /* 0x0000001307087210 */ /* 0x002fc60007f5e0ff */
        /* <DEDUP_REMOVED lines=1474> */
[----:B------:R-:W-:Y:S01]  /*38c50*/  ULDC.64 UR28, c[0x0][0x228] ;  /* 0x00008a00001c7ab9 */ /* 0x000fe20000000a00 */
        /* <DEDUP_REMOVED lines=172> */
[C---:B0-----:R-:W-:Y:S02]  /*39720*/  IADD3 R10, P3, R6.reuse, R22, RZ ;  /* 0x00000016060a7210 */ /* 0x041fe40007f7e0ff */
[C---:B-1----:R-:W-:Y:S01]  /*39730*/  IADD3 R8, P2, R6.reuse, R23, RZ ;  /* 0x0000001706087210 */ /* 0x042fe20007f5e0ff */
[----:B------:R-:W-:Y:S01]  /*39740*/  VIADD R6, R6, UR16 ;  /* 0x0000001006067c36 */ /* 0x000fe20008000000 */
[----:B------:R-:W-:Y:S01]  /*39750*/  ULDC UR16, c[0x0][0x248] ;  /* 0x0000920000107ab9 */ /* 0x000fe20000000800 */
[----:B------:R-:W-:-:S02]  /*39760*/  IMAD.X R11, R2, 0x1, R24, P3 ;  /* 0x00000001020b7824 */ /* 0x000fc400018e0618 */
[----:B------:R-:W-:Y:S01]  /*39770*/  IMAD.X R9, R2, 0x1, R25, P2 ;  /* 0x0000000102097824 */ /* 0x000fe200010e0619 */
[----:B------:R-:W-:Y:S02]  /*39780*/  SHF.R.S32.HI R2, RZ, 0x1f, R6 ;  /* 0x0000001fff027819 */ /* 0x000fe40000011406 */
[----:B------:R0:W-:Y:S04]  /*39790*/  STL.64 [R1+0x10c8], R10 ;  /* 0x0010c80a01007387 */ /* 0x0001e80000100a00 */
[----:B------:R1:W-:Y:S01]  /*397a0*/  STL.64 [R1+0x10d0], R8 ;  /* 0x0010d00801007387 */ /* 0x0003e20000100a00 */
[C---:B0-----:R-:W-:Y:S02]  /*397b0*/  IADD3 R10, P3, R6.reuse, R18, RZ ;  /* 0x00000012060a7210 */ /* 0x041fe40007f7e0ff */
        /* <DEDUP_REMOVED lines=25> */
[----:B------:R-:W-:-:S05]  /*39950*/  IMAD.X R9, R2, 0x1, R25, P2 ;  /* 0x0000000102097824 */ /* 0x000fca00010e0619 */
[----:B------:R0:W-:Y:S04]  /*39960*/  STL.64 [R1+0x1128], R8 ;  /* 0x0011280801007387 */ /* 0x0001e80000100a00 */
[----:B------:R1:W-:Y:S01]  /*39970*/  STL.64 [R1+0x1118], R10 ;  /* 0x0011180a01007387 */ /* 0x0003e20000100a00 */
[C---:B------:R-:W-:Y:S02]  /*39980*/  IADD3 R12, P2, R6.reuse, R19, RZ ;  /* 0x00000013060c7210 */ /* 0x040fe40007f5e0ff */
[----:B0-----:R-:W-:Y:S02]  /*39990*/  SHF.R.S32.HI R8, RZ, 0x1f, R6 ;  /* 0x0000001fff087819 */ /* 0x001fe40000011406 */
[----:B-1----:R-:W-:-:S05]  /*399a0*/  IADD3 R10, P3, R6, R18, RZ ;  /* 0x00000012060a7210 */ /* 0x002fca0007f7e0ff */
[----:B------:R-:W-:Y:S02]  /*399b0*/  IMAD.X R11, R8, 0x1, R20, P3 ;  /* 0x00000001080b7824 */ /* 0x000fe400018e0614 */
[----:B------:R-:W-:Y:S02]  /*399c0*/  VIADD R2, R6, UR5 ;  /* 0x0000000506027c36 */ /* 0x000fe40008000000 */
[----:B------:R-:W-:Y:S01]  /*399d0*/  IMAD.X R13, R8, 0x1, R21, P2 ;  /* 0x00000001080d7824 */ /* 0x000fe200010e0615 */
[----:B------:R-:W-:Y:S01]  /*399e0*/  ULDC UR5, c[0x0][0x228] ;  /* 0x00008a0000057ab9 */ /* 0x000fe20000000800 */
[----:B------:R0:W-:Y:S04]  /*399f0*/  STL.64 [R1+0x1110], R10 ;  /* 0x0011100a01007387 */ /* 0x0001e80000100a00 */
[----:B------:R-:W-:Y:S01]  /*39a00*/  STL.64 [R1+0x1120], R12 ;  /* 0x0011200c01007387 */ /* 0x000fe20000100a00 */
[----:B0-----:R-:W-:-:S02]  /*39a10*/  IADD3 R10, P3, R6, R22, RZ ;  /* 0x00000016060a7210 */ /* 0x001fc40007f7e0ff */
[----:B------:R-:W-:-:S03]  /*39a20*/  IADD3 R6, P2, R6, R23, RZ ;  /* 0x0000001706067210 */ /* 0x000fc60007f5e0ff */
[C---:B------:R-:W-:Y:S02]  /*39a30*/  IMAD.X R11, R8.reuse, 0x1, R24, P3 ;  /* 0x00000001080b7824 */ /* 0x040fe400018e0618 */
[----:B------:R-:W-:Y:S01]  /*39a40*/  IMAD.X R7, R8, 0x1, R25, P2 ;  /* 0x0000000108077824 */ /* 0x000fe200010e0619 */
[----:B------:R-:W-:-:S04]  /*39a50*/  IADD3 R14, P3, R2, R18, RZ ;  /* 0x00000012020e7210 */ /* 0x000fc80007f7e0ff */
[----:B------:R0:W-:Y:S04]  /*39a60*/  STL.64 [R1+0x1140], R6 ;  /* 0x0011400601007387 */ /* 0x0001e80000100a00 */
[----:B------:R1:W-:Y:S01]  /*39a70*/  STL.64 [R1+0x1148], R10 ;  /* 0x0011480a01007387 */ /* 0x0003e20000100a00 */
[----:B0-----:R-:W-:Y:S02]  /*39a80*/  SHF.R.S32.HI R6, RZ, 0x1f, R2 ;  /* 0x0000001fff067819 */ /* 0x001fe40000011402 */
[----:B-1----:R-:W-:-:S03]  /*39a90*/  IADD3 R10, P2, R2, R19, RZ ;  /* 0x00000013020a7210 */ /* 0x002fc60007f5e0ff */
[C---:B------:R-:W-:Y:S02]  /*39aa0*/  IMAD.X R15, R6.reuse, 0x1, R20, P3 ;  /* 0x00000001060f7824 */ /* 0x040fe400018e0614 */
[----:B------:R-:W-:Y:S02]  /*39ab0*/  IMAD.X R11, R6, 0x1, R21, P2 ;  /* 0x00000001060b7824 */ /* 0x000fe400010e0615 */
[C---:B------:R-:W-:Y:S01]  /*39ac0*/  VIADD R9, R2.reuse, UR4 ;  /* 0x0000000402097c36 */ /* 0x040fe20008000000 */
[----:B------:R-:W-:Y:S01]  /*39ad0*/  ULDC UR4, c[0x0][0x22c] ;  /* 0x00008b0000047ab9 */ /* 0x000fe20000000800 */
[----:B------:R0:W-:Y:S04]  /*39ae0*/  STL.64 [R1+0x1138], R14 ;  /* 0x0011380e01007387 */ /* 0x0001e80000100a00 */
[----:B------:R1:W-:Y:S01]  /*39af0*/  STL.64 [R1+0x1150], R10 ;  /* 0x0011500a01007387 */ /* 0x0003e20000100a00 */
[----:B------:R-:W-:Y:S01]  /*39b00*/  VIADD R7, R9, UR15 ;  /* 0x0000000f09077c36 */ /* 0x000fe20008000000 */
[----:B0-----:R-:W-:-:S02]  /*39b10*/  IADD3 R14, P3, R2, R22, RZ ;  /* 0x00000016020e7210 */ /* 0x001fc40007f7e0ff */
[----:B-1----:R-:W-:-:S03]  /*39b20*/  IADD3 R10, P2, R2, R23, RZ ;  /* 0x00000017020a7210 */ /* 0x002fc60007f5e0ff */
[C---:B------:R-:W-:Y:S02]  /*39b30*/  IMAD.X R15, R6.reuse, 0x1, R24, P3 ;  /* 0x00000001060f7824 */ /* 0x040fe400018e0618 */
[----:B------:R-:W-:Y:S02]  /*39b40*/  IMAD.X R11, R6, 0x1, R25, P2 ;  /* 0x00000001060b7824 */ /* 0x000fe400010e0619 */
[----:B------:R-:W-:Y:S01]  /*39b50*/  VIADD R13, R7, UR14 ;  /* 0x0000000e070d7c36 */ /* 0x000fe20008000000 */
[----:B------:R-:W-:Y:S01]  /*39b60*/  IADD3 R26, P3, R9, R19, RZ ;  /* 0x00000013091a7210 */ /* 0x000fe20007f7e0ff */
[----:B------:R-:W-:Y:S01]  /*39b70*/  ULDC.64 UR14, c[0x0][0x228] ;  /* 0x00008a00000e7ab9 */ /* 0x000fe20000000a00 */
[----:B------:R0:W-:Y:S04]  /*39b80*/  STL.64 [R1+0x1168], R14 ;  /* 0x0011680e01007387 */ /* 0x0001e80000100a00 */
[----:B------:R1:W-:Y:S01]  /*39b90*/  STL.64 [R1+0x1160], R10 ;  /* 0x0011600a01007387 */ /* 0x0003e20000100a00 */
[----:B------:R-:W-:Y:S01]  /*39ba0*/  VIADD R12, R13, UR13 ;  /* 0x0000000d0d0c7c36 */ /* 0x000fe20008000000 */
[----:B------:R-:W-:-:S03]  /*39bb0*/  ULDC UR13, c[0x0][0x228] ;  /* 0x00008a00000d7ab9 */ /* 0x000fc60000000800 */
[----:B------:R-:W-:Y:S01]  /*39bc0*/  VIADD R2, R12, UR11 ;  /* 0x0000000b0c027c36 */ /* 0x000fe20008000000 */
[----:B------:R-:W-:Y:S01]  /*39bd0*/  ULDC UR11, c[0x0][0x228] ;  /* 0x00008a00000b7ab9 */ /* 0x000fe20000000800 */
[----:B0-----:R-:W-:Y:S02]  /*39be0*/  SHF.R.S32.HI R15, RZ, 0x1f, R9 ;  /* 0x0000001fff0f7819 */ /* 0x001fe40000011409 */
[----:B-1----:R-:W-:Y:S01]  /*39bf0*/  IADD3 R10, P2, R9, R18, RZ ;  /* 0x00000012090a7210 */ /* 0x002fe20007f5e0ff */
[----:B------:R-:W-:Y:S01]  /*39c00*/  VIADD R8, R2, UR16 ;  /* 0x0000001002087c36 */ /* 0x000fe20008000000 */
[----:B------:R-:W-:-:S03]  /*39c10*/  ULDC.64 UR16, c[0x0][0x228] ;  /* 0x00008a0000107ab9 */ /* 0x000fc60000000a00 */
[C---:B------:R-:W-:Y:S02]  /*39c20*/  IMAD.X R11, R15.reuse, 0x1, R20, P2 ;  /* 0x000000010f0b7824 */ /* 0x040fe400010e0614 */
[----:B------:R-:W-:Y:S02]  /*39c30*/  VIADD R14, R8, UR9 ;  /* 0x00000009080e7c36 */ /* 0x000fe40008000000 */
[----:B------:R-:W-:Y:S01]  /*39c40*/  IMAD.X R27, R15, 0x1, R21, P3 ;  /* 0x000000010f1b7824 */ /* 0x000fe200018e0615 */
[----:B------:R-:W-:Y:S01]  /*39c50*/  ULDC UR9, c[0x0][0x228] ;  /* 0x00008a0000097ab9 */ /* 0x000fe20000000800 */
[----:B------:R0:W-:Y:S01]  /*39c60*/  STL.64 [R1+0x1158], R10 ;  /* 0x0011580a01007387 */ /* 0x0001e20000100a00 */
[----:B------:R-:W-:-:S03]  /*39c70*/  VIADD R6, R14, UR7 ;  /* 0x000000070e067c36 */ /* 0x000fc60008000000 */
[----:B------:R1:W-:Y:S01]  /*39c80*/  STL.64 [R1+0x1170], R26 ;  /* 0x0011701a01007387 */ /* 0x0003e20000100a00 */
[----:B------:R-:W-:Y:S01]  /*39c90*/  ULDC UR7, c[0x0][0x228] ;  /* 0x00008a0000077ab9 */ /* 0x000fe20000000800 */
[----:B0-----:R-:W-:-:S05]  /*39ca0*/  IADD3 R10, P2, R9, R22, RZ ;  /* 0x00000016090a7210 */ /* 0x001fca0007f5e0ff */
[----:B------:R-:W-:Y:S01]  /*39cb0*/  IMAD.X R11, R15, 0x1, R24, P2 ;  /* 0x000000010f0b7824 */ /* 0x000fe200010e0618 */
[----:B-1----:R-:W-:Y:S02]  /*39cc0*/  IADD3 R26, P3, R9, R23, RZ ;  /* 0x00000017091a7210 */ /* 0x002fe40007f7e0ff */
[----:B------:R-:W-:Y:S02]  /*39cd0*/  SHF.R.S32.HI R9, RZ, 0x1f, R6 ;  /* 0x0000001fff097819 */ /* 0x000fe40000011406 */
[----:B------:R0:W-:Y:S01]  /*39ce0*/  STL.64 [R1+0x1178], R10 ;  /* 0x0011780a01007387 */ /* 0x0001e20000100a00 */
[----:B------:R-:W-:Y:S01]  /*39cf0*/  IMAD.X R27, R15, 0x1, R25, P3 ;  /* 0x000000010f1b7824 */ /* 0x000fe200018e0619 */
[----:B0-----:R-:W-:-:S05]  /*39d00*/  IADD3 R10, P2, R6, R18, RZ ;  /* 0x00000012060a7210 */ /* 0x001fca0007f5e0ff */
[----:B------:R-:W-:Y:S01]  /*39d10*/  IMAD.X R11, R9, 0x1, R20, P2 ;  /* 0x00000001090b7824 */ /* 0x000fe200010e0614 */
[----:B------:R-:W-:-:S04]  /*39d20*/  SHF.R.S32.HI R15, RZ, 0x1f, R7 ;  /* 0x0000001fff0f7819 */ /* 0x000fc80000011407 */
[----:B------:R0:W-:Y:S04]  /*39d30*/  STL.64 [R1+0x1210], R10 ;  /* 0x0012100a01007387 */ /* 0x0001e80000100a00 */
[----:B------:R1:W-:Y:S01]  /*39d40*/  STL.64 [R1+0x1130], R26 ;  /* 0x0011301a01007387 */ /* 0x0003e20000100a00 */
[----:B0-----:R-:W-:-:S05]  /*39d50*/  IADD3 R10, P2, R7, R18, RZ ;  /* 0x00000012070a7210 */ /* 0x001fca0007f5e0ff */
[----:B------:R-:W-:Y:S01]  /*39d60*/  IMAD.X R11, R15, 0x1, R20, P2 ;  /* 0x000000010f0b7824 */ /* 0x000fe200010e0614 */
[----:B-1----:R-:W-:-:S04]  /*39d70*/  IADD3 R26, P3, R7, R19, RZ ;  /* 0x00000013071a7210 */ /* 0x002fc80007f7e0ff */
[----:B------:R0:W-:Y:S01]  /*39d80*/  STL.64 [R1+0x1180], R10 ;  /* 0x0011800a01007387 */ /* 0x0001e20000100a00 */
[----:B------:R-:W-:Y:S01]  /*39d90*/  IMAD.X R27, R15, 0x1, R21, P3 ;  /* 0x000000010f1b7824 */ /* 0x000fe200018e0615 */
[----:B0-----:R-:W-:-:S04]  /*39da0*/  IADD3 R10, P2, R7, R22, RZ ;  /* 0x00000016070a7210 */ /* 0x001fc80007f5e0ff */
[----:B------:R0:W-:Y:S01]  /*39db0*/  STL.64 [R1+0x1188], R26 ;  /* 0x0011881a01007387 */ /* 0x0001e20000100a00 */
[----:B------:R-:W-:-:S05]  /*39dc0*/  IMAD.X R11, R15, 0x1, R24, P2 ;  /* 0x000000010f0b7824 */ /* 0x000fca00010e0618 */
[----:B------:R1:W-:Y:S01]  /*39dd0*/  STL.64 [R1+0x1190], R10 ;  /* 0x0011900a01007387 */ /* 0x0003e20000100a00 */
[----:B0-----:R-:W-:Y:S02]  /*39de0*/  IADD3 R26, P3, R7, R23, RZ ;  /* 0x00000017071a7210 */ /* 0x001fe40007f7e0ff */
[----:B------:R-:W-:-:S03]  /*39df0*/  SHF.R.S32.HI R7, RZ, 0x1f, R13 ;  /* 0x0000001fff077819 */ /* 0x000fc6000001140d */
[----:B------:R-:W-:Y:S01]  /*39e00*/  IMAD.X R27, R15, 0x1, R25, P3 ;  /* 0x000000010f1b7824 */ /* 0x000fe200018e0619 */
[----:B-1----:R-:W-:-:S04]  /*39e10*/  IADD3 R10, P2, R13, R18, RZ ;  /* 0x000000120d0a7210 */ /* 0x002fc80007f5e0ff */
[----:B------:R0:W-:Y:S01]  /*39e20*/  STL.64 [R1+0x1198], R26 ;  /* 0x0011981a01007387 */ /* 0x0001e20000100a00 */
[----:B------:R-:W-:-:S05]  /*39e30*/  IMAD.X R11, R7, 0x1, R20, P2 ;  /* 0x00000001070b7824 */ /* 0x000fca00010e0614 */
[----:B------:R1:W-:Y:S01]  /*39e40*/  STL.64 [R1+0x11a8], R10 ;  /* 0x0011a80a01007387 */ /* 0x0003e20000100a00 */
[----:B0-----:R-:W-:-:S05]  /*39e50*/  IADD3 R26, P3, R13, R19, RZ ;  /* 0x000000130d1a7210 */ /* 0x001fca0007f7e0ff */
[----:B------:R-:W-:Y:S01]  /*39e60*/  IMAD.X R27, R7, 0x1, R21, P3 ;  /* 0x00000001071b7824 */ /* 0x000fe200018e0615 */
[----:B-1----:R-:W-:-:S04]  /*39e70*/  IADD3 R10, P2, R13, R22, RZ ;  /* 0x000000160d0a7210 */ /* 0x002fc80007f5e0ff */
[----:B------:R0:W-:Y:S01]  /*39e80*/  STL.64 [R1+0x11a0], R26 ;  /* 0x0011a01a01007387 */ /* 0x0001e20000100a00 */
[----:B------:R-:W-:-:S05]  /*39e90*/  IMAD.X R11, R7, 0x1, R24, P2 ;  /* 0x00000001070b7824 */ /* 0x000fca00010e0618 */
[----:B------:R1:W-:Y:S01]  /*39ea0*/  STL.64 [R1+0x11c0], R10 ;  /* 0x0011c00a01007387 */ /* 0x0003e20000100a00 */
[----:B0-----:R-:W-:Y:S02]  /*39eb0*/  IADD3 R26, P3, R13, R23, RZ ;  /* 0x000000170d1a7210 */ /* 0x001fe40007f7e0ff */
[----:B-1----:R-:W-:-:S05]  /*39ec0*/  IADD3 R10, P2, R6, R19, RZ ;  /* 0x00000013060a7210 */ /* 0x002fca0007f5e0ff */
[----:B------:R-:W-:Y:S02]  /*39ed0*/  IMAD.X R11, R9, 0x1, R21, P2 ;  /* 0x00000001090b7824 */ /* 0x000fe400010e0615 */
        /* <DEDUP_REMOVED lines=11> */
[----:B------:R-:W-:Y:S01]  /*39f90*/  IADD3 R12, P3, R12, R23, RZ ;  /* 0x000000170c0c7210 */ /* 0x000fe20007f7e0ff */
[----:B-1----:R-:W2:Y:S02]  /*39fa0*/  LDL.LU R26, [R1+0x15e8] ;  /* 0x0015e800011a7983 */ /* 0x002ea40000300800 */
[----:B------:R-:W-:-:S02]  /*39fb0*/  IMAD.X R11, R7, 0x1, R24, P2 ;  /* 0x00000001070b7824 */ /* 0x000fc400010e0618 */
[----:B------:R-:W-:Y:S01]  /*39fc0*/  IMAD.X R13, R7, 0x1, R25, P3 ;  /* 0x00000001070d7824 */ /* 0x000fe200018e0619 */
[----:B------:R-:W-:Y:S02]  /*39fd0*/  SHF.R.S32.HI R27, RZ, 0x1f, R2 ;  /* 0x0000001fff1b7819 */ /* 0x000fe40000011402 */
[----:B------:R0:W-:Y:S04]  /*39fe0*/  STL.64 [R1+0x11e8], R10 ;  /* 0x0011e80a01007387 */ /* 0x0001e80000100a00 */
[----:B0-----:R-:W3:Y:S04]  /*39ff0*/  LDL.LU.64 R10, [R1+0x15e0] ;  /* 0x0015e000010a7983 */ /* 0x001ee80000300a00 */
[----:B------:R0:W-:Y:S02]  /*3a000*/  STL.64 [R1+0x11e0], R12 ;  /* 0x0011e00c01007387 */ /* 0x0001e40000100a00 */
[----:B0-----:R-:W-:-:S05]  /*3a010*/  IADD3 R12, P3, R2, R18, RZ ;  /* 0x00000012020c7210 */ /* 0x001fca0007f7e0ff */
[----:B------:R-:W-:-:S05]  /*3a020*/  IMAD.X R13, R27, 0x1, R20, P3 ;  /* 0x000000011b0d7824 */ /* 0x000fca00018e0614 */
[----:B------:R0:W-:Y:S02]  /*3a030*/  STL.64 [R1+0x11d8], R12 ;  /* 0x0011d80c01007387 */ /* 0x0001e40000100a00 */
[----:B0-----:R-:W-:-:S05]  /*3a040*/  IADD3 R12, P3, R2, R19, RZ ;  /* 0x00000013020c7210 */ /* 0x001fca0007f7e0ff */
[----:B------:R-:W-:-:S05]  /*3a050*/  IMAD.X R13, R27, 0x1, R21, P3 ;  /* 0x000000011b0d7824 */ /* 0x000fca00018e0615 */
[----:B------:R0:W-:Y:S01]  /*3a060*/  STL.64 [R1+0x11f0], R12 ;  /* 0x0011f00c01007387 */ /* 0x0001e20000100a00 */
[----:B------:R-:W-:Y:S01]  /*3a070*/  VIADD R15, R28, 0x1 ;  /* 0x000000011c0f7836 */ /* 0x000fe20000000000 */
[----:B------:R-:W-:Y:S02]  /*3a080*/  LOP3.LUT R7, R3, 0xffff, RZ, 0xc0, !PT ;  /* 0x0000ffff03077812 */ /* 0x000fe400078ec0ff */
[----:B0-----:R-:W-:Y:S02]  /*3a090*/  IADD3 R12, P3, R2, R22, RZ ;  /* 0x00000016020c7210 */ /* 0x001fe40007f7e0ff */
[----:B------:R-:W-:-:S03]  /*3a0a0*/  ISETP.GE.AND P2, PT, R15, UR4, PT ;  /* 0x000000040f007c0c */ /* 0x000fc6000bf46270 */
[C---:B------:R-:W-:Y:S01]  /*3a0b0*/  IMAD.X R13, R27.reuse, 0x1, R24, P3 ;  /* 0x000000011b0d7824 */ /* 0x040fe200018e0618 */
[----:B------:R-:W-:Y:S01]  /*3a0c0*/  IADD3 R2, P3, R2, R23, RZ ;  /* 0x0000001702027210 */ /* 0x000fe20007f7e0ff */
[----:B------:R-:W-:Y:S01]  /*3a0d0*/  VIADD R15, R28, 0x79 ;  /* 0x000000791c0f7836 */ /* 0x000fe20000000000 */
[----:B------:R-:W-:Y:S02]  /*3a0e0*/  ULDC UR4, c[0x0][0x228] ;  /* 0x00008a0000047ab9 */ /* 0x000fe40000000800 */
[----:B------:R0:W-:Y:S01]  /*3a0f0*/  STL.64 [R1+0x1200], R12 ;  /* 0x0012000c01007387 */ /* 0x0001e20000100a00 */
[----:B------:R-:W-:Y:S01]  /*3a100*/  IMAD.X R3, R27, 0x1, R25, P3 ;  /* 0x000000011b037824 */ /* 0x000fe200018e0619 */
[----:B------:R-:W-:Y:S02]  /*3a110*/  ISETP.GE.AND P3, PT, R15, UR25, PT ;  /* 0x000000190f007c0c */ /* 0x000fe4000bf66270 */
[----:B0-----:R-:W4:Y:S04]  /*3a120*/  LDL.LU.64 R12, [R1+0x15d8] ;  /* 0x0015d800010c7983 */ /* 0x001f280000300a00 */
[----:B------:R0:W-:Y:S04]  /*3a130*/  STL [R1+0x18], R4 ;  /* 0x0000180401007387 */ /* 0x0001e80000100800 */
[----:B------:R-:W-:Y:S04]  /*3a140*/  STL [R1+0x1c], R7 ;  /* 0x00001c0701007387 */ /* 0x000fe80000100800 */
[----:B------:R-:W2:Y:S01]  /*3a150*/  LDL.LU R27, [R1+0x15d0] ;  /* 0x0015d000011b7983 */ /* 0x000ea20000300800 */
[----:B------:R-:W-:Y:S01]  /*3a160*/  SHF.R.S32.HI R15, RZ, 0x1f, R8 ;  /* 0x0000001fff0f7819 */ /* 0x000fe20000011408 */
[----:B------:R-:W-:Y:S01]  /*3a170*/  ULDC UR25, c[0x0][0x228] ;  /* 0x00008a0000197ab9 */ /* 0x000fe20000000800 */
[----:B0-----:R-:W-:-:S04]  /*3a180*/  PRMT R4, R4, 0x3340, R7 ;  /* 0x0000334004047816 */ /* 0x001fc80000000007 */
[----:B------:R-:W-:Y:S01]  /*3a190*/  PRMT R4, R4, 0x5410, R5 ;  /* 0x0000541004047816 */ /* 0x000fe20000000005 */
[----:B------:R-:W-:Y:S01]  /*3a1a0*/  VIADD R5, R28, 0x7a ;  /* 0x0000007a1c057836 */ /* 0x000fe20000000000 */
[----:B------:R0:W-:Y:S04]  /*3a1b0*/  STL.64 [R1+0x11f8], R2 ;  /* 0x0011f80201007387 */ /* 0x0001e80000100a00 */
[----:B------:R-:W-:Y:S02]  /*3a1c0*/  ISETP.GE.AND P4, PT, R5, UR27, PT ;  /* 0x0000001b05007c0c */ /* 0x000fe4000bf86270 */
[----:B------:R-:W-:Y:S01]  /*3a1d0*/  @P3 LOP3.LUT R16, R16, 0x8000, RZ, 0xfc, !PT ;  /* 0x0000800010103812 */ /* 0x000fe200078efcff */
[----:B0-----:R-:W2:Y:S04]  /*3a1e0*/  LDL.LU.64 R2, [R1+0x15c8] ;  /* 0x0015c80001027983 */ /* 0x001ea80000300a00 */
[----:B------:R0:W-:Y:S01]  /*3a1f0*/  STL [R1+0x104], R4 ;  /* 0x0001040401007387 */ /* 0x0001e20000100800 */
[----:B------:R-:W-:Y:S01]  /*3a200*/  LOP3.LUT R16, R16, 0xfffeffff, RZ, 0xc0, !PT ;  /* 0xfffeffff10107812 */ /* 0x000fe200078ec0ff */
[C---:B------:R-:W-:Y:S01]  /*3a210*/  VIADD R5, R28.reuse, 0x78 ;  /* 0x000000781c057836 */ /* 0x040fe20000000000 */
[----:B------:R-:W-:Y:S01]  /*3a220*/  ULDC UR27, c[0x0][0x228] ;  /* 0x00008a00001b7ab9 */ /* 0x000fe20000000800 */
[----:B0-----:R-:W-:-:S05]  /*3a230*/  VIADD R4, R28, 0x7b ;  /* 0x0000007b1c047836 */ /* 0x001fca0000000000 */
[----:B------:R-:W-:Y:S02]  /*3a240*/  ISETP.GE.AND P3, PT, R4, UR29, PT ;  /* 0x0000001d04007c0c */ /* 0x000fe4000bf66270 */
[----:B------:R-:W-:Y:S02]  /*3a250*/  @P4 LOP3.LUT R16, R16, 0x10000, RZ, 0xfc, !PT ;  /* 0x0001000010104812 */ /* 0x000fe400078efcff */
[----:B------:R-:W-:Y:S01]  /*3a260*/  ISETP.GE.AND P4, PT, R5, UR23, PT ;  /* 0x0000001705007c0c */ /* 0x000fe2000bf86270 */
[----:B------:R-:W-:Y:S01]  /*3a270*/  VIADD R4, R28, 0x76 ;  /* 0x000000761c047836 */ /* 0x000fe20000000000 */
[----:B------:R-:W-:Y:S01]  /*3a280*/  ULDC UR29, c[0x0][0x228] ;  /* 0x00008a00001d7ab9 */ /* 0x000fe20000000800 */
[----:B------:R-:W-:Y:S01]  /*3a290*/  LOP3.LUT R16, R16, 0xfffdffff, RZ, 0xc0, !PT ;  /* 0xfffdffff10107812 */ /* 0x000fe200078ec0ff */
[----:B------:R-:W-:Y:S01]  /*3a2a0*/  VIADD R5, R28, 0x77 ;  /* 0x000000771c057836 */ /* 0x000fe20000000000 */
[----:B------:R-:W-:-:S04]  /*3a2b0*/  ULDC UR23, c[0x0][0x228] ;  /* 0x00008a0000177ab9 */ /* 0x000fc80000000800 */
[----:B------:R-:W-:Y:S02]  /*3a2c0*/  @P3 LOP3.LUT R16, R16, 0x20000, RZ, 0xfc, !PT ;  /* 0x0002000010103812 */ /* 0x000fe400078efcff */
[----:B------:R-:W-:Y:S02]  /*3a2d0*/  ISETP.GE.AND P3, PT, R4, UR19, PT ;  /* 0x0000001304007c0c */ /* 0x000fe4000bf66270 */
[----:B------:R-:W-:Y:S01]  /*3a2e0*/  LOP3.LUT R16, R16, 0xffffbfff, RZ, 0xc0, !PT ;  /* 0xffffbfff10107812 */ /* 0x000fe200078ec0ff */
[----:B------:R-:W-:Y:S01]  /*3a2f0*/  VIADD R4, R28, 0x75 ;  /* 0x000000751c047836 */ /* 0x000fe20000000000 */
[----:B------:R-:W-:Y:S01]  /*3a300*/  ISETP.GE.AND P5, PT, R5, UR21, PT ;  /* 0x0000001505007c0c */ /* 0x000fe2000bfa6270 */
[----:B------:R-:W-:Y:S01]  /*3a310*/  ULDC UR21, c[0x0][0x228] ;  /* 0x00008a0000157ab9 */ /* 0x000fe20000000800 */
[----:B------:R-:W-:Y:S01]  /*3a320*/  @P4 LOP3.LUT R16, R16, 0x4000, RZ, 0xfc, !PT ;  /* 0x0000400010104812 */ /* 0x000fe200078efcff */
[----:B------:R-:W-:-:S03]  /*3a330*/  ULDC UR19, c[0x0][0x228] ;  /* 0x00008a0000137ab9 */ /* 0x000fc60000000800 */
[----:B------:R-:W-:Y:S02]  /*3a340*/  LOP3.LUT R16, R16, 0xffffefff, RZ, 0xc0, !PT ;  /* 0xffffefff10107812 */ /* 0x000fe400078ec0ff */
[----:B------:R-:W-:Y:S01]  /*3a350*/  ISETP.GE.AND P4, PT, R4, UR17, PT ;  /* 0x0000001104007c0c */ /* 0x000fe2000bf86270 */
[----:B------:R-:W-:Y:S01]  /*3a360*/  ULDC UR17, c[0x0][0x228] ;  /* 0x00008a0000117ab9 */ /* 0x000fe20000000800 */
[----:B------:R-:W-:Y:S02]  /*3a370*/  @P3 LOP3.LUT R16, R16, 0x1000, RZ, 0xfc, !PT ;  /* 0x0000100010103812 */ /* 0x000fe400078efcff */
[----:B------:R-:W-:-:S05]  /*3a380*/  IADD3 R4, P3, R6, R22, RZ ;  /* 0x0000001606047210 */ /* 0x000fca0007f7e0ff */
[----:B------:R-:W-:Y:S01]  /*3a390*/  IMAD.X R5, R9, 0x1, R24, P3 ;  /* 0x0000000109057824 */ /* 0x000fe200018e0618 */
[----:B------:R-:W-:-:S05]  /*3a3a0*/  IADD3 R6, P3, R6, R23, RZ ;  /* 0x0000001706067210 */ /* 0x000fca0007f7e0ff */
[----:B------:R-:W-:Y:S01]  /*3a3b0*/  IMAD.X R7, R9, 0x1, R25, P3 ;  /* 0x0000000109077824 */ /* 0x000fe200018e0619 */
[----:B------:R0:W-:Y:S04]  /*3a3c0*/  STL.64 [R1+0x11c8], R4 ;  /* 0x0011c80401007387 */ /* 0x0001e80000100a00 */
[----:B0-----:R-:W2:Y:S04]  /*3a3d0*/  LDL.LU.64 R4, [R1+0x15c0] ;  /* 0x0015c00001047983 */ /* 0x001ea80000300a00 */
[----:B------:R0:W-:Y:S02]  /*3a3e0*/  STL.64 [R1+0x10f0], R6 ;  /* 0x0010f00601007387 */ /* 0x0001e40000100a00 */
[----:B0-----:R-:W-:-:S05]  /*3a3f0*/  IADD3 R6, P3, R8, R18, RZ ;  /* 0x0000001208067210 */ /* 0x001fca0007f7e0ff */
[----:B------:R-:W-:-:S05]  /*3a400*/  IMAD.X R7, R15, 0x1, R20, P3 ;  /* 0x000000010f077824 */ /* 0x000fca00018e0614 */
[----:B------:R0:W-:Y:S02]  /*3a410*/  STL.64 [R1+0x10a0], R6 ;  /* 0x0010a00601007387 */ /* 0x0001e40000100a00 */
[----:B0-----:R-:W-:-:S05]  /*3a420*/  IADD3 R6, P3, R8, R19, RZ ;  /* 0x0000001308067210 */ /* 0x001fca0007f7e0ff */
[----:B------:R-:W-:-:S05]  /*3a430*/  IMAD.X R7, R15, 0x1, R21, P3 ;  /* 0x000000010f077824 */ /* 0x000fca00018e0615 */
[----:B------:R0:W-:Y:S02]  /*3a440*/  STL.64 [R1+0x1050], R6 ;  /* 0x0010500601007387 */ /* 0x0001e40000100a00 */
[----:B0-----:R-:W-:-:S05]  /*3a450*/  IADD3 R6, P3, R8, R22, RZ ;  /* 0x0000001608067210 */ /* 0x001fca0007f7e0ff */
[----:B------:R-:W-:Y:S01]  /*3a460*/  IMAD.X R7, R15, 0x1, R24, P3 ;  /* 0x000000010f077824 */ /* 0x000fe200018e0618 */
[----:B------:R-:W-:-:S05]  /*3a470*/  IADD3 R8, P3, R8, R23, RZ ;  /* 0x0000001708087210 */ /* 0x000fca0007f7e0ff */
[----:B------:R-:W-:Y:S01]  /*3a480*/  IMAD.X R9, R15, 0x1, R25, P3 ;  /* 0x000000010f097824 */ /* 0x000fe200018e0619 */
[----:B------:R0:W-:Y:S01]  /*3a490*/  STL.64 [R1+0x1028], R6 ;  /* 0x0010280601007387 */ /* 0x0001e20000100a00 */
[----:B------:R-:W-:-:S03]  /*3a4a0*/  SHF.R.S32.HI R15, RZ, 0x1f, R14 ;  /* 0x0000001fff0f7819 */ /* 0x000fc6000001140e */
[----:B0-----:R-:W2:Y:S04]  /*3a4b0*/  LDL.LU.64 R6, [R1+0x15b8] ;  /* 0x0015b80001067983 */ /* 0x001ea80000300a00 */
[----:B------:R0:W-:Y:S02]  /*3a4c0*/  STL.64 [R1+0xf88], R8 ;  /* 0x000f880801007387 */ /* 0x0001e40000100a00 */
[----:B0-----:R-:W-:-:S05]  /*3a4d0*/  IADD3 R8, P3, R14, R18, RZ ;  /* 0x000000120e087210 */ /* 0x001fca0007f7e0ff */
[C---:B------:R-:W-:Y:S02]  /*3a4e0*/  IMAD.X R9, R15.reuse, 0x1, R20, P3 ;  /* 0x000000010f097824 */ /* 0x040fe400018e0614 */
[----:B------:R-:W3:Y:S04]  /*3a4f0*/  LDL.LU R20, [R1+0x914] ;  /* 0x0009140001147983 */ /* 0x000ee80000300800 */
[----:B------:R0:W-:Y:S02]  /*3a500*/  STL.64 [R1+0xe88], R8 ;  /* 0x000e880801007387 */ /* 0x0001e40000100a00 */
[----:B0-----:R-:W-:Y:S02]  /*3a510*/  IADD3 R8, P3, R14, R19, RZ ;  /* 0x000000130e087210 */ /* 0x001fe40007f7e0ff */
[----:B------:R-:W4:Y:S03]  /*3a520*/  LDL.LU R19, [R1+0x8fc] ;  /* 0x0008fc0001137983 */ /* 0x000f260000300800 */
[----:B------:R-:W-:-:S02]  /*3a530*/  IMAD.X R9, R15, 0x1, R21, P3 ;  /* 0x000000010f097824 */ /* 0x000fc400018e0615 */
[----:B------:R-:W2:Y:S01]  /*3a540*/  LDL R21, [R1+0x918] ;  /* 0x0009180001157983 */ /* 0x000ea20000100800 */
[----:B------:R-:W-:-:S04]  /*3a550*/  LOP3.LUT R16, R16, 0xffffdfff, RZ, 0xc0, !PT ;  /* 0xffffdfff10107812 */ /* 0x000fc800078ec0ff */
[----:B------:R-:W-:Y:S02]  /*3a560*/  @P5 LOP3.LUT R16, R16, 0x2000, RZ, 0xfc, !PT ;  /* 0x0000200010105812 */ /* 0x000fe400078efcff */
[----:B------:R-:W-:Y:S01]  /*3a570*/  ISETP.LT.AND P5, PT, R29, UR4, !P0 ;  /* 0x000000041d007c0c */ /* 0x000fe2000c7a1270 */
[----:B------:R0:W-:Y:S01]  /*3a580*/  STL.64 [R1+0xd80], R8 ;  /* 0x000d800801007387 */ /* 0x0001e20000100a00 */
[----:B------:R-:W-:-:S04]  /*3a590*/  LOP3.LUT R16, R16, 0xfffff7ff, RZ, 0xc0, !PT ;  /* 0xfffff7ff10107812 */ /* 0x000fc800078ec0ff */
[----:B------:R-:W-:Y:S02]  /*3a5a0*/  @P4 LOP3.LUT R16, R16, 0x800, RZ, 0xfc, !PT ;  /* 0x0000080010104812 */ /* 0x000fe400078efcff */
[----:B0-----:R-:W-:-:S05]  /*3a5b0*/  IADD3 R8, P3, R14, R22, RZ ;  /* 0x000000160e087210 */ /* 0x001fca0007f7e0ff */
[----:B------:R-:W-:Y:S01]  /*3a5c0*/  @P5 LOP3.LUT R0, R0, 0x800000, RZ, 0xfc, !PT ;  /* 0x0080000000005812 */ /* 0x000fe200078efcff */
[----:B------:R-:W-:Y:S01]  /*3a5d0*/  IMAD.X R9, R15, 0x1, R24, P3 ;  /* 0x000000010f097824 */ /* 0x000fe200018e0618 */
[----:B------:R-:W-:Y:S02]  /*3a5e0*/  IADD3 R22, P3, R14, R23, RZ ;  /* 0x000000170e167210 */ /* 0x000fe40007f7e0ff */
[----:B------:R-:W-:-:S03]  /*3a5f0*/  LOP3.LUT R0, R0, 0xffbfffff, RZ, 0xc0, !PT ;  /* 0xffbfffff00007812 */ /* 0x000fc600078ec0ff */
[----:B------:R-:W-:Y:S02]  /*3a600*/  IMAD.X R23, R15, 0x1, R25, P3 ;  /* 0x000000010f177824 */ /* 0x000fe400018e0619 */
[----:B------:R-:W-:Y:S01]  /*3a610*/  VIADD R18, R28, 0x3 ;  /* 0x000000031c127836 */ /* 0x000fe20000000000 */
[----:B---3--:R-:W-:Y:S02]  /*3a620*/  ISETP.LT.AND P3, PT, R20, UR7, !P0 ;  /* 0x0000000714007c0c */ /* 0x008fe4000c761270 */
[----:B----4-:R-:W-:Y:S01]  /*3a630*/  ISETP.LT.AND P4, PT, R19, UR5, !P0 ;  /* 0x0000000513007c0c */ /* 0x010fe2000c781270 */
[----:B------:R-:W-:Y:S01]  /*3a640*/  ULDC.64 UR4, c[0x0][0x228] ;  /* 0x00008a0000047ab9 */ /* 0x000fe20000000a00 */
[----:B------:R-:W-:Y:S02]  /*3a650*/  LOP3.LUT R11, R11, 0x7fffffff, RZ, 0xc0, !PT ;  /* 0x7fffffff0b0b7812 */ /* 0x000fe400078ec0ff */
[----:B------:R-:W-:Y:S02]  /*3a660*/  LOP3.LUT R13, R13, 0x7fffffff, RZ, 0xc0, !PT ;  /* 0x7fffffff0d0d7812 */ /* 0x000fe400078ec0ff */
[----:B--2---:R-:W-:-:S02]  /*3a670*/  LOP3.LUT R26, R26, 0xffffdfff, RZ, 0xc0, !PT ;  /* 0xffffdfff1a1a7812 */ /* 0x004fc400078ec0ff */
[----:B------:R-:W-:Y:S02]  /*3a680*/  ISETP.LT.AND P0, PT, R21, UR9, !P0 ;  /* 0x0000000915007c0c */ /* 0x000fe4000c701270 */
[----:B------:R-:W-:Y:S01]  /*3a690*/  LOP3.LUT R16, R16, 0xfffffffe, RZ, 0xc0, !PT ;  /* 0xfffffffe10107812 */ /* 0x000fe200078ec0ff */
[----:B------:R-:W-:Y:S01]  /*3a6a0*/  ULDC UR7, c[0x0][0x228] ;  /* 0x00008a0000077ab9 */ /* 0x000fe20000000800 */
[----:B------:R-:W-:Y:S02]  /*3a6b0*/  LOP3.LUT R2, R2, 0x7fffffff, RZ, 0xc0, !PT ;  /* 0x7fffffff02027812 */ /* 0x000fe400078ec0ff */
[----:B------:R-:W-:Y:S01]  /*3a6c0*/  LOP3.LUT R3, R3, 0x7fffffff, RZ, 0xc0, !PT ;  /* 0x7fffffff03037812 */ /* 0x000fe200078ec0ff */
[----:B------:R0:W-:Y:S01]  /*3a6d0*/  STL.64 [R1+0xbb8], R8 ;  /* 0x000bb80801007387 */ /* 0x0001e20000100a00 */
[----:B------:R-:W-:Y:S02]  /*3a6e0*/  LOP3.LUT R4, R4, 0x7fffffff, RZ, 0xc0, !PT ;  /* 0x7fffffff04047812 */ /* 0x000fe400078ec0ff */
[----:B------:R-:W-:-:S02]  /*3a6f0*/  LOP3.LUT R5, R5, 0x7fffffff, RZ, 0xc0, !PT ;  /* 0x7fffffff05057812 */ /* 0x000fc400078ec0ff */
        /* <DEDUP_REMOVED lines=9> */
[----:B0-----:R-:W2:Y:S01]  /*3a790*/  LDL.LU.64 R8, [R1+0x15b0] ;  /* 0x0015b00001087983 */ /* 0x001ea20000300a00 */
[----:B------:R-:W-:Y:S02]  /*3a7a0*/  ISETP.LT.AND P3, PT, R19, UR6, !P1 ;  /* 0x0000000613007c0c */ /* 0x000fe4000cf61270 */
[----:B------:R-:W-:Y:S02]  /*3a7b0*/  ISETP.LT.AND P4, PT, R20, UR8, !P1 ;  /* 0x0000000814007c0c */ /* 0x000fe4000cf81270 */
[----:B------:R-:W-:Y:S01]  /*3a7c0*/  LOP3.LUT R0, R0, 0xffefffff, RZ, 0xc0, !PT ;  /* 0xffefffff00007812 */ /* 0x000fe200078ec0ff */
[----:B------:R-:W-:Y:S01]  /*3a7d0*/  ULDC UR6, c[0x0][0x228] ;  /* 0x00008a0000067ab9 */ /* 0x000fe20000000800 */
[----:B------:R-:W3:Y:S04]  /*3a7e0*/  LDL.LU R14, [R1+0x15ac] ;  /* 0x0015ac00010e7983 */ /* 0x000ee80000300800 */
[----:B------:R-:W4:Y:S01]  /*3a7f0*/  LDL.LU R15, [R1+0x15a8] ;  /* 0x0015a800010f7983 */ /* 0x000f220000300800 */
[----:B------:R-:W-:-:S02]  /*3a800*/  @P0 LOP3.LUT R0, R0, 0x100000, RZ, 0xfc, !PT ;  /* 0x0010000000000812 */ /* 0x000fc400078efcff */
[----:B------:R-:W-:Y:S01]  /*3a810*/  ISETP.GE.AND P0, PT, R29, UR14, PT ;  /* 0x0000000e1d007c0c */ /* 0x000fe2000bf06270 */
[----:B------:R-:W-:Y:S01]  /*3a820*/  STL.64 [R1+0xa60], R22 ;  /* 0x000a601601007387 */ /* 0x000fe20000100a00 */
[----:B------:R-:W-:Y:S01]  /*3a830*/  ULDC UR14, c[0x0][0x228] ;  /* 0x00008a00000e7ab9 */ /* 0x000fe20000000800 */
[----:B------:R-:W-:Y:S01]  /*3a840*/  ULDC UR8, c[0x0][0x228] ;  /* 0x00008a0000087ab9 */ /* 0x000fe20000000800 */
[----:B------:R-:W-:Y:S02]  /*3a850*/  ISETP.LT.AND P0, PT, R28, UR5, !P0 ;  /* 0x000000051c007c0c */ /* 0x000fe4000c701270 */
[----:B------:R-:W-:Y:S01]  /*3a860*/  LOP3.LUT R0, R0, 0xfff7ffff, RZ, 0xc0, !PT ;  /* 0xfff7ffff00007812 */ /* 0x000fe200078ec0ff */
[----:B------:R-:W-:-:S10]  /*3a870*/  ULDC UR5, c[0x0][0x22c] ;  /* 0x00008b0000057ab9 */ /* 0x000fd40000000800 */
[----:B------:R-:W-:-:S04]  /*3a880*/  @P0 LOP3.LUT R0, R0, 0x80000, RZ, 0xfc, !PT ;  /* 0x0008000000000812 */ /* 0x000fc800078efcff */
[----:B------:R-:W-:Y:S02]  /*3a890*/  LOP3.LUT R0, R0, 0xfffdffff, RZ, 0xc0, !PT ;  /* 0xfffdffff00007812 */ /* 0x000fe400078ec0ff */
[----:B------:R-:W-:Y:S01]  /*3a8a0*/  ISETP.LT.AND P0, PT, R29, UR10, !P1 ;  /* 0x0000000a1d007c0c */ /* 0x000fe2000cf01270 */
[----:B------:R-:W-:Y:S01]  /*3a8b0*/  ULDC UR10, c[0x0][0x228] ;  /* 0x00008a00000a7ab9 */ /* 0x000fe20000000800 */
[----:B------:R-:W-:-:S04]  /*3a8c0*/  @P3 LOP3.LUT R0, R0, 0x20000, RZ, 0xfc, !PT ;  /* 0x0002000000003812 */ /* 0x000fc800078efcff */
[----:B------:R-:W-:Y:S02]  /*3a8d0*/  LOP3.LUT R0, R0, 0xfffeffff, RZ, 0xc0, !PT ;  /* 0xfffeffff00007812 */ /* 0x000fe400078ec0ff */
[----:B------:R-:W-:Y:S02]  /*3a8e0*/  ISETP.LT.AND P3, PT, R21, UR12, !P1 ;  /* 0x0000000c15007c0c */ /* 0x000fe4000cf61270 */
[----:B------:R-:W-:Y:S01]  /*3a8f0*/  @P4 LOP3.LUT R0, R0, 0x10000, RZ, 0xfc, !PT ;  /* 0x0001000000004812 */ /* 0x000fe200078efcff */
[----:B------:R-:W-:-:S03]  /*3a900*/  ULDC UR12, c[0x0][0x228] ;  /* 0x00008a00000c7ab9 */ /* 0x000fc60000000800 */
[----:B------:R-:W-:Y:S02]  /*3a910*/  LOP3.LUT R0, R0, 0xfffbffff, RZ, 0xc0, !PT ;  /* 0xfffbffff00007812 */ /* 0x000fe400078ec0ff */
[----:B------:R-:W-:Y:S01]  /*3a920*/  ISETP.LT.AND P1, PT, R19, UR24, !P2 ;  /* 0x0000001813007c0c */ /* 0x000fe2000d721270 */
[----:B------:R-:W-:Y:S01]  /*3a930*/  ULDC UR24, c[0x0][0x228] ;  /* 0x00008a0000187ab9 */ /* 0x000fe20000000800 */
[----:B------:R-:W-:-:S04]  /*3a940*/  @P0 LOP3.LUT R0, R0, 0x40000, RZ, 0xfc, !PT ;  /* 0x0004000000000812 */ /* 0x000fc800078efcff */
        /* <DEDUP_REMOVED lines=11> */
[----:B------:R-:W-:Y:S02]  /*3aa00*/  @P0 LOP3.LUT R0, R0, 0x2000, RZ, 0xfc, !PT ;  /* 0x0000200000000812 */ /* 0x000fe400078efcff */
[----:B------:R-:W-:Y:S01]  /*3aa10*/  ISETP.GE.AND P0, PT, R28, UR15, PT ;  /* 0x0000000f1c007c0c */ /* 0x000fe2000bf06270 */
[----:B------:R-:W-:Y:S01]  /*3aa20*/  ULDC UR15, c[0x0][0x228] ;  /* 0x00008a00000f7ab9 */ /* 0x000fe20000000800 */
[----:B------:R-:W-:Y:S02]  /*3aa30*/  LOP3.LUT R0, R0, 0xffff7fff, RZ, 0xc0, !PT ;  /* 0xffff7fff00007812 */ /* 0x000fe400078ec0ff */
[----:B------:R-:W-:Y:S01]  /*3aa40*/  ISETP.LT.AND P2, PT, R20, UR18, !P0 ;  /* 0x0000001214007c0c */ /* 0x000fe2000c741270 */
[----:B------:R-:W-:Y:S01]  /*3aa50*/  ULDC UR18, c[0x0][0x228] ;  /* 0x00008a0000127ab9 */ /* 0x000fe20000000800 */
[----:B------:R-:W-:-:S04]  /*3aa60*/  @P3 LOP3.LUT R0, R0, 0x8000, RZ, 0xfc, !PT ;  /* 0x0000800000003812 */ /* 0x000fc800078efcff */
[----:B------:R-:W-:-:S04]  /*3aa70*/  LOP3.LUT R0, R0, 0xfffffdff, RZ, 0xc0, !PT ;  /* 0xfffffdff00007812 */ /* 0x000fc800078ec0ff */
[----:B------:R-:W-:Y:S02]  /*3aa80*/  @P1 LOP3.LUT R0, R0, 0x200, RZ, 0xfc, !PT ;  /* 0x0000020000001812 */ /* 0x000fe400078efcff */
[----:B------:R-:W-:Y:S02]  /*3aa90*/  ISETP.LT.AND P1, PT, R19, UR16, !P0 ;  /* 0x0000001013007c0c */ /* 0x000fe4000c721270 */
[----:B------:R-:W-:Y:S02]  /*3aaa0*/  LOP3.LUT R0, R0, 0xfffffbff, RZ, 0xc0, !PT ;  /* 0xfffffbff00007812 */ /* 0x000fe400078ec0ff */
[----:B------:R-:W-:Y:S01]  /*3aab0*/  ISETP.LT.AND P0, PT, R21, UR20, !P0 ;  /* 0x0000001415007c0c */ /* 0x000fe2000c701270 */
[----:B------:R-:W-:Y:S01]  /*3aac0*/  ULDC UR20, c[0x0][0x228] ;  /* 0x00008a0000147ab9 */ /* 0x000fe20000000800 */
[----:B------:R-:W-:Y:S01]  /*3aad0*/  ULDC UR16, c[0x0][0x228] ;  /* 0x00008a0000107ab9 */ /* 0x000fe20000000800 */
[----:B------:R-:W-:-:S04]  /*3aae0*/  @P2 LOP3.LUT R0, R0, 0x400, RZ, 0xfc, !PT ;  /* 0x0000040000002812 */ /* 0x000fc800078efcff */
[----:B------:R-:W-:-:S04]  /*3aaf0*/  LOP3.LUT R0, R0, 0xfffff7ff, RZ, 0xc0, !PT ;  /* 0xfffff7ff00007812 */ /* 0x000fc800078ec0ff */
[----:B------:R-:W-:-:S04]  /*3ab00*/  @P1 LOP3.LUT R0, R0, 0x800, RZ, 0xfc, !PT ;  /* 0x0000080000001812 */ /* 0x000fc800078efcff */
[----:B------:R-:W-:-:S04]  /*3ab10*/  LOP3.LUT R0, R0, 0xfffffeff, RZ, 0xc0, !PT ;  /* 0xfffffeff00007812 */ /* 0x000fc800078ec0ff */
[----:B------:R-:W-:Y:S02]  /*3ab20*/  @P0 LOP3.LUT R0, R0, 0x100, RZ, 0xfc, !PT ;  /* 0x0000010000000812 */ /* 0x000fe400078efcff */
[----:B------:R-:W-:Y:S01]  /*3ab30*/  ISETP.GE.AND P0, PT, R18, UR5, PT ;  /* 0x0000000512007c0c */ /* 0x000fe2000bf06270 */
[----:B------:R-:W-:Y:S01]  /*3ab40*/  VIADD R18, R28, 0x4 ;  /* 0x000000041c127836 */ /* 0x000fe20000000000 */
[----:B------:R-:W-:-:S11]  /*3ab50*/  ULDC UR5, c[0x0][0x22c] ;  /* 0x00008b0000057ab9 */ /* 0x000fd60000000800 */
[----:B------:R-:W-:Y:S02]  /*3ab60*/  @P0 LOP3.LUT R17, R17, 0x200000, RZ, 0xfc, !PT ;  /* 0x0020000011110812 */ /* 0x000fe400078efcff */
[----:B------:R-:W-:Y:S01]  /*3ab70*/  ISETP.GE.AND P0, PT, R18, UR5, PT ;  /* 0x0000000512007c0c */ /* 0x000fe2000bf06270 */
[----:B------:R-:W-:Y:S01]  /*3ab80*/  VIADD R18, R28, 0x5 ;  /* 0x000000051c127836 */ /* 0x000fe20000000000 */
[----:B------:R-:W-:Y:S01]  /*3ab90*/  ULDC UR5, c[0x0][0x22c] ;  /* 0x00008b0000057ab9 */ /* 0x000fe20000000800 */
[----:B------:R-:W-:-:S10]  /*3aba0*/  LOP3.LUT R17, R17, 0xffefffff, RZ, 0xc0, !PT ;  /* 0xffefffff11117812 */ /* 0x000fd400078ec0ff */
        /* <DEDUP_REMOVED lines=421> */
[----:B------:R-:W-:-:S04]  /*3c600*/  ULDC UR5, c[0x0][0x22c] ;  /* 0x00008b0000057ab9 */ /* 0x000fc80000000800 */
        /* <DEDUP_REMOVED lines=17> */
[----:B------:R-:W-:Y:S01]  /*3c720*/  ULDC UR5, c[0x0][0x22c] ;  /* 0x00008b0000057ab9 */ /* 0x000fe20000000800 */
[----:B------:R-:W-:-:S03]  /*3c730*/  @P0 LOP3.LUT R26, R26, 0x2000, RZ, 0xfc, !PT ;  /* 0x000020001a1a0812 */ /* 0x000fc600078efcff */
[----:B------:R-:W-:Y:S01]  /*3c740*/  ISETP.GE.AND P0, PT, R18, UR5, PT ;  /* 0x0000000512007c0c */ /* 0x000fe2000bf06270 */
[----:B------:R-:W-:Y:S01]  /*3c750*/  VIADD R18, R28, 0x61 ;  /* 0x000000611c127836 */ /* 0x000fe20000000000 */
[----:B------:R-:W-:Y:S01]  /*3c760*/  LOP3.LUT R17, R17, 0xffbfffff, RZ, 0xc0, !PT ;  /* 0xffbfffff11117812 */ /* 0x000fe200078ec0ff */
[----:B------:R-:W-:-:S10]  /*3c770*/  ULDC UR5, c[0x0][0x22c] ;  /* 0x00008b0000057ab9 */ /* 0x000fd40000000800 */
        /* <DEDUP_REMOVED lines=78> */
[----:B------:R-:W-:Y:S02]  /*3cc60*/  LOP3.LUT R16, R16, 0xffffffbf, RZ, 0xc0, !PT ;  /* 0xffffffbf10107812 */ /* 0x000fe400078ec0ff */
[----:B------:R-:W-:-:S08]  /*3cc70*/  LOP3.LUT R26, R26, 0xffffefff, RZ, 0xc0, !PT ;  /* 0xffffefff1a1a7812 */ /* 0x000fd000078ec0ff */
[----:B------:R-:W-:Y:S02]  /*3cc80*/  @P0 LOP3.LUT R16, R16, 0x40, RZ, 0xfc, !PT ;  /* 0x0000004010100812 */ /* 0x000fe400078efcff */
[----:B------:R-:W-:Y:S01]  /*3cc90*/  ISETP.GE.AND P0, PT, R18, UR5, PT ;  /* 0x0000000512007c0c */ /* 0x000fe2000bf06270 */
[----:B------:R-:W-:Y:S01]  /*3cca0*/  VIADD R18, R28, 0x72 ;  /* 0x000000721c127836 */ /* 0x000fe20000000000 */
[----:B------:R-:W-:Y:S02]  /*3ccb0*/  @P1 LOP3.LUT R26, R26, 0x1000, RZ, 0xfc, !PT ;  /* 0x000010001a1a1812 */ /* 0x000fe400078efcff */
[----:B------:R-:W-:Y:S01]  /*3ccc0*/  LOP3.LUT R16, R16, 0xffffff7f, RZ, 0xc0, !PT ;  /* 0xffffff7f10107812 */ /* 0x000fe200078ec0ff */
[----:B------:R-:W-:Y:S01]  /*3ccd0*/  ULDC UR5, c[0x0][0x22c] ;  /* 0x00008b0000057ab9 */ /* 0x000fe20000000800 */
[----:B------:R-:W-:-:S07]  /*3cce0*/  LOP3.LUT R26, R26, 0xffffbfff, RZ, 0xc0, !PT ;  /* 0xffffbfff1a1a7812 */ /* 0x000fce00078ec0ff */
[----:B------:R-:W-:Y:S02]  /*3ccf0*/  @P0 LOP3.LUT R16, R16, 0x80, RZ, 0xfc, !PT ;  /* 0x0000008010100812 */ /* 0x000fe400078efcff */
[----:B------:R-:W-:Y:S02]  /*3cd00*/  ISETP.GE.AND P0, PT, R18, UR5, PT ;  /* 0x0000000512007c0c */ /* 0x000fe4000bf06270 */
[----:B------:R-:W-:Y:S01]  /*3cd10*/  @P2 LOP3.LUT R26, R26, 0x4000, RZ, 0xfc, !PT ;  /* 0x000040001a1a2812 */ /* 0x000fe200078efcff */
[----:B------:R-:W-:Y:S01]  /*3cd20*/  VIADD R18, R28, 0x73 ;  /* 0x000000731c127836 */ /* 0x000fe20000000000 */
[----:B------:R-:W-:Y:S01]  /*3cd30*/  LOP3.LUT R16, R16, 0xfffffeff, RZ, 0xc0, !PT ;  /* 0xfffffeff10107812 */ /* 0x000fe200078ec0ff */
[----:B------:R-:W-:Y:S01]  /*3cd40*/  ULDC UR5, c[0x0][0x22c] ;  /* 0x00008b0000057ab9 */ /* 0x000fe20000000800 */
[----:B------:R-:W-:-:S04]  /*3cd50*/  LOP3.LUT R26, R26, 0xffff7fff, RZ, 0xc0, !PT ;  /* 0xffff7fff1a1a7812 */ /* 0x000fc800078ec0ff */
[----:B------:R-:W-:-:S03]  /*3cd60*/  @P3 LOP3.LUT R26, R26, 0x8000, RZ, 0xfc, !PT ;  /* 0x000080001a1a3812 */ /* 0x000fc600078efcff */
[----:B------:R-:W-:Y:S02]  /*3cd70*/  @P0 LOP3.LUT R16, R16, 0x100, RZ, 0xfc, !PT ;  /* 0x0000010010100812 */ /* 0x000fe400078efcff */
[----:B------:R-:W-:Y:S02]  /*3cd80*/  ISETP.GE.AND P0, PT, R18, UR5, PT ;  /* 0x0000000512007c0c */ /* 0x000fe4000bf06270 */
[----:B------:R-:W-:Y:S01]  /*3cd90*/  LOP3.LUT R26, R26, 0xfffeffff, RZ, 0xc0, !PT ;  /* 0xfffeffff1a1a7812 */ /* 0x000fe200078ec0ff */
[----:B------:R-:W-:Y:S01]  /*3cda0*/  VIADD R18, R28, 0x74 ;  /* 0x000000741c127836 */ /* 0x000fe20000000000 */
[----:B------:R-:W-:Y:S01]  /*3cdb0*/  ULDC UR5, c[0x0][0x22c] ;  /* 0x00008b0000057ab9 */ /* 0x000fe20000000800 */
[----:B------:R-:W-:Y:S02]  /*3cdc0*/  LOP3.LUT R16, R16, 0xfffffdff, RZ, 0xc0, !PT ;  /* 0xfffffdff10107812 */ /* 0x000fe400078ec0ff */
[----:B------:R-:W-:Y:S02]  /*3cdd0*/  @P4 LOP3.LUT R26, R26, 0x10000, RZ, 0xfc, !PT ;  /* 0x000100001a1a4812 */ /* 0x000fe400078efcff */
[----:B------:R-:W-:-:S02]  /*3cde0*/  LOP3.LUT P3, RZ, R17, 0x200000, RZ, 0xc0, !PT ;  /* 0x0020000011ff7812 */ /* 0x000fc4000786c0ff */
[----:B------:R-:W-:Y:S01]  /*3cdf0*/  ISETP.GE.AND P4, PT, R18, UR5, PT ;  /* 0x0000000512007c0c */ /* 0x000fe2000bf86270 */
[----:B------:R-:W-:Y:S01]  /*3ce00*/  ULDC UR5, c[0x0][0x228] ;  /* 0x00008a0000057ab9 */ /* 0x000fe20000000800 */
[----:B------:R-:W-:Y:S02]  /*3ce10*/  LOP3.LUT R26, R26, 0xfffdffff, RZ, 0xc0, !PT ;  /* 0xfffdffff1a1a7812 */ /* 0x000fe400078ec0ff */
[----:B------:R-:W-:Y:S02]  /*3ce20*/  LOP3.LUT R0, R0, 0xffffff7f, RZ, 0xc0, !PT ;  /* 0xffffff7f00007812 */ /* 0x000fe400078ec0ff */
[C---:B------:R-:W-:Y:S02]  /*3ce30*/  LOP3.LUT P2, RZ, R17.reuse, 0x100000, RZ, 0xc0, !PT ;  /* 0x0010000011ff7812 */ /* 0x040fe4000784c0ff */
[----:B------:R-:W-:Y:S02]  /*3ce40*/  LOP3.LUT P1, RZ, R17, 0x80000, RZ, 0xc0, !PT ;  /* 0x0008000011ff7812 */ /* 0x000fe4000782c0ff */
[----:B------:R-:W-:Y:S01]  /*3ce50*/  @P0 LOP3.LUT R16, R16, 0x200, RZ, 0xfc, !PT ;  /* 0x0000020010100812 */ /* 0x000fe200078efcff */
[----:B------:R-:W4:Y:S03]  /*3ce60*/  LDL.LU R28, [R1+0x15a4] ;  /* 0x0015a400011c7983 */ /* 0x000f260000300800 */
[----:B------:R-:W-:-:S02]  /*3ce70*/  LOP3.LUT R16, R16, 0xfffffbff, RZ, 0xc0, !PT ;  /* 0xfffffbff10107812 */ /* 0x000fc400078ec0ff */
[----:B------:R-:W-:Y:S02]  /*3ce80*/  @P5 LOP3.LUT R26, R26, 0x20000, RZ, 0xfc, !PT ;  /* 0x000200001a1a5812 */ /* 0x000fe400078efcff */
[----:B------:R-:W-:Y:S02]  /*3ce90*/  @P4 LOP3.LUT R16, R16, 0x400, RZ, 0xfc, !PT ;  /* 0x0000040010104812 */ /* 0x000fe400078efcff */
[----:B------:R-:W-:Y:S02]  /*3cea0*/  ISETP.LT.AND P4, PT, R29, UR4, !P3 ;  /* 0x000000041d007c0c */ /* 0x000fe4000df81270 */
[----:B------:R-:W-:Y:S02]  /*3ceb0*/  LOP3.LUT R26, R26, 0xfffbffff, RZ, 0xc0, !PT ;  /* 0xfffbffff1a1a7812 */ /* 0x000fe400078ec0ff */
[----:B------:R-:W-:Y:S01]  /*3cec0*/  ISETP.LT.AND P5, PT, R20, UR6, !P3 ;  /* 0x0000000614007c0c */ /* 0x000fe2000dfa1270 */
[----:B------:R-:W-:Y:S01]  /*3ced0*/  ULDC UR4, c[0x0][0x228] ;  /* 0x00008a0000047ab9 */ /* 0x000fe20000000800 */
[----:B------:R-:W-:Y:S01]  /*3cee0*/  ULDC UR6, c[0x0][0x228] ;  /* 0x00008a0000067ab9 */ /* 0x000fe20000000800 */
[----:B------:R-:W-:-:S02]  /*3cef0*/  @P6 LOP3.LUT R26, R26, 0x40000, RZ, 0xfc, !PT ;  /* 0x000400001a1a6812 */ /* 0x000fc400078efcff */
[----:B------:R-:W-:Y:S01]  /*3cf00*/  ISETP.LT.AND P6, PT, R19, UR5, !P3 ;  /* 0x0000000513007c0c */ /* 0x000fe2000dfc1270 */
[----:B------:R-:W-:-:S03]  /*3cf10*/  ULDC UR5, c[0x0][0x228] ;  /* 0x00008a0000057ab9 */ /* 0x000fc60000000800 */
[----:B------:R-:W-:-:S04]  /*3cf20*/  @P4 LOP3.LUT R0, R0, 0x80, RZ, 0xfc, !PT ;  /* 0x0000008000004812 */ /* 0x000fc800078efcff */
[----:B------:R-:W-:Y:S02]  /*3cf30*/  LOP3.LUT R0, R0, 0xffffffbf, RZ, 0xc0, !PT ;  /* 0xffffffbf00007812 */ /* 0x000fe400078ec0ff */
[----:B------:R-:W-:Y:S01]  /*3cf40*/  ISETP.LT.AND P4, PT, R21, UR7, !P3 ;  /* 0x0000000715007c0c */ /* 0x000fe2000df81270 */
[----:B------:R-:W-:Y:S02]  /*3cf50*/  ULDC UR7, c[0x0][0x228] ;  /* 0x00008a0000077ab9 */ /* 0x000fe40000000800 */
[----:B------:R-:W-:-:S04]  /*3cf60*/  @P6 LOP3.LUT R0, R0, 0x40, RZ, 0xfc, !PT ;  /* 0x0000004000006812 */ /* 0x000fc800078efcff */
[----:B------:R-:W-:-:S04]  /*3cf70*/  LOP3.LUT R0, R0, 0xffffffdf, RZ, 0xc0, !PT ;  /* 0xffffffdf00007812 */ /* 0x000fc800078ec0ff */
[----:B------:R-:W-:-:S04]  /*3cf80*/  @P5 LOP3.LUT R0, R0, 0x20, RZ, 0xfc, !PT ;  /* 0x0000002000005812 */ /* 0x000fc800078efcff */
[----:B------:R-:W-:-:S04]  /*3cf90*/  LOP3.LUT R0, R0, 0xffffffef, RZ, 0xc0, !PT ;  /* 0xffffffef00007812 */ /* 0x000fc800078ec0ff */
[----:B------:R-:W-:Y:S02]  /*3cfa0*/  @P4 LOP3.LUT R0, R0, 0x10, RZ, 0xfc, !PT ;  /* 0x0000001000004812 */ /* 0x000fe400078efcff */
[----:B------:R-:W-:Y:S02]  /*3cfb0*/  ISETP.LT.AND P4, PT, R29, UR4, !P2 ;  /* 0x000000041d007c0c */ /* 0x000fe4000d781270 */
[----:B------:R-:W-:Y:S02]  /*3cfc0*/  ISETP.LT.AND P6, PT, R19, UR5, !P2 ;  /* 0x0000000513007c0c */ /* 0x000fe4000d7c1270 */
[----:B------:R-:W-:Y:S02]  /*3cfd0*/  ISETP.LT.AND P5, PT, R20, UR6, !P2 ;  /* 0x0000000614007c0c */ /* 0x000fe4000d7a1270 */
[----:B------:R-:W-:Y:S01]  /*3cfe0*/  LOP3.LUT R0, R0, 0xfffffff7, RZ, 0xc0, !PT ;  /* 0xfffffff700007812 */ /* 0x000fe200078ec0ff */
[----:B------:R-:W-:Y:S01]  /*3cff0*/  ULDC UR4, c[0x0][0x228] ;  /* 0x00008a0000047ab9 */ /* 0x000fe20000000800 */
[----:B------:R-:W-:Y:S01]  /*3d000*/  ULDC UR5, c[0x0][0x228] ;  /* 0x00008a0000057ab9 */ /* 0x000fe20000000800 */
[----:B------:R-:W-:-:S04]  /*3d010*/  ULDC UR6, c[0x0][0x228] ;  /* 0x00008a0000067ab9 */ /* 0x000fc80000000800 */
[----:B------:R-:W-:-:S04]  /*3d020*/  @P4 LOP3.LUT R0, R0, 0x8, RZ, 0xfc, !PT ;  /* 0x0000000800004812 */ /* 0x000fc800078efcff */
[----:B------:R-:W-:Y:S02]  /*3d030*/  LOP3.LUT R0, R0, 0xfffffffb, RZ, 0xc0, !PT ;  /* 0xfffffffb00007812 */ /* 0x000fe400078ec0ff */
[----:B------:R-:W-:Y:S01]  /*3d040*/  ISETP.LT.AND P4, PT, R21, UR7, !P2 ;  /* 0x0000000715007c0c */ /* 0x000fe2000d781270 */
[----:B------:R-:W-:Y:S01]  /*3d050*/  ULDC UR7, c[0x0][0x228] ;  /* 0x00008a0000077ab9 */ /* 0x000fe20000000800 */
        /* <DEDUP_REMOVED lines=8> */
[----:B------:R-:W-:Y:S01]  /*3d0e0*/  LOP3.LUT P0, RZ, R17, 0x40000, RZ, 0xc0, !PT ;  /* 0x0004000011ff7812 */ /* 0x000fe2000780c0ff */
        /* <DEDUP_REMOVED lines=15> */
[----:B------:R-:W-:Y:S02]  /*3d1e0*/  LOP3.LUT R2, R2, 0xf7ffffff, RZ, 0xc0, !PT ;  /* 0xf7ffffff02027812 */ /* 0x000fe400078ec0ff */
[----:B------:R-:W-:Y:S01]  /*3d1f0*/  LOP3.LUT P3, RZ, R17, 0x20000, RZ, 0xc0, !PT ;  /* 0x0002000011ff7812 */ /* 0x000fe2000786c0ff */
[----:B------:R-:W-:Y:S01]  /*3d200*/  ULDC UR4, c[0x0][0x228] ;  /* 0x00008a0000047ab9 */ /* 0x000fe20000000800 */
[----:B------:R-:W-:Y:S01]  /*3d210*/  ULDC UR5, c[0x0][0x228] ;  /* 0x00008a0000057ab9 */ /* 0x000fe20000000800 */
[----:B------:R-:W-:-:S02]  /*3d220*/  ULDC UR6, c[0x0][0x228] ;  /* 0x00008a0000067ab9 */ /* 0x000fc40000000800 */
        /* <DEDUP_REMOVED lines=233> */
[----:B------:R-:W-:Y:S01]  /*3e0c0*/  STL [R1+0x1500], R0 ;  /* 0x0015000001007387 */ /* 0x000fe20000100800 */
[----:B------:R-:W-:Y:S01]  /*3e0d0*/  LOP3.LUT P1, RZ, R17, 0x8, RZ, 0xc0, !PT ;  /* 0x0000000811ff7812 */ /* 0x000fe2000782c0ff */
[----:B------:R-:W-:Y:S01]  /*3e0e0*/  ULDC UR4, c[0x0][0x228] ;  /* 0x00008a0000047ab9 */ /* 0x000fe20000000800 */
[----:B------:R-:W-:Y:S01]  /*3e0f0*/  ULDC UR5, c[0x0][0x228] ;  /* 0x00008a0000057ab9 */ /* 0x000fe20000000800 */
[----:B------:R-:W-:-:S02]  /*3e100*/  ULDC UR6, c[0x0][0x228] ;  /* 0x00008a0000067ab9 */ /* 0x000fc40000000800 */
[----:B------:R-:W-:-:S04]  /*3e110*/  @P4 LOP3.LUT R3, R3, 0x8, RZ, 0xfc, !PT ;  /* 0x0000000803034812 */ /* 0x000fc800078efcff */
[----:B------:R-:W-:Y:S02]  /*3e120*/  LOP3.LUT R3, R3, 0xfffffffb, RZ, 0xc0, !PT ;  /* 0xfffffffb03037812 */ /* 0x000fe400078ec0ff */
[----:B------:R-:W-:Y:S01]  /*3e130*/  ISETP.LT.AND P4, PT, R21, UR7, !P2 ;  /* 0x0000000715007c0c */ /* 0x000fe2000d781270 */
[----:B------:R-:W-:Y:S01]  /*3e140*/  STL [R1+0x1504], R2 ;  /* 0x0015040201007387 */ /* 0x000fe20000100800 */
[----:B------:R-:W-:Y:S01]  /*3e150*/  ULDC UR7, c[0x0][0x228] ;  /* 0x00008a0000077ab9 */ /* 0x000fe20000000800 */
[----:B------:R-:W-:-:S04]  /*3e160*/  @P6 LOP3.LUT R3, R3, 0x4, RZ, 0xfc, !PT ;  /* 0x0000000403036812 */ /* 0x000fc800078efcff */
[----:B------:R-:W-:-:S04]  /*3e170*/  LOP3.LUT R3, R3, 0xfffffffd, RZ, 0xc0, !PT ;  /* 0xfffffffd03037812 */ /* 0x000fc800078ec0ff */
[----:B------:R-:W-:-:S04]  /*3e180*/  @P5 LOP3.LUT R3, R3, 0x2, RZ, 0xfc, !PT ;  /* 0x0000000203035812 */ /* 0x000fc800078efcff */
[----:B------:R-:W-:-:S04]  /*3e190*/  LOP3.LUT R3, R3, 0xfffffffe, RZ, 0xc0, !PT ;  /* 0xfffffffe03037812 */ /* 0x000fc800078ec0ff */
[----:B------:R-:W-:-:S05]  /*3e1a0*/  @P4 LOP3.LUT R3, R3, 0x1, RZ, 0xfc, !PT ;  /* 0x0000000103034812 */ /* 0x000fca00078efcff */
[----:B------:R0:W-:Y:S04]  /*3e1b0*/  STL [R1+0x1508], R3 ;  /* 0x0015080301007387 */ /* 0x0001e80000100800 */
[----:B0-----:R-:W2:Y:S01]  /*3e1c0*/  LDL.LU R3, [R1+0x918] ;  /* 0x0009180001037983 */ /* 0x001ea20000300800 */
        /* <DEDUP_REMOVED lines=8> */
[----:B------:R-:W-:-:S04]  /*3e250*/  LOP3.LUT R4, R4, 0xbfffffff, RZ, 0xc0, !PT ;  /* 0xbfffffff04047812 */ /* 0x000fc800078ec0ff */
[----:B------:R-:W-:-:S04]  /*3e260*/  @P6 LOP3.LUT R4, R4, 0x40000000, RZ, 0xfc, !PT ;  /* 0x4000000004046812 */ /* 0x000fc800078efcff */
[----:B------:R-:W-:-:S04]  /*3e270*/  LOP3.LUT R4, R4, 0xdfffffff, RZ, 0xc0, !PT ;  /* 0xdfffffff04047812 */ /* 0x000fc800078ec0ff */
[----:B------:R-:W-:-:S04]  /*3e280*/  @P5 LOP3.LUT R4, R4, 0x20000000, RZ, 0xfc, !PT ;  /* 0x2000000004045812 */ /* 0x000fc800078efcff */
[----:B------:R-:W-:Y:S02]  /*3e290*/  LOP3.LUT R4, R4, 0xefffffff, RZ, 0xc0, !PT ;  /* 0xefffffff04047812 */ /* 0x000fe400078ec0ff */
[----:B------:R-:W-:Y:S02]  /*3e2a0*/  ISETP.LT.AND P6, PT, R19, UR5, !P0 ;  /* 0x0000000513007c0c */ /* 0x000fe4000c7c1270 */
[----:B------:R-:W-:Y:S02]  /*3e2b0*/  ISETP.LT.AND P5, PT, R20, UR6, !P0 ;  /* 0x0000000614007c0c */ /* 0x000fe4000c7a1270 */
[C---:B------:R-:W-:Y:S01]  /*3e2c0*/  LOP3.LUT P3, RZ, R17.reuse, 0x2, RZ, 0xc0, !PT ;  /* 0x0000000211ff7812 */ /* 0x040fe2000786c0ff */
[----:B------:R-:W-:Y:S01]  /*3e2d0*/  ULDC UR5, c[0x0][0x228] ;  /* 0x00008a0000057ab9 */ /* 0x000fe20000000800 */
[----:B------:R-:W-:Y:S01]  /*3e2e0*/  ULDC UR6, c[0x0][0x228] ;  /* 0x00008a0000067ab9 */ /* 0x000fe20000000800 */
[----:B------:R-:W-:Y:S02]  /*3e2f0*/  LOP3.LUT P2, RZ, R17, 0x1, RZ, 0xc0, !PT ;  /* 0x0000000111ff7812 */ /* 0x000fe4000784c0ff */
[----:B--2---:R-:W-:Y:S01]  /*3e300*/  ISETP.LT.AND P4, PT, R3, UR7, !P1 ;  /* 0x0000000703007c0c */ /* 0x004fe2000cf81270 */
[----:B------:R-:W-:-:S12]  /*3e310*/  ULDC UR7, c[0x0][0x228] ;  /* 0x00008a0000077ab9 */ /* 0x000fd80000000800 */
[----:B------:R-:W-:Y:S02]  /*3e320*/  @P4 LOP3.LUT R4, R4, 0x10000000, RZ, 0xfc, !PT ;  /* 0x1000000004044812 */ /* 0x000fe400078efcff */
[----:B------:R-:W-:Y:S01]  /*3e330*/  ISETP.LT.AND P4, PT, R29, UR4, !P0 ;  /* 0x000000041d007c0c */ /* 0x000fe2000c781270 */
[----:B------:R-:W-:Y:S01]  /*3e340*/  ULDC UR4, c[0x0][0x228] ;  /* 0x00008a0000047ab9 */ /* 0x000fe20000000800 */
[----:B------:R-:W-:-:S11]  /*3e350*/  LOP3.LUT R4, R4, 0xf7ffffff, RZ, 0xc0, !PT ;  /* 0xf7ffffff04047812 */ /* 0x000fd600078ec0ff */
        /* <DEDUP_REMOVED lines=236> */
[----:B------:R-:W-:Y:S02]  /*3f220*/  @P4 LOP3.LUT R5, R5, 0x8, RZ, 0xfc, !PT ;  /* 0x0000000805054812 */ /* 0x000fe400078efcff */
[----:B------:R-:W-:Y:S01]  /*3f230*/  ISETP.LT.AND P4, PT, R29, UR7, !P2 ;  /* 0x000000071d007c0c */ /* 0x000fe2000d781270 */
[----:B------:R-:W-:Y:S01]  /*3f240*/  ULDC UR7, c[0x0][0x228] ;  /* 0x00008a0000077ab9 */ /* 0x000fe20000000800 */
[----:B------:R-:W-:-:S04]  /*3f250*/  LOP3.LUT R5, R5, 0xfffffffb, RZ, 0xc0, !PT ;  /* 0xfffffffb05057812 */ /* 0x000fc800078ec0ff */
[----:B------:R-:W-:Y:S02]  /*3f260*/  @P6 LOP3.LUT R5, R5, 0x4, RZ, 0xfc, !PT ;  /* 0x0000000405056812 */ /* 0x000fe400078efcff */
[----:B------:R-:W-:Y:S02]  /*3f270*/  ISETP.LT.AND P6, PT, R19, UR5, !P1 ;  /* 0x0000000513007c0c */ /* 0x000fe4000cfc1270 */
[----:B------:R-:W-:Y:S01]  /*3f280*/  LOP3.LUT P0, RZ, R11, 0x8000, RZ, 0xc0, !PT ;  /* 0x000080000bff7812 */ /* 0x000fe2000780c0ff */
[----:B------:R-:W-:Y:S01]  /*3f290*/  ULDC UR5, c[0x0][0x228] ;  /* 0x00008a0000057ab9 */ /* 0x000fe20000000800 */
[----:B------:R-:W-:Y:S02]  /*3f2a0*/  LOP3.LUT R5, R5, 0xfffffffd, RZ, 0xc0, !PT ;  /* 0xfffffffd05057812 */ /* 0x000fe400078ec0ff */
[----:B------:R-:W-:Y:S02]  /*3f2b0*/  @P4 LOP3.LUT R6, R6, 0x20000000, RZ, 0xfc, !PT ;  /* 0x2000000006064812 */ /* 0x000fe400078efcff */
[----:B------:R-:W-:-:S02]  /*3f2c0*/  ISETP.LT.AND P4, PT, R29, UR4, !P1 ;  /* 0x000000041d007c0c */ /* 0x000fc4000cf81270 */
[----:B------:R-:W-:Y:S02]  /*3f2d0*/  @P5 LOP3.LUT R5, R5, 0x2, RZ, 0xfc, !PT ;  /* 0x0000000205055812 */ /* 0x000fe400078efcff */
[----:B------:R-:W-:Y:S02]  /*3f2e0*/  ISETP.LT.AND P5, PT, R20, UR6, !P1 ;  /* 0x0000000614007c0c */ /* 0x000fe4000cfa1270 */
[----:B------:R-:W-:Y:S01]  /*3f2f0*/  LOP3.LUT R6, R6, 0x7fffffff, RZ, 0xc0, !PT ;  /* 0x7fffffff06067812 */ /* 0x000fe200078ec0ff */
[----:B------:R-:W-:Y:S01]  /*3f300*/  ULDC UR4, c[0x0][0x228] ;  /* 0x00008a0000047ab9 */ /* 0x000fe20000000800 */
[----:B------:R-:W-:Y:S01]  /*3f310*/  LOP3.LUT R5, R5, 0xfffffffe, RZ, 0xc0, !PT ;  /* 0xfffffffe05057812 */ /* 0x000fe200078ec0ff */
[----:B------:R-:W-:Y:S01]  /*3f320*/  ULDC UR6, c[0x0][0x228] ;  /* 0x00008a0000067ab9 */ /* 0x000fe20000000800 */
[----:B------:R-:W-:-:S04]  /*3f330*/  @P6 LOP3.LUT R6, R6, 0x80000000, RZ, 0xfc, !PT ;  /* 0x8000000006066812 */ /* 0x000fc800078efcff */
[----:B------:R-:W-:Y:S02]  /*3f340*/  LOP3.LUT R6, R6, 0xbfffffff, RZ, 0xc0, !PT ;  /* 0xbfffffff06067812 */ /* 0x000fe400078ec0ff */
[----:B------:R-:W-:Y:S02]  /*3f350*/  @P4 LOP3.LUT R5, R5, 0x1, RZ, 0xfc, !PT ;  /* 0x0000000105054812 */ /* 0x000fe400078efcff */
[----:B------:R-:W-:Y:S02]  /*3f360*/  ISETP.LT.AND P4, PT, R3, UR7, !P1 ;  /* 0x0000000703007c0c */ /* 0x000fe4000cf81270 */
[----:B------:R-:W-:Y:S02]  /*3f370*/  @P5 LOP3.LUT R6, R6, 0x40000000, RZ, 0xfc, !PT ;  /* 0x4000000006065812 */ /* 0x000fe400078efcff */
[----:B------:R-:W-:Y:S02]  /*3f380*/  ISETP.LT.AND P6, PT, R20, UR5, !P0 ;  /* 0x0000000514007c0c */ /* 0x000fe4000c7c1270 */
[----:B------:R-:W-:Y:S01]  /*3f390*/  ISETP.LT.AND P5, PT, R19, UR6, !P0 ;  /* 0x0000000613007c0c */ /* 0x000fe2000c7a1270 */
[----:B------:R-:W-:Y:S01]  /*3f3a0*/  ULDC UR7, c[0x0][0x228] ;  /* 0x00008a0000077ab9 */ /* 0x000fe20000000800 */
[----:B------:R-:W-:-:S02]  /*3f3b0*/  LOP3.LUT R6, R6, 0xfbffffff, RZ, 0xc0, !PT ;  /* 0xfbffffff06067812 */ /* 0x000fc400078ec0ff */
[----:B------:R-:W-:Y:S01]  /*3f3c0*/  LOP3.LUT P3, RZ, R11, 0x10000, RZ, 0xc0, !PT ;  /* 0x000100000bff7812 */ /* 0x000fe2000786c0ff */
[----:B------:R-:W-:Y:S01]  /*3f3d0*/  ULDC UR5, c[0x0][0x228] ;  /* 0x00008a0000057ab9 */ /* 0x000fe20000000800 */
[----:B------:R-:W-:Y:S01]  /*3f3e0*/  ULDC UR6, c[0x0][0x228] ;  /* 0x00008a0000067ab9 */ /* 0x000fe20000000800 */
        /* <DEDUP_REMOVED lines=240> */
[----:B------:R-:W-:Y:S01]  /*402f0*/  LOP3.LUT R8, R8, 0x7fffffff, RZ, 0xc0, !PT ;  /* 0x7fffffff08087812 */ /* 0x000fe200078ec0ff */
[----:B------:R-:W-:Y:S01]  /*40300*/  ULDC UR6, c[0x0][0x228] ;  /* 0x00008a0000067ab9 */ /* 0x000fe20000000800 */
        /* <DEDUP_REMOVED lines=174> */
[----:B------:R-:W-:Y:S02]  /*40df0*/  LOP3.LUT R9, R9, 0xfdffffff, RZ, 0xc0, !PT ;  /* 0xfdffffff09097812 */ /* 0x000fe400078ec0ff */
[----:B------:R-:W-:Y:S02]  /*40e00*/  ISETP.LT.AND P6, PT, R29, UR4, !P3 ;  /* 0x000000041d007c0c */ /* 0x000fe4000dfc1270 */
[----:B------:R-:W-:Y:S01]  /*40e10*/  LOP3.LUT P2, RZ, R13, 0x1000000, RZ, 0xc0, !PT ;  /* 0x010000000dff7812 */ /* 0x000fe2000784c0ff */
[----:B------:R-:W-:Y:S01]  /*40e20*/  ULDC UR4, c[0x0][0x228] ;  /* 0x00008a0000047ab9 */ /* 0x000fe20000000800 */
[----:B------:R-:W-:-:S04]  /*40e30*/  @P5 LOP3.LUT R9, R9, 0x2000000, RZ, 0xfc, !PT ;  /* 0x0200000009095812 */ /* 0x000fc800078efcff */
[----:B------:R-:W-:-:S04]  /*40e40*/  LOP3.LUT R9, R9, 0xfeffffff, RZ, 0xc0, !PT ;  /* 0xfeffffff09097812 */ /* 0x000fc800078ec0ff */
[----:B------:R-:W-:Y:S02]  /*40e50*/  @P4 LOP3.LUT R9, R9, 0x1000000, RZ, 0xfc, !PT ;  /* 0x0100000009094812 */ /* 0x000fe400078efcff */
[----:B------:R-:W-:Y:S02]  /*40e60*/  ISETP.LT.AND P4, PT, R19, UR5, !P3 ;  /* 0x0000000513007c0c */ /* 0x000fe4000df81270 */
[----:B------:R-:W-:Y:S02]  /*40e70*/  ISETP.LT.AND P5, PT, R20, UR6, !P3 ;  /* 0x0000000614007c0c */ /* 0x000fe4000dfa1270 */
[----:B------:R-:W-:Y:S01]  /*40e80*/  LOP3.LUT R9, R9, 0xff7fffff, RZ, 0xc0, !PT ;  /* 0xff7fffff09097812 */ /* 0x000fe200078ec0ff */
[----:B------:R-:W-:Y:S01]  /*40e90*/  ULDC UR5, c[0x0][0x228] ;  /* 0x00008a0000057ab9 */ /* 0x000fe20000000800 */
[----:B------:R-:W-:Y:S02]  /*40ea0*/  ULDC UR6, c[0x0][0x228] ;  /* 0x00008a0000067ab9 */ /* 0x000fe40000000800 */
[----:B------:R-:W-:-:S04]  /*40eb0*/  @P6 LOP3.LUT R9, R9, 0x800000, RZ, 0xfc, !PT ;  /* 0x0080000009096812 */ /* 0x000fc800078efcff */
[----:B------:R-:W-:Y:S02]  /*40ec0*/  LOP3.LUT R9, R9, 0xffbfffff, RZ, 0xc0, !PT ;  /* 0xffbfffff09097812 */ /* 0x000fe400078ec0ff */
[----:B------:R-:W-:Y:S02]  /*40ed0*/  ISETP.LT.AND P3, PT, R3, UR7, !P3 ;  /* 0x0000000703007c0c */ /* 0x000fe4000df61270 */
[----:B------:R-:W-:Y:S01]  /*40ee0*/  ISETP.LT.AND P6, PT, R29, UR4, !P2 ;  /* 0x000000041d007c0c */ /* 0x000fe2000d7c1270 */
[----:B------:R-:W-:Y:S01]  /*40ef0*/  ULDC UR7, c[0x0][0x228] ;  /* 0x00008a0000077ab9 */ /* 0x000fe20000000800 */
[----:B------:R-:W-:Y:S02]  /*40f00*/  @P4 LOP3.LUT R9, R9, 0x400000, RZ, 0xfc, !PT ;  /* 0x0040000009094812 */ /* 0x000fe400078efcff */
[----:B------:R-:W-:Y:S01]  /*40f10*/  LOP3.LUT P1, RZ, R13, 0x800000, RZ, 0xc0, !PT ;  /* 0x008000000dff7812 */ /* 0x000fe2000782c0ff */
[----:B------:R-:W-:Y:S01]  /*40f20*/  ULDC UR4, c[0x0][0x228] ;  /* 0x00008a0000047ab9 */ /* 0x000fe20000000800 */
[----:B------:R-:W-:-:S04]  /*40f30*/  LOP3.LUT R9, R9, 0xffdfffff, RZ, 0xc0, !PT ;  /* 0xffdfffff09097812 */ /* 0x000fc800078ec0ff */
        /* <DEDUP_REMOVED lines=41> */
[----:B------:R-:W-:-:S07]  /*411d0*/  ULDC UR6, c[0x0][0x228] ;  /* 0x00008a0000067ab9 */ /* 0x000fce0000000800 */
[----:B------:R-:W-:-:S04]  /*411e0*/  @P1 LOP3.LUT R9, R9, 0x800, RZ, 0xfc, !PT ;  /* 0x0000080009091812 */ /* 0x000fc800078efcff */
[----:B------:R-:W-:Y:S02]  /*411f0*/  LOP3.LUT R9, R9, 0xfffffbff, RZ, 0xc0, !PT ;  /* 0xfffffbff09097812 */ /* 0x000fe400078ec0ff */
[----:B------:R-:W-:Y:S01]  /*41200*/  ISETP.LT.AND P0, PT, R3, UR7, !P0 ;  /* 0x0000000703007c0c */ /* 0x000fe2000c701270 */
[----:B------:R-:W-:Y:S01]  /*41210*/  ULDC UR7, c[0x0][0x228] ;  /* 0x00008a0000077ab9 */ /* 0x000fe20000000800 */
[----:B------:R-:W-:-:S04]  /*41220*/  @P6 LOP3.LUT R9, R9, 0x400, RZ, 0xfc, !PT ;  /* 0x0000040009096812 */ /* 0x000fc800078efcff */
[----:B------:R-:W-:-:S04]  /*41230*/  LOP3.LUT R9, R9, 0xfffffdff, RZ, 0xc0, !PT ;  /* 0xfffffdff09097812 */ /* 0x000fc800078ec0ff */
[----:B------:R-:W-:Y:S02]  /*41240*/  @P5 LOP3.LUT R9, R9, 0x200, RZ, 0xfc, !PT ;  /* 0x0000020009095812 */ /* 0x000fe400078efcff */
[----:B------:R-:W-:Y:S02]  /*41250*/  ISETP.LT.AND P5, PT, R29, UR4, !P4 ;  /* 0x000000041d007c0c */ /* 0x000fe4000e7a1270 */
[----:B------:R-:W-:Y:S02]  /*41260*/  ISETP.LT.AND P6, PT, R19, UR5, !P4 ;  /* 0x0000000513007c0c */ /* 0x000fe4000e7c1270 */
[----:B------:R-:W-:Y:S02]  /*41270*/  LOP3.LUT P3, RZ, R13, 0x100000, RZ, 0xc0, !PT ;  /* 0x001000000dff7812 */ /* 0x000fe4000786c0ff */
[----:B------:R-:W-:Y:S01]  /*41280*/  LOP3.LUT R9, R9, 0xfffffeff, RZ, 0xc0, !PT ;  /* 0xfffffeff09097812 */ /* 0x000fe200078ec0ff */
[----:B------:R-:W-:Y:S01]  /*41290*/  ULDC UR4, c[0x0][0x228] ;  /* 0x00008a0000047ab9 */ /* 0x000fe20000000800 */
[----:B------:R-:W-:-:S02]  /*412a0*/  ULDC UR5, c[0x0][0x228] ;  /* 0x00008a0000057ab9 */ /* 0x000fc40000000800 */
[----:B------:R-:W-:-:S04]  /*412b0*/  @P0 LOP3.LUT R9, R9, 0x100, RZ, 0xfc, !PT ;  /* 0x0000010009090812 */ /* 0x000fc800078efcff */
[----:B------:R-:W-:-:S04]  /*412c0*/  LOP3.LUT R9, R9, 0xffffff7f, RZ, 0xc0, !PT ;  /* 0xffffff7f09097812 */ /* 0x000fc800078ec0ff */
[----:B------:R-:W-:Y:S02]  /*412d0*/  @P5 LOP3.LUT R9, R9, 0x80, RZ, 0xfc, !PT ;  /* 0x0000008009095812 */ /* 0x000fe400078efcff */
[----:B------:R-:W-:Y:S02]  /*412e0*/  ISETP.LT.AND P5, PT, R20, UR6, !P4 ;  /* 0x0000000614007c0c */ /* 0x000fe4000e7a1270 */
[----:B------:R-:W-:Y:S02]  /*412f0*/  LOP3.LUT R9, R9, 0xffffffbf, RZ, 0xc0, !PT ;  /* 0xffffffbf09097812 */ /* 0x000fe400078ec0ff */
[----:B------:R-:W-:Y:S01]  /*41300*/  ISETP.LT.AND P4, PT, R3, UR7, !P4 ;  /* 0x0000000703007c0c */ /* 0x000fe2000e781270 */
[----:B------:R-:W-:Y:S01]  /*41310*/  ULDC UR6, c[0x0][0x228] ;  /* 0x00008a0000067ab9 */ /* 0x000fe20000000800 */
[----:B------:R-:W-:Y:S02]  /*41320*/  LOP3.LUT R26, R26, 0xfff7ffff, RZ, 0xc0, !PT ;  /* 0xfff7ffff1a1a7812 */ /* 0x000fe400078ec0ff */
[----:B------:R-:W-:-:S02]  /*41330*/  @P6 LOP3.LUT R9, R9, 0x40, RZ, 0xfc, !PT ;  /* 0x0000004009096812 */ /* 0x000fc400078efcff */
[----:B------:R-:W-:Y:S01]  /*41340*/  LOP3.LUT P2, RZ, R13, 0x80000, RZ, 0xc0, !PT ;  /* 0x000800000dff7812 */ /* 0x000fe2000784c0ff */
[----:B------:R-:W-:Y:S01]  /*41350*/  ULDC UR7, c[0x0][0x228] ;  /* 0x00008a0000077ab9 */ /* 0x000fe20000000800 */
[----:B------:R-:W-:Y:S02]  /*41360*/  LOP3.LUT R9, R9, 0xffffffdf, RZ, 0xc0, !PT ;  /* 0xffffffdf09097812 */ /* 0x000fe400078ec0ff */
[----:B------:R-:W-:Y:S01]  /*41370*/  ISETP.LT.AND P6, PT, R29, UR4, !P3 ;  /* 0x000000041d007c0c */ /* 0x000fe2000dfc1270 */
[----:B------:R-:W-:Y:S01]  /*41380*/  ULDC UR4, c[0x0][0x228] ;  /* 0x00008a0000047ab9 */ /* 0x000fe20000000800 */
[----:B------:R-:W-:-:S04]  /*41390*/  @P5 LOP3.LUT R9, R9, 0x20, RZ, 0xfc, !PT ;  /* 0x0000002009095812 */ /* 0x000fc800078efcff */
[----:B------:R-:W-:-:S04]  /*413a0*/  LOP3.LUT R9, R9, 0xffffffef, RZ, 0xc0, !PT ;  /* 0xffffffef09097812 */ /* 0x000fc800078ec0ff */
[----:B------:R-:W-:-:S04]  /*413b0*/  @P4 LOP3.LUT R9, R9, 0x10, RZ, 0xfc, !PT ;  /* 0x0000001009094812 */ /* 0x000fc800078efcff */
[----:B------:R-:W-:Y:S02]  /*413c0*/  LOP3.LUT R9, R9, 0xfffffff7, RZ, 0xc0, !PT ;  /* 0xfffffff709097812 */ /* 0x000fe400078ec0ff */
[----:B------:R-:W-:Y:S02]  /*413d0*/  ISETP.LT.AND P5, PT, R19, UR5, !P3 ;  /* 0x0000000513007c0c */ /* 0x000fe4000dfa1270 */
[----:B------:R-:W-:Y:S02]  /*413e0*/  ISETP.LT.AND P4, PT, R20, UR6, !P3 ;  /* 0x0000000614007c0c */ /* 0x000fe4000df81270 */
[----:B------:R-:W-:Y:S02]  /*413f0*/  @P6 LOP3.LUT R9, R9, 0x8, RZ, 0xfc, !PT ;  /* 0x0000000809096812 */ /* 0x000fe400078efcff */
[----:B------:R-:W-:Y:S01]  /*41400*/  LOP3.LUT P6, RZ, R13, 0x40, RZ, 0xc0, !PT ;  /* 0x000000400dff7812 */ /* 0x000fe200078cc0ff */
[----:B------:R-:W-:Y:S01]  /*41410*/  ULDC UR5, c[0x0][0x228] ;  /* 0x00008a0000057ab9 */ /* 0x000fe20000000800 */
[----:B------:R-:W-:Y:S01]  /*41420*/  ULDC UR6, c[0x0][0x228] ;  /* 0x00008a0000067ab9 */ /* 0x000fe20000000800 */
[----:B------:R-:W-:-:S02]  /*41430*/  LOP3.LUT R9, R9, 0xfffffffb, RZ, 0xc0, !PT ;  /* 0xfffffffb09097812 */ /* 0x000fc400078ec0ff */
[----:B------:R-:W-:Y:S01]  /*41440*/  ISETP.LT.AND P3, PT, R3, UR7, !P3 ;  /* 0x0000000703007c0c */ /* 0x000fe2000df61270 */
[----:B------:R-:W-:Y:S01]  /*41450*/  ULDC UR7, c[0x0][0x228] ;  /* 0x00008a0000077ab9 */ /* 0x000fe20000000800 */
[----:B------:R-:W-:Y:S02]  /*41460*/  @P5 LOP3.LUT R9, R9, 0x4, RZ, 0xfc, !PT ;  /* 0x0000000409095812 */ /* 0x000fe400078efcff */
[----:B------:R-:W-:Y:S02]  /*41470*/  ISETP.LT.AND P5, PT, R29, UR4, !P2 ;  /* 0x000000041d007c0c */ /* 0x000fe4000d7a1270 */
[C---:B------:R-:W-:Y:S01]  /*41480*/  LOP3.LUT P1, RZ, R13.reuse, 0x40000, RZ, 0xc0, !PT ;  /* 0x000400000dff7812 */ /* 0x040fe2000782c0ff */
[----:B------:R-:W-:Y:S01]  /*41490*/  ULDC UR4, c[0x0][0x228] ;  /* 0x00008a0000047ab9 */ /* 0x000fe20000000800 */
[----:B------:R-:W-:Y:S02]  /*414a0*/  @P6 LOP3.LUT R26, R26, 0x80000, RZ, 0xfc, !PT ;  /* 0x000800001a1a6812 */ /* 0x000fe400078efcff */
[----:B------:R-:W-:-:S02]  /*414b0*/  LOP3.LUT P6, RZ, R13, 0x80, RZ, 0xc0, !PT ;  /* 0x000000800dff7812 */ /* 0x000fc400078cc0ff */
[----:B------:R-:W-:Y:S02]  /*414c0*/  LOP3.LUT R9, R9, 0xfffffffd, RZ, 0xc0, !PT ;  /* 0xfffffffd09097812 */ /* 0x000fe400078ec0ff */
[----:B------:R-:W-:Y:S02]  /*414d0*/  LOP3.LUT R26, R26, 0xffefffff, RZ, 0xc0, !PT ;  /* 0xffefffff1a1a7812 */ /* 0x000fe400078ec0ff */
[----:B------:R-:W-:Y:S02]  /*414e0*/  @P4 LOP3.LUT R9, R9, 0x2, RZ, 0xfc, !PT ;  /* 0x0000000209094812 */ /* 0x000fe400078efcff */
[----:B------:R-:W-:Y:S01]  /*414f0*/  ISETP.LT.AND P4, PT, R19, UR5, !P2 ;  /* 0x0000000513007c0c */ /* 0x000fe2000d781270 */
[----:B------:R-:W-:Y:S01]  /*41500*/  ULDC UR5, c[0x0][0x228] ;  /* 0x00008a0000057ab9 */ /* 0x000fe20000000800 */
[----:B------:R-:W-:Y:S02]  /*41510*/  LOP3.LUT R9, R9, 0xfffffffe, RZ, 0xc0, !PT ;  /* 0xfffffffe09097812 */ /* 0x000fe400078ec0ff */
[----:B------:R-:W-:-:S02]  /*41520*/  @P5 LOP3.LUT R10, R10, 0x80000000, RZ, 0xfc, !PT ;  /* 0x800000000a0a5812 */ /* 0x000fc400078efcff */
[----:B------:R-:W-:Y:S02]  /*41530*/  @P6 LOP3.LUT R26, R26, 0x100000, RZ, 0xfc, !PT ;  /* 0x001000001a1a6812 */ /* 0x000fe400078efcff */
[----:B------:R-:W-:Y:S02]  /*41540*/  LOP3.LUT P6, RZ, R13, 0x100, RZ, 0xc0, !PT ;  /* 0x000001000dff7812 */ /* 0x000fe400078cc0ff */
[----:B------:R-:W-:Y:S02]  /*41550*/  @P3 LOP3.LUT R9, R9, 0x1, RZ, 0xfc, !PT ;  /* 0x0000000109093812 */ /* 0x000fe400078efcff */
[----:B------:R-:W-:Y:S02]  /*41560*/  ISETP.LT.AND P3, PT, R20, UR6, !P2 ;  /* 0x0000000614007c0c */ /* 0x000fe4000d761270 */
[----:B------:R-:W-:Y:S02]  /*41570*/  LOP3.LUT R10, R10, 0xbfffffff, RZ, 0xc0, !PT ;  /* 0xbfffffff0a0a7812 */ /* 0x000fe400078ec0ff */
[----:B------:R-:W-:Y:S01]  /*41580*/  LOP3.LUT R26, R26, 0xffdfffff, RZ, 0xc0, !PT ;  /* 0xffdfffff1a1a7812 */ /* 0x000fe200078ec0ff */
[----:B------:R-:W-:Y:S01]  /*41590*/  ULDC UR6, c[0x0][0x228] ;  /* 0x00008a0000067ab9 */ /* 0x000fe20000000800 */
[----:B------:R-:W-:-:S02]  /*415a0*/  @P4 LOP3.LUT R10, R10, 0x40000000, RZ, 0xfc, !PT ;  /* 0x400000000a0a4812 */ /* 0x000fc400078efcff */
[----:B------:R-:W-:Y:S02]  /*415b0*/  ISETP.LT.AND P2, PT, R3, UR7, !P2 ;  /* 0x0000000703007c0c */ /* 0x000fe4000d741270 */
[----:B------:R-:W-:Y:S02]  /*415c0*/  @P6 LOP3.LUT R26, R26, 0x200000, RZ, 0xfc, !PT ;  /* 0x002000001a1a6812 */ /* 0x000fe400078efcff */
[----:B------:R-:W-:Y:S02]  /*415d0*/  LOP3.LUT R10, R10, 0xdfffffff, RZ, 0xc0, !PT ;  /* 0xdfffffff0a0a7812 */ /* 0x000fe400078ec0ff */
[----:B------:R-:W-:Y:S02]  /*415e0*/  LOP3.LUT P6, RZ, R13, 0x200, RZ, 0xc0, !PT ;  /* 0x000002000dff7812 */ /* 0x000fe400078cc0ff */
[----:B------:R-:W-:Y:S02]  /*415f0*/  ISETP.LT.AND P4, PT, R29, UR4, !P1 ;  /* 0x000000041d007c0c */ /* 0x000fe4000cf81270 */
[----:B------:R-:W-:-:S02]  /*41600*/  LOP3.LUT R26, R26, 0xffbfffff, RZ, 0xc0, !PT ;  /* 0xffbfffff1a1a7812 */ /* 0x000fc400078ec0ff */
[----:B------:R-:W-:Y:S01]  /*41610*/  @P3 LOP3.LUT R10, R10, 0x20000000, RZ, 0xfc, !PT ;  /* 0x200000000a0a3812 */ /* 0x000fe200078efcff */
[----:B------:R-:W-:Y:S01]  /*41620*/  ULDC UR7, c[0x0][0x228] ;  /* 0x00008a0000077ab9 */ /* 0x000fe20000000800 */
[----:B------:R-:W-:Y:S01]  /*41630*/  LOP3.LUT P0, RZ, R13, 0x20000, RZ, 0xc0, !PT ;  /* 0x000200000dff7812 */ /* 0x000fe2000780c0ff */
[----:B------:R-:W-:Y:S01]  /*41640*/  ULDC UR4, c[0x0][0x228] ;  /* 0x00008a0000047ab9 */ /* 0x000fe20000000800 */
[----:B------:R-:W-:Y:S02]  /*41650*/  LOP3.LUT R10, R10, 0xefffffff, RZ, 0xc0, !PT ;  /* 0xefffffff0a0a7812 */ /* 0x000fe400078ec0ff */
[----:B------:R-:W-:Y:S01]  /*41660*/  ISETP.LT.AND P3, PT, R19, UR5, !P1 ;  /* 0x0000000513007c0c */ /* 0x000fe2000cf61270 */
[----:B------:R-:W-:Y:S01]  /*41670*/  ULDC UR5, c[0x0][0x228] ;  /* 0x00008a0000057ab9 */ /* 0x000fe20000000800 */
[----:B------:R-:W-:Y:S02]  /*41680*/  @P2 LOP3.LUT R10, R10, 0x10000000, RZ, 0xfc, !PT ;  /* 0x100000000a0a2812 */ /* 0x000fe400078efcff */
[----:B------:R-:W-:-:S02]  /*41690*/  @P6 LOP3.LUT R26, R26, 0x400000, RZ, 0xfc, !PT ;  /* 0x004000001a1a6812 */ /* 0x000fc400078efcff */
[----:B------:R-:W-:Y:S02]  /*416a0*/  LOP3.LUT P6, RZ, R13, 0x400, RZ, 0xc0, !PT ;  /* 0x000004000dff7812 */ /* 0x000fe400078cc0ff */
[----:B------:R-:W-:Y:S02]  /*416b0*/  LOP3.LUT R10, R10, 0xf7ffffff, RZ, 0xc0, !PT ;  /* 0xf7ffffff0a0a7812 */ /* 0x000fe400078ec0ff */
[----:B------:R-:W-:Y:S02]  /*416c0*/  ISETP.LT.AND P2, PT, R20, UR6, !P1 ;  /* 0x0000000614007c0c */ /* 0x000fe4000cf41270 */
[----:B------:R-:W-:Y:S02]  /*416d0*/  @P4 LOP3.LUT R10, R10, 0x8000000, RZ, 0xfc, !PT ;  /* 0x080000000a0a4812 */ /* 0x000fe400078efcff */
[----:B------:R-:W-:Y:S01]  /*416e0*/  LOP3.LUT R26, R26, 0xff7fffff, RZ, 0xc0, !PT ;  /* 0xff7fffff1a1a7812 */ /* 0x000fe200078ec0ff */
[----:B------:R-:W-:Y:S01]  /*416f0*/  ULDC UR6, c[0x0][0x228] ;  /* 0x00008a0000067ab9 */ /* 0x000fe20000000800 */
[----:B------:R-:W-:-:S02]  /*41700*/  LOP3.LUT R10, R10, 0xfbffffff, RZ, 0xc0, !PT ;  /* 0xfbffffff0a0a7812 */ /* 0x000fc400078ec0ff */
[----:B------:R-:W-:Y:S01]  /*41710*/  ISETP.LT.AND P1, PT, R3, UR7, !P1 ;  /* 0x0000000703007c0c */ /* 0x000fe2000cf21270 */
[----:B------:R-:W-:Y:S01]  /*41720*/  ULDC UR7, c[0x0][0x228] ;  /* 0x00008a0000077ab9 */ /* 0x000fe20000000800 */
[----:B------:R-:W-:Y:S02]  /*41730*/  @P3 LOP3.LUT R10, R10, 0x4000000, RZ, 0xfc, !PT ;  /* 0x040000000a0a3812 */ /* 0x000fe400078efcff */
[----:B------:R-:W-:Y:S02]  /*41740*/  @P6 LOP3.LUT R26, R26, 0x800000, RZ, 0xfc, !PT ;  /* 0x008000001a1a6812 */ /* 0x000fe400078efcff */
[----:B------:R-:W-:Y:S02]  /*41750*/  LOP3.LUT P6, RZ, R13, 0x800, RZ, 0xc0, !PT ;  /* 0x000008000dff7812 */ /* 0x000fe400078cc0ff */
[----:B------:R-:W-:-:S04]  /*41760*/  LOP3.LUT R10, R10, 0xfdffffff, RZ, 0xc0, !PT ;  /* 0xfdffffff0a0a7812 */ /* 0x000fc800078ec0ff */
[----:B------:R-:W-:Y:S02]  /*41770*/  @P2 LOP3.LUT R10, R10, 0x2000000, RZ, 0xfc, !PT ;  /* 0x020000000a0a2812 */ /* 0x000fe400078efcff */
[----:B------:R-:W-:Y:S02]  /*41780*/  LOP3.LUT R26, R26, 0xfeffffff, RZ, 0xc0, !PT ;  /* 0xfeffffff1a1a7812 */ /* 0x000fe400078ec0ff */
[----:B------:R-:W-:-:S03]  /*41790*/  LOP3.LUT R10, R10, 0xfeffffff, RZ, 0xc0, !PT ;  /* 0xfeffffff0a0a7812 */ /* 0x000fc600078ec0ff */
[----:B------:R-:W-:Y:S02]  /*417a0*/  @P6 LOP3.LUT R26, R26, 0x1000000, RZ, 0xfc, !PT ;  /* 0x010000001a1a6812 */ /* 0x000fe400078efcff */
[----:B------:R-:W-:Y:S02]  /*417b0*/  @P1 LOP3.LUT R10, R10, 0x1000000, RZ, 0xfc, !PT ;  /* 0x010000000a0a1812 */ /* 0x000fe400078efcff */
[----:B------:R-:W-:Y:S02]  /*417c0*/  ISETP.LT.AND P1, PT, R29, UR4, !P0 ;  /* 0x000000041d007c0c */ /* 0x000fe4000c721270 */
[----:B------:R-:W-:Y:S02]  /*417d0*/  LOP3.LUT P6, RZ, R13, 0x1000, RZ, 0xc0, !PT ;  /* 0x000010000dff7812 */ /* 0x000fe400078cc0ff */
[----:B------:R-:W-:Y:S02]  /*417e0*/  ISETP.LT.AND P3, PT, R19, UR5, !P0 ;  /* 0x0000000513007c0c */ /* 0x000fe4000c761270 */
[----:B------:R-:W-:-:S02]  /*417f0*/  LOP3.LUT R10, R10, 0xff7fffff, RZ, 0xc0, !PT ;  /* 0xff7fffff0a0a7812 */ /* 0x000fc400078ec0ff */
[----:B------:R-:W-:Y:S02]  /*41800*/  LOP3.LUT R26, R26, 0xfdffffff, RZ, 0xc0, !PT ;  /* 0xfdffffff1a1a7812 */ /* 0x000fe400078ec0ff */
[----:B------:R-:W-:Y:S02]  /*41810*/  ISETP.LT.AND P2, PT, R20, UR6, !P0 ;  /* 0x0000000614007c0c */ /* 0x000fe4000c741270 */
[C---:B------:R-:W-:Y:S02]  /*41820*/  LOP3.LUT P5, RZ, R13.reuse, 0x20, RZ, 0xc0, !PT ;  /* 0x000000200dff7812 */ /* 0x040fe400078ac0ff */
[----:B------:R-:W-:Y:S02]  /*41830*/  LOP3.LUT P4, RZ, R13, 0x10, RZ, 0xc0, !PT ;  /* 0x000000100dff7812 */ /* 0x000fe4000788c0ff */
[----:B---3--:R-:W-:Y:S02]  /*41840*/  LOP3.LUT R14, R14, 0xdfffffff, RZ, 0xc0, !PT ;  /* 0xdfffffff0e0e7812 */ /* 0x008fe400078ec0ff */
[----:B----4-:R-:W-:Y:S01]  /*41850*/  LOP3.LUT R15, R15, 0x7fffffff, RZ, 0xc0, !PT ;  /* 0x7fffffff0f0f7812 */ /* 0x010fe200078ec0ff */
[----:B------:R-:W-:Y:S01]  /*41860*/  ULDC UR5, c[0x0][0x228] ;  /* 0x00008a0000057ab9 */ /* 0x000fe20000000800 */
[----:B------:R-:W-:Y:S01]  /*41870*/  ULDC UR4, c[0x0][0x228] ;  /* 0x00008a0000047ab9 */ /* 0x000fe20000000800 */
[----:B------:R-:W-:-:S02]  /*41880*/  @P1 LOP3.LUT R10, R10, 0x800000, RZ, 0xfc, !PT ;  /* 0x008000000a0a1812 */ /* 0x000fc400078efcff */
[----:B------:R-:W-:Y:S02]  /*41890*/  @P6 LOP3.LUT R26, R26, 0x2000000, RZ, 0xfc, !PT ;  /* 0x020000001a1a6812 */ /* 0x000fe400078efcff */
[----:B------:R-:W-:Y:S01]  /*418a0*/  LOP3.LUT P6, RZ, R13, 0x2000, RZ, 0xc0, !PT ;  /* 0x000020000dff7812 */ /* 0x000fe200078cc0ff */
[----:B------:R-:W-:Y:S01]  /*418b0*/  ULDC UR6, c[0x0][0x228] ;  /* 0x00008a0000067ab9 */ /* 0x000fe20000000800 */
[----:B------:R-:W-:Y:S02]  /*418c0*/  LOP3.LUT R10, R10, 0xffbfffff, RZ, 0xc0, !PT ;  /* 0xffbfffff0a0a7812 */ /* 0x000fe400078ec0ff */
[----:B------:R-:W-:Y:S02]  /*418d0*/  LOP3.LUT R26, R26, 0xfbffffff, RZ, 0xc0, !PT ;  /* 0xfbffffff1a1a7812 */ /* 0x000fe400078ec0ff */
[----:B------:R-:W-:Y:S02]  /*418e0*/  @P3 LOP3.LUT R10, R10, 0x400000, RZ, 0xfc, !PT ;  /* 0x004000000a0a3812 */ /* 0x000fe400078efcff */
[----:B------:R-:W-:-:S02]  /*418f0*/  ISETP.LT.AND P1, PT, R3, UR7, !P0 ;  /* 0x0000000703007c0c */ /* 0x000fc4000c721270 */
[----:B------:R-:W-:-:S03]  /*41900*/  LOP3.LUT R10, R10, 0xffdfffff, RZ, 0xc0, !PT ;  /* 0xffdfffff0a0a7812 */ /* 0x000fc600078ec0ff */
[----:B------:R-:W-:Y:S02]  /*41910*/  @P6 LOP3.LUT R26, R26, 0x4000000, RZ, 0xfc, !PT ;  /* 0x040000001a1a6812 */ /* 0x000fe400078efcff */
[C---:B------:R-:W-:Y:S02]  /*41920*/  LOP3.LUT P6, RZ, R13.reuse, 0x4000, RZ, 0xc0, !PT ;  /* 0x000040000dff7812 */ /* 0x040fe400078cc0ff */
[----:B------:R-:W-:Y:S02]  /*41930*/  @P2 LOP3.LUT R10, R10, 0x200000, RZ, 0xfc, !PT ;  /* 0x002000000a0a2812 */ /* 0x000fe400078efcff */
[----:B------:R-:W-:Y:S02]  /*41940*/  LOP3.LUT P0, RZ, R13, 0x10000, RZ, 0xc0, !PT ;  /* 0x000100000dff7812 */ /* 0x000fe4000780c0ff */
[----:B------:R-:W-:Y:S02]  /*41950*/  ISETP.LT.AND P5, PT, R29, UR35, !P5 ;  /* 0x000000231d007c0c */ /* 0x000fe4000efa1270 */
[----:B------:R-:W-:-:S02]  /*41960*/  LOP3.LUT R26, R26, 0xf7ffffff, RZ, 0xc0, !PT ;  /* 0xf7ffffff1a1a7812 */ /* 0x000fc400078ec0ff */
[----:B------:R-:W-:Y:S02]  /*41970*/  LOP3.LUT R10, R10, 0xffefffff, RZ, 0xc0, !PT ;  /* 0xffefffff0a0a7812 */ /* 0x000fe400078ec0ff */
[----:B------:R-:W-:Y:S02]  /*41980*/  ISETP.LT.AND P4, PT, R29, UR34, !P4 ;  /* 0x000000221d007c0c */ /* 0x000fe4000e781270 */
[C---:B------:R-:W-:Y:S02]  /*41990*/  LOP3.LUT P3, RZ, R13.reuse, 0x8, RZ, 0xc0, !PT ;  /* 0x000000080dff7812 */ /* 0x040fe4000786c0ff */
[----:B------:R-:W-:Y:S02]  /*419a0*/  LOP3.LUT P2, RZ, R13, 0x4, RZ, 0xc0, !PT ;  /* 0x000000040dff7812 */ /* 0x000fe4000784c0ff */
[----:B------:R-:W-:Y:S02]  /*419b0*/  @P1 LOP3.LUT R10, R10, 0x100000, RZ, 0xfc, !PT ;  /* 0x001000000a0a1812 */ /* 0x000fe400078efcff */
[----:B------:R-:W-:Y:S01]  /*419c0*/  ISETP.LT.AND P1, PT, R29, UR46, !P0 ;  /* 0x0000002e1d007c0c */ /* 0x000fe2000c721270 */
[----:B------:R-:W-:Y:S01]  /*419d0*/  ULDC UR7, c[0x0][0x228] ;  /* 0x00008a0000077ab9 */ /* 0x000fe20000000800 */
[----:B------:R-:W-:-:S02]  /*419e0*/  LOP3.LUT R11, R11, 0xbfffffff, RZ, 0xc0, !PT ;  /* 0xbfffffff0b0b7812 */ /* 0x000fc400078ec0ff */
[----:B------:R-:W-:Y:S02]  /*419f0*/  @P6 LOP3.LUT R26, R26, 0x8000000, RZ, 0xfc, !PT ;  /* 0x080000001a1a6812 */ /* 0x000fe400078efcff */
[----:B------:R-:W-:Y:S02]  /*41a00*/  LOP3.LUT P6, RZ, R13, 0x8000, RZ, 0xc0, !PT ;  /* 0x000080000dff7812 */ /* 0x000fe400078cc0ff */
[----:B------:R-:W-:Y:S02]  /*41a10*/  LOP3.LUT R10, R10, 0xfff7ffff, RZ, 0xc0, !PT ;  /* 0xfff7ffff0a0a7812 */ /* 0x000fe400078ec0ff */
[C---:B------:R-:W-:Y:S02]  /*41a20*/  ISETP.LT.AND P3, PT, R29.reuse, UR31, !P3 ;  /* 0x0000001f1d007c0c */ /* 0x040fe4000df61270 */
[C---:B------:R-:W-:Y:S02]  /*41a30*/  ISETP.LT.AND P2, PT, R29.reuse, UR30, !P2 ;  /* 0x0000001e1d007c0c */ /* 0x040fe4000d741270 */
[----:B------:R-:W-:-:S02]  /*41a40*/  ISETP.LT.AND P6, PT, R29, UR45, !P6 ;  /* 0x0000002d1d007c0c */ /* 0x000fc4000f7c1270 */
[----:B------:R-:W-:Y:S01]  /*41a50*/  LOP3.LUT P0, RZ, R13, 0x2, RZ, 0xc0, !PT ;  /* 0x000000020dff7812 */ /* 0x000fe2000780c0ff */
[----:B------:R-:W-:Y:S01]  /*41a60*/  ULDC UR31, c[0x0][0x228] ;  /* 0x00008a00001f7ab9 */ /* 0x000fe20000000800 */
[----:B------:R-:W-:Y:S01]  /*41a70*/  ULDC UR45, c[0x0][0x228] ;  /* 0x00008a00002d7ab9 */ /* 0x000fe20000000800 */
[----:B------:R-:W-:Y:S02]  /*41a80*/  LOP3.LUT R28, R28, 0xfffff7ff, RZ, 0xc0, !PT ;  /* 0xfffff7ff1c1c7812 */ /* 0x000fe400078ec0ff */
[----:B------:R-:W-:Y:S01]  /*41a90*/  @P1 LOP3.LUT R10, R10, 0x80000, RZ, 0xfc, !PT ;  /* 0x000800000a0a1812 */ /* 0x000fe200078efcff */
[----:B------:R-:W-:Y:S01]  /*41aa0*/  ULDC UR34, c[0x0][0x228] ;  /* 0x00008a0000227ab9 */ /* 0x000fe20000000800 */
[----:B------:R-:W-:Y:S01]  /*41ab0*/  ULDC UR46, c[0x0][0x228] ;  /* 0x00008a00002e7ab9 */ /* 0x000fe20000000800 */
[----:B------:R-:W-:Y:S01]  /*41ac0*/  STL.64 [R1+0x14f8], R6 ;  /* 0x0014f80601007387 */ /* 0x000fe20000100a00 */
[----:B------:R-:W-:Y:S01]  /*41ad0*/  LOP3.LUT R10, R10, 0xfffeffff, RZ, 0xc0, !PT ;  /* 0xfffeffff0a0a7812 */ /* 0x000fe200078ec0ff */
[----:B------:R-:W-:Y:S01]  /*41ae0*/  ULDC UR35, c[0x0][0x228] ;  /* 0x00008a0000237ab9 */ /* 0x000fe20000000800 */
[----:B------:R-:W-:-:S02]  /*41af0*/  ULDC UR30, c[0x0][0x228] ;  /* 0x00008a00001e7ab9 */ /* 0x000fc40000000800 */
[----:B------:R-:W-:Y:S02]  /*41b00*/  @P6 LOP3.LUT R10, R10, 0x10000, RZ, 0xfc, !PT ;  /* 0x000100000a0a6812 */ /* 0x000fe400078efcff */
[----:B------:R-:W-:-:S04]  /*41b10*/  LOP3.LUT P6, RZ, R26, 0x8000000, RZ, 0xc0, !PT ;  /* 0x080000001aff7812 */ /* 0x000fc800078cc0ff */
[C---:B------:R-:W-:Y:S02]  /*41b20*/  ISETP.LT.AND P6, PT, R29.reuse, UR44, !P6 ;  /* 0x0000002c1d007c0c */ /* 0x040fe4000f7c1270 */
[----:B------:R-:W-:Y:S02]  /*41b30*/  LOP3.LUT R10, R10, 0xffffdfff, RZ, 0xc0, !PT ;  /* 0xffffdfff0a0a7812 */ /* 0x000fe400078ec0ff */
[----:B------:R-:W-:Y:S02]  /*41b40*/  ISETP.LT.AND P0, PT, R29, UR29, !P0 ;  /* 0x0000001d1d007c0c */ /* 0x000fe4000c701270 */
[----:B------:R-:W-:Y:S01]  /*41b50*/  LOP3.LUT P1, RZ, R13, 0x1, RZ, 0xc0, !PT ;  /* 0x000000010dff7812 */ /* 0x000fe2000782c0ff */
[----:B------:R0:W-:Y:S01]  /*41b60*/  STL.64 [R1+0x14f0], R4 ;  /* 0x0014f00401007387 */ /* 0x0001e20000100a00 */
[----:B------:R-:W-:Y:S01]  /*41b70*/  ULDC UR29, c[0x0][0x228] ;  /* 0x00008a00001d7ab9 */ /* 0x000fe20000000800 */
[----:B------:R-:W-:-:S04]  /*41b80*/  ULDC UR44, c[0x0][0x228] ;  /* 0x00008a00002c7ab9 */ /* 0x000fc80000000800 */
[----:B------:R-:W-:Y:S02]  /*41b90*/  @P6 LOP3.LUT R10, R10, 0x2000, RZ, 0xfc, !PT ;  /* 0x000020000a0a6812 */ /* 0x000fe400078efcff */
[----:B------:R-:W-:-:S04]  /*41ba0*/  LOP3.LUT P6, RZ, R26, 0x4000000, RZ, 0xc0, !PT ;  /* 0x040000001aff7812 */ /* 0x000fc800078cc0ff */
[C---:B------:R-:W-:Y:S02]  /*41bb0*/  ISETP.LT.AND P6, PT, R29.reuse, UR43, !P6 ;  /* 0x0000002b1d007c0c */ /* 0x040fe4000f7c1270 */
[----:B------:R-:W-:Y:S02]  /*41bc0*/  LOP3.LUT R10, R10, 0xfffffbff, RZ, 0xc0, !PT ;  /* 0xfffffbff0a0a7812 */ /* 0x000fe400078ec0ff */
[----:B------:R-:W-:Y:S01]  /*41bd0*/  ISETP.LT.AND P1, PT, R29, UR28, !P1 ;  /* 0x0000001c1d007c0c */ /* 0x000fe2000cf21270 */
[----:B------:R-:W-:Y:S01]  /*41be0*/  ULDC UR28, c[0x0][0x228] ;  /* 0x00008a00001c7ab9 */ /* 0x000fe20000000800 */
[----:B------:R-:W-:Y:S01]  /*41bf0*/  STL [R1+0x150c], R8 ;  /* 0x00150c0801007387 */ /* 0x000fe20000100800 */
[----:B------:R-:W-:-:S06]  /*41c00*/  ULDC UR43, c[0x0][0x228] ;  /* 0x00008a00002b7ab9 */ /* 0x000fcc0000000800 */
[----:B------:R-:W-:Y:S02]  /*41c10*/  @P6 LOP3.LUT R10, R10, 0x400, RZ, 0xfc, !PT ;  /* 0x000004000a0a6812 */ /* 0x000fe400078efcff */
[----:B------:R-:W-:-:S04]  /*41c20*/  LOP3.LUT P6, RZ, R26, 0x2000000, RZ, 0xc0, !PT ;  /* 0x020000001aff7812 */ /* 0x000fc800078cc0ff */
[----:B------:R-:W-:Y:S02]  /*41c30*/  ISETP.LT.AND P6, PT, R29, UR42, !P6 ;  /* 0x0000002a1d007c0c */ /* 0x000fe4000f7c1270 */
[----:B------:R-:W-:Y:S01]  /*41c40*/  LOP3.LUT R10, R10, 0xffffff7f, RZ, 0xc0, !PT ;  /* 0xffffff7f0a0a7812 */ /* 0x000fe200078ec0ff */
[----:B------:R-:W-:-:S10]  /*41c50*/  ULDC UR42, c[0x0][0x228] ;  /* 0x00008a00002a7ab9 */ /* 0x000fd40000000800 */
        /* <DEDUP_REMOVED lines=9> */
[----:B------:R-:W-:Y:S01]  /*41cf0*/  STL [R1+0x1510], R9 ;  /* 0x0015100901007387 */ /* 0x000fe20000100800 */
[----:B------:R-:W-:-:S09]  /*41d00*/  ULDC UR40, c[0x0][0x228] ;  /* 0x00008a0000287ab9 */ /* 0x000fd20000000800 */
        /* <DEDUP_REMOVED lines=20> */
[----:B------:R-:W-:-:S04]  /*41e50*/  @P6 LOP3.LUT R12, R12, 0x200000, RZ, 0xfc, !PT ;  /* 0x002000000c0c6812 */ /* 0x000fc800078efcff */
[----:B------:R-:W-:-:S04]  /*41e60*/  LOP3.LUT R12, R12, 0xfffbffff, RZ, 0xc0, !PT ;  /* 0xfffbffff0c0c7812 */ /* 0x000fc800078ec0ff */
        /* <DEDUP_REMOVED lines=8> */
[----:B------:R-:W-:Y:S02]  /*41ef0*/  @P0 LOP3.LUT R12, R12, 0x40, RZ, 0xfc, !PT ;  /* 0x000000400c0c0812 */ /* 0x000fe400078efcff */
[----:B------:R-:W-:Y:S02]  /*41f00*/  LOP3.LUT P0, RZ, R26, 0x2000, RZ, 0xc0, !PT ;  /* 0x000020001aff7812 */ /* 0x000fe4000780c0ff */
[----:B------:R-:W-:-:S04]  /*41f10*/  LOP3.LUT R12, R12, 0xfffffff7, RZ, 0xc0, !PT ;  /* 0xfffffff70c0c7812 */ /* 0x000fc800078ec0ff */
[----:B------:R-:W-:Y:S02]  /*41f20*/  @P1 LOP3.LUT R12, R12, 0x8, RZ, 0xfc, !PT ;  /* 0x000000080c0c1812 */ /* 0x000fe400078efcff */
[----:B------:R-:W-:Y:S02]  /*41f30*/  ISETP.LT.AND P1, PT, R29, UR27, !P0 ;  /* 0x0000001b1d007c0c */ /* 0x000fe4000c721270 */
[C---:B------:R-:W-:Y:S02]  /*41f40*/  LOP3.LUT P6, RZ, R26.reuse, 0x40000, RZ, 0xc0, !PT ;  /* 0x000400001aff7812 */ /* 0x040fe400078cc0ff */
[----:B------:R-:W-:Y:S02]  /*41f50*/  LOP3.LUT P5, RZ, R26, 0x20000, RZ, 0xc0, !PT ;  /* 0x000200001aff7812 */ /* 0x000fe400078ac0ff */
[----:B------:R-:W-:Y:S02]  /*41f60*/  LOP3.LUT R12, R12, 0xfffffffe, RZ, 0xc0, !PT ;  /* 0xfffffffe0c0c7812 */ /* 0x000fe400078ec0ff */
[----:B------:R-:W-:-:S02]  /*41f70*/  LOP3.LUT P4, RZ, R26, 0x10000, RZ, 0xc0, !PT ;  /* 0x000100001aff7812 */ /* 0x000fc4000788c0ff */
[----:B------:R-:W-:Y:S02]  /*41f80*/  @P0 LOP3.LUT R27, R27, 0x1000, RZ, 0xfc, !PT ;  /* 0x000010001b1b0812 */ /* 0x000fe400078efcff */
[C---:B------:R-:W-:Y:S02]  /*41f90*/  LOP3.LUT P3, RZ, R26.reuse, 0x8000, RZ, 0xc0, !PT ;  /* 0x000080001aff7812 */ /* 0x040fe4000786c0ff */
[----:B------:R-:W-:Y:S01]  /*41fa0*/  LOP3.LUT P2, RZ, R26, 0x4000, RZ, 0xc0, !PT ;  /* 0x000040001aff7812 */ /* 0x000fe2000784c0ff */
[----:B------:R-:W-:Y:S01]  /*41fb0*/  ULDC UR27, c[0x0][0x228] ;  /* 0x00008a00001b7ab9 */ /* 0x000fe20000000800 */
[----:B------:R-:W-:Y:S02]  /*41fc0*/  @P1 LOP3.LUT R12, R12, 0x1, RZ, 0xfc, !PT ;  /* 0x000000010c0c1812 */ /* 0x000fe400078efcff */
[----:B------:R-:W-:Y:S02]  /*41fd0*/  LOP3.LUT P1, RZ, R26, 0x1000, RZ, 0xc0, !PT ;  /* 0x000010001aff7812 */ /* 0x000fe4000782c0ff */
[----:B------:R-:W-:-:S02]  /*41fe0*/  LOP3.LUT R27, R27, 0xfffff7ff, RZ, 0xc0, !PT ;  /* 0xfffff7ff1b1b7812 */ /* 0x000fc400078ec0ff */
[----:B------:R-:W-:Y:S02]  /*41ff0*/  ISETP.LT.AND P0, PT, R29, UR26, !P1 ;  /* 0x0000001a1d007c0c */ /* 0x000fe4000cf01270 */
[----:B------:R-:W-:Y:S02]  /*42000*/  LOP3.LUT R26, R26, 0xfffffbff, RZ, 0xc0, !PT ;  /* 0xfffffbff1a1a7812 */ /* 0x000fe400078ec0ff */
[----:B------:R-:W-:Y:S01]  /*42010*/  LOP3.LUT R12, R12, 0xdfffffff, RZ, 0xc0, !PT ;  /* 0xdfffffff0c0c7812 */ /* 0x000fe200078ec0ff */
[----:B------:R-:W-:-:S04]  /*42020*/  ULDC UR26, c[0x0][0x228] ;  /* 0x00008a00001a7ab9 */ /* 0x000fc80000000800 */
[----:B------:R-:W-:Y:S02]  /*42030*/  @P1 LOP3.LUT R27, R27, 0x800, RZ, 0xfc, !PT ;  /* 0x000008001b1b1812 */ /* 0x000fe400078efcff */
[----:B------:R-:W-:Y:S02]  /*42040*/  LOP3.LUT P1, RZ, R17, 0x10000000, RZ, 0xc0, !PT ;  /* 0x1000000011ff7812 */ /* 0x000fe4000782c0ff */
[----:B------:R-:W-:Y:S02]  /*42050*/  @P0 LOP3.LUT R14, R14, 0x20000000, RZ, 0xfc, !PT ;  /* 0x200000000e0e0812 */ /* 0x000fe400078efcff */
[----:B------:R-:W-:Y:S02]  /*42060*/  ISETP.LT.AND P0, PT, R29, UR25, !P2 ;  /* 0x000000191d007c0c */ /* 0x000fe4000d701270 */
[----:B------:R-:W-:Y:S01]  /*42070*/  LOP3.LUT R27, R27, 0xffffdfff, RZ, 0xc0, !PT ;  /* 0xffffdfff1b1b7812 */ /* 0x000fe200078ec0ff */
[----:B------:R-:W-:-:S06]  /*42080*/  ULDC UR25, c[0x0][0x228] ;  /* 0x00008a0000197ab9 */ /* 0x000fcc0000000800 */
[----:B------:R-:W-:Y:S02]  /*42090*/  @P1 LOP3.LUT R26, R26, 0x400, RZ, 0xfc, !PT ;  /* 0x000004001a1a1812 */ /* 0x000fe400078efcff */
[----:B------:R-:W-:Y:S02]  /*420a0*/  LOP3.LUT P1, RZ, R17, 0x400000, RZ, 0xc0, !PT ;  /* 0x0040000011ff7812 */ /* 0x000fe4000782c0ff */
[----:B------:R-:W-:Y:S02]  /*420b0*/  LOP3.LUT R26, R26, 0xfffff7ff, RZ, 0xc0, !PT ;  /* 0xfffff7ff1a1a7812 */ /* 0x000fe400078ec0ff */
[----:B------:R-:W-:-:S09]  /*420c0*/  LOP3.LUT R14, R14, 0xfbffffff, RZ, 0xc0, !PT ;  /* 0xfbffffff0e0e7812 */ /* 0x000fd200078ec0ff */
[----:B------:R-:W-:Y:S02]  /*420d0*/  @P1 LOP3.LUT R26, R26, 0x800, RZ, 0xfc, !PT ;  /* 0x000008001a1a1812 */ /* 0x000fe400078efcff */
[----:B------:R-:W-:Y:S02]  /*420e0*/  ISETP.LT.AND P1, PT, R29, UR24, !P3 ;  /* 0x000000181d007c0c */ /* 0x000fe4000df21270 */
[----:B------:R-:W-:Y:S02]  /*420f0*/  @P0 LOP3.LUT R14, R14, 0x4000000, RZ, 0xfc, !PT ;  /* 0x040000000e0e0812 */ /* 0x000fe400078efcff */
[----:B------:R-:W-:Y:S01]  /*42100*/  @P2 LOP3.LUT R27, R27, 0x2000, RZ, 0xfc, !PT ;  /* 0x000020001b1b2812 */ /* 0x000fe200078efcff */
[----:B------:R-:W-:Y:S01]  /*42110*/  ULDC UR24, c[0x0][0x228] ;  /* 0x00008a0000187ab9 */ /* 0x000fe20000000800 */
[----:B------:R-:W-:-:S07]  /*42120*/  LOP3.LUT R14, R14, 0xff7fffff, RZ, 0xc0, !PT ;  /* 0xff7fffff0e0e7812 */ /* 0x000fce00078ec0ff */
[----:B------:R-:W-:Y:S02]  /*42130*/  @P1 LOP3.LUT R14, R14, 0x800000, RZ, 0xfc, !PT ;  /* 0x008000000e0e1812 */ /* 0x000fe400078efcff */
[----:B------:R-:W-:Y:S02]  /*42140*/  ISETP.LT.AND P1, PT, R29, UR23, !P4 ;  /* 0x000000171d007c0c */ /* 0x000fe4000e721270 */
[----:B------:R-:W-:Y:S02]  /*42150*/  LOP3.LUT R27, R27, 0xffffbfff, RZ, 0xc0, !PT ;  /* 0xffffbfff1b1b7812 */ /* 0x000fe400078ec0ff */
[C---:B------:R-:W-:Y:S02]  /*42160*/  LOP3.LUT P2, RZ, R17.reuse, 0x8000000, RZ, 0xc0, !PT ;  /* 0x0800000011ff7812 */ /* 0x040fe4000784c0ff */
[----:B------:R-:W-:Y:S02]  /*42170*/  LOP3.LUT R14, R14, 0xffefffff, RZ, 0xc0, !PT ;  /* 0xffefffff0e0e7812 */ /* 0x000fe400078ec0ff */
[----:B------:R-:W-:Y:S01]  /*42180*/  LOP3.LUT P0, RZ, R17, 0x20000000, RZ, 0xc0, !PT ;  /* 0x2000000011ff7812 */ /* 0x000fe2000780c0ff */
[----:B------:R-:W-:-:S04]  /*42190*/  ULDC UR23, c[0x0][0x228] ;  /* 0x00008a0000177ab9 */ /* 0x000fc80000000800 */
[----:B------:R-:W-:Y:S02]  /*421a0*/  @P1 LOP3.LUT R14, R14, 0x100000, RZ, 0xfc, !PT ;  /* 0x001000000e0e1812 */ /* 0x000fe400078efcff */
[----:B------:R-:W-:Y:S02]  /*421b0*/  ISETP.LT.AND P1, PT, R29, UR22, !P5 ;  /* 0x000000161d007c0c */ /* 0x000fe4000ef21270 */
[----:B------:R-:W-:Y:S02]  /*421c0*/  @P3 LOP3.LUT R27, R27, 0x4000, RZ, 0xfc, !PT ;  /* 0x000040001b1b3812 */ /* 0x000fe400078efcff */
[----:B------:R-:W-:Y:S02]  /*421d0*/  ISETP.LT.AND P2, PT, R29, UR15, !P2 ;  /* 0x0000000f1d007c0c */ /* 0x000fe4000d741270 */
[----:B------:R-:W-:Y:S02]  /*421e0*/  LOP3.LUT R14, R14, 0xfffdffff, RZ, 0xc0, !PT ;  /* 0xfffdffff0e0e7812 */ /* 0x000fe400078ec0ff */
[----:B------:R-:W-:-:S02]  /*421f0*/  LOP3.LUT P3, RZ, R17, 0x4000000, RZ, 0xc0, !PT ;  /* 0x0400000011ff7812 */ /* 0x000fc4000786c0ff */
[----:B------:R-:W-:Y:S02]  /*42200*/  LOP3.LUT R27, R27, 0xffff7fff, RZ, 0xc0, !PT ;  /* 0xffff7fff1b1b7812 */ /* 0x000fe400078ec0ff */
[C---:B------:R-:W-:Y:S01]  /*42210*/  ISETP.LT.AND P0, PT, R29.reuse, UR13, !P0 ;  /* 0x0000000d1d007c0c */ /* 0x040fe2000c701270 */
[----:B------:R-:W-:Y:S01]  /*42220*/  ULDC UR15, c[0x0][0x228] ;  /* 0x00008a00000f7ab9 */ /* 0x000fe20000000800 */
[----:B------:R-:W-:Y:S01]  /*42230*/  ULDC UR22, c[0x0][0x228] ;  /* 0x00008a0000167ab9 */ /* 0x000fe20000000800 */
[----:B------:R-:W-:Y:S02]  /*42240*/  @P1 LOP3.LUT R14, R14, 0x20000, RZ, 0xfc, !PT ;  /* 0x000200000e0e1812 */ /* 0x000fe400078efcff */
[----:B------:R-:W-:Y:S02]  /*42250*/  ISETP.LT.AND P1, PT, R29, UR21, !P6 ;  /* 0x000000151d007c0c */ /* 0x000fe4000f721270 */
[----:B------:R-:W-:Y:S02]  /*42260*/  @P4 LOP3.LUT R27, R27, 0x8000, RZ, 0xfc, !PT ;  /* 0x000080001b1b4812 */ /* 0x000fe400078efcff */
[----:B------:R-:W-:-:S02]  /*42270*/  ISETP.LT.AND P3, PT, R29, UR16, !P3 ;  /* 0x000000101d007c0c */ /* 0x000fc4000df61270 */
[----:B------:R-:W-:Y:S02]  /*42280*/  LOP3.LUT R14, R14, 0xffffbfff, RZ, 0xc0, !PT ;  /* 0xffffbfff0e0e7812 */ /* 0x000fe400078ec0ff */
[----:B------:R-:W-:Y:S02]  /*42290*/  LOP3.LUT P4, RZ, R17, 0x2000000, RZ, 0xc0, !PT ;  /* 0x0200000011ff7812 */ /* 0x000fe4000788c0ff */
[----:B------:R-:W-:Y:S01]  /*422a0*/  LOP3.LUT R27, R27, 0xfffeffff, RZ, 0xc0, !PT ;  /* 0xfffeffff1b1b7812 */ /* 0x000fe200078ec0ff */
[----:B------:R-:W-:Y:S01]  /*422b0*/  ULDC UR16, c[0x0][0x228] ;  /* 0x00008a0000107ab9 */ /* 0x000fe20000000800 */
[----:B------:R-:W-:Y:S01]  /*422c0*/  ULDC UR13, c[0x0][0x228] ;  /* 0x00008a00000d7ab9 */ /* 0x000fe20000000800 */
[----:B------:R-:W-:Y:S01]  /*422d0*/  ULDC UR21, c[0x0][0x228] ;  /* 0x00008a0000157ab9 */ /* 0x000fe20000000800 */
[----:B------:R-:W-:Y:S02]  /*422e0*/  @P5 LOP3.LUT R27, R27, 0x10000, RZ, 0xfc, !PT ;  /* 0x000100001b1b5812 */ /* 0x000fe400078efcff */
[----:B------:R-:W-:-:S02]  /*422f0*/  @P1 LOP3.LUT R14, R14, 0x4000, RZ, 0xfc, !PT ;  /* 0x000040000e0e1812 */ /* 0x000fc400078efcff */
[----:B------:R-:W-:Y:S02]  /*42300*/  LOP3.LUT P1, RZ, R26, 0x800, RZ, 0xc0, !PT ;  /* 0x000008001aff7812 */ /* 0x000fe4000782c0ff */
[----:B------:R-:W-:Y:S02]  /*42310*/  LOP3.LUT R27, R27, 0xfffdffff, RZ, 0xc0, !PT ;  /* 0xfffdffff1b1b7812 */ /* 0x000fe400078ec0ff */
[----:B------:R-:W-:Y:S02]  /*42320*/  ISETP.LT.AND P1, PT, R29, UR20, !P1 ;  /* 0x000000141d007c0c */ /* 0x000fe4000cf21270 */
[----:B------:R-:W-:Y:S02]  /*42330*/  @P6 LOP3.LUT R27, R27, 0x20000, RZ, 0xfc, !PT ;  /* 0x000200001b1b6812 */ /* 0x000fe400078efcff */
[----:B------:R-:W-:Y:S02]  /*42340*/  LOP3.LUT P6, RZ, R17, 0x800000, RZ, 0xc0, !PT ;  /* 0x0080000011ff7812 */ /* 0x000fe400078cc0ff */
[----:B------:R-:W-:-:S02]  /*42350*/  LOP3.LUT R14, R14, 0xfffff7ff, RZ, 0xc0, !PT ;  /* 0xfffff7ff0e0e7812 */ /* 0x000fc400078ec0ff */
[----:B------:R-:W-:Y:S02]  /*42360*/  @P3 LOP3.LUT R15, R15, 0x80000000, RZ, 0xfc, !PT ;  /* 0x800000000f0f3812 */ /* 0x000fe400078efcff */
[----:B------:R-:W-:Y:S02]  /*42370*/  LOP3.LUT P5, RZ, R17, 0x1000000, RZ, 0xc0, !PT ;  /* 0x0100000011ff7812 */ /* 0x000fe400078ac0ff */
[C---:B------:R-:W-:Y:S02]  /*42380*/  ISETP.LT.AND P6, PT, R29.reuse, UR19, !P6 ;  /* 0x000000131d007c0c */ /* 0x040fe4000f7c1270 */
[----:B------:R-:W-:Y:S01]  /*42390*/  ISETP.LT.AND P4, PT, R29, UR17, !P4 ;  /* 0x000000111d007c0c */ /* 0x000fe2000e781270 */
[----:B------:R-:W-:Y:S01]  /*423a0*/  ULDC UR20, c[0x0][0x228] ;  /* 0x00008a0000147ab9 */ /* 0x000fe20000000800 */
[----:B------:R-:W-:Y:S02]  /*423b0*/  @P1 LOP3.LUT R14, R14, 0x800, RZ, 0xfc, !PT ;  /* 0x000008000e0e1812 */ /* 0x000fe400078efcff */
[----:B------:R-:W-:-:S02]  /*423c0*/  LOP3.LUT R27, R27, 0xf7ffffff, RZ, 0xc0, !PT ;  /* 0xf7ffffff1b1b7812 */ /* 0x000fc400078ec0ff */
[----:B------:R-:W-:Y:S02]  /*423d0*/  LOP3.LUT R15, R15, 0xefffffff, RZ, 0xc0, !PT ;  /* 0xefffffff0f0f7812 */ /* 0x000fe400078ec0ff */
[----:B------:R-:W-:Y:S02]  /*423e0*/  ISETP.LT.AND P5, PT, R29, UR18, !P5 ;  /* 0x000000121d007c0c */ /* 0x000fe4000efa1270 */
[----:B------:R-:W-:Y:S02]  /*423f0*/  LOP3.LUT R14, R14, 0xfffffeff, RZ, 0xc0, !PT ;  /* 0xfffffeff0e0e7812 */ /* 0x000fe400078ec0ff */
[----:B------:R-:W-:Y:S02]  /*42400*/  LOP3.LUT P1, RZ, R26, 0x400, RZ, 0xc0, !PT ;  /* 0x000004001aff7812 */ /* 0x000fe4000782c0ff */
[----:B------:R-:W-:Y:S02]  /*42410*/  @P2 LOP3.LUT R15, R15, 0x10000000, RZ, 0xfc, !PT ;  /* 0x100000000f0f2812 */ /* 0x000fe400078efcff */
[----:B------:R-:W-:-:S02]  /*42420*/  LOP3.LUT P3, RZ, R16, 0x10000, RZ, 0xc0, !PT ;  /* 0x0001000010ff7812 */ /* 0x000fc4000786c0ff */
[----:B------:R-:W-:Y:S02]  /*42430*/  @P6 LOP3.LUT R14, R14, 0x100, RZ, 0xfc, !PT ;  /* 0x000001000e0e6812 */ /* 0x000fe400078efcff */
[----:B------:R-:W-:Y:S01]  /*42440*/  LOP3.LUT P6, RZ, R16, 0x2000, RZ, 0xc0, !PT ;  /* 0x0000200010ff7812 */ /* 0x000fe200078cc0ff */
[----:B------:R-:W-:Y:S01]  /*42450*/  ULDC UR19, c[0x0][0x228] ;  /* 0x00008a0000137ab9 */ /* 0x000fe20000000800 */
[----:B------:R-:W-:Y:S01]  /*42460*/  ULDC UR17, c[0x0][0x228] ;  /* 0x00008a0000117ab9 */ /* 0x000fe20000000800 */
[----:B------:R-:W-:-:S10]  /*42470*/  ULDC UR18, c[0x0][0x228] ;  /* 0x00008a0000127ab9 */ /* 0x000fd40000000800 */
[----:B------:R-:W-:Y:S02]  /*42480*/  @P6 LOP3.LUT R27, R27, 0x8000000, RZ, 0xfc, !PT ;  /* 0x080000001b1b6812 */ /* 0x000fe400078efcff */
[----:B------:R-:W-:Y:S02]  /*42490*/  LOP3.LUT P6, RZ, R16, 0x1000, RZ, 0xc0, !PT ;  /* 0x0000100010ff7812 */ /* 0x000fe400078cc0ff */
[----:B------:R-:W-:-:S11]  /*424a0*/  LOP3.LUT R27, R27, 0xefffffff, RZ, 0xc0, !PT ;  /* 0xefffffff1b1b7812 */ /* 0x000fd600078ec0ff */
        /* <DEDUP_REMOVED lines=35> */
[----:B------:R-:W-:Y:S02]  /*426e0*/  LOP3.LUT R26, R26, 0xfffffeff, RZ, 0xc0, !PT ;  /* 0xfffffeff1a1a7812 */ /* 0x000fe400078ec0ff */
[----:B------:R-:W-:Y:S02]  /*426f0*/  ISETP.LT.AND P1, PT, R29, UR14, !P1 ;  /* 0x0000000e1d007c0c */ /* 0x000fe4000cf21270 */
[----:B------:R-:W-:Y:S02]  /*42700*/  LOP3.LUT R15, R15, 0xfdffffff, RZ, 0xc0, !PT ;  /* 0xfdffffff0f0f7812 */ /* 0x000fe400078ec0ff */
[----:B------:R-:W-:-:S02]  /*42710*/  LOP3.LUT R14, R14, 0xffffffdf, RZ, 0xc0, !PT ;  /* 0xffffffdf0e0e7812 */ /* 0x000fc400078ec0ff */
[----:B------:R-:W-:Y:S01]  /*42720*/  LOP3.LUT P2, RZ, R16, 0x20000, RZ, 0xc0, !PT ;  /* 0x0002000010ff7812 */ /* 0x000fe2000784c0ff */
[----:B------:R-:W-:Y:S02]  /*42730*/  ULDC UR14, c[0x0][0x228] ;  /* 0x00008a00000e7ab9 */ /* 0x000fe40000000800 */
[----:B------:R-:W-:Y:S02]  /*42740*/  @P6 LOP3.LUT R26, R26, 0x100, RZ, 0xfc, !PT ;  /* 0x000001001a1a6812 */ /* 0x000fe400078efcff */
[----:B------:R-:W-:Y:S02]  /*42750*/  LOP3.LUT P6, RZ, R17, 0x80000000, RZ, 0xc0, !PT ;  /* 0x8000000011ff7812 */ /* 0x000fe400078cc0ff */
[----:B------:R-:W-:Y:S02]  /*42760*/  LOP3.LUT R26, R26, 0xfffffdff, RZ, 0xc0, !PT ;  /* 0xfffffdff1a1a7812 */ /* 0x000fe400078ec0ff */
[----:B------:R-:W-:-:S09]  /*42770*/  @P1 LOP3.LUT R15, R15, 0x2000000, RZ, 0xfc, !PT ;  /* 0x020000000f0f1812 */ /* 0x000fd200078efcff */
[----:B------:R-:W-:Y:S02]  /*42780*/  @P6 LOP3.LUT R26, R26, 0x200, RZ, 0xfc, !PT ;  /* 0x000002001a1a6812 */ /* 0x000fe400078efcff */
[----:B------:R-:W-:Y:S02]  /*42790*/  LOP3.LUT P6, RZ, R17, 0x40000000, RZ, 0xc0, !PT ;  /* 0x4000000011ff7812 */ /* 0x000fe400078cc0ff */
[----:B------:R-:W-:Y:S02]  /*427a0*/  LOP3.LUT R15, R15, 0xffbfffff, RZ, 0xc0, !PT ;  /* 0xffbfffff0f0f7812 */ /* 0x000fe400078ec0ff */
[----:B------:R-:W-:Y:S02]  /*427b0*/  ISETP.LT.AND P6, PT, R29, UR12, !P6 ;  /* 0x0000000c1d007c0c */ /* 0x000fe4000f7c1270 */
[----:B------:R-:W-:Y:S02]  /*427c0*/  @P0 LOP3.LUT R15, R15, 0x400000, RZ, 0xfc, !PT ;  /* 0x004000000f0f0812 */ /* 0x000fe400078efcff */
[----:B------:R-:W-:-:S02]  /*427d0*/  @P5 LOP3.LUT R14, R14, 0x20, RZ, 0xfc, !PT ;  /* 0x000000200e0e5812 */ /* 0x000fc400078efcff */
[----:B------:R-:W-:Y:S02]  /*427e0*/  LOP3.LUT P1, RZ, R16, 0x40000, RZ, 0xc0, !PT ;  /* 0x0004000010ff7812 */ /* 0x000fe4000782c0ff */
[----:B------:R-:W-:Y:S02]  /*427f0*/  LOP3.LUT R17, R17, 0xfff7ffff, RZ, 0xc0, !PT ;  /* 0xfff7ffff11117812 */ /* 0x000fe400078ec0ff */
[----:B------:R-:W-:Y:S01]  /*42800*/  LOP3.LUT R15, R15, 0xfff7ffff, RZ, 0xc0, !PT ;  /* 0xfff7ffff0f0f7812 */ /* 0x000fe200078ec0ff */
[----:B------:R-:W-:-:S03]  /*42810*/  ULDC UR12, c[0x0][0x228] ;  /* 0x00008a00000c7ab9 */ /* 0x000fc60000000800 */
[----:B------:R-:W-:Y:S02]  /*42820*/  @P6 LOP3.LUT R15, R15, 0x80000, RZ, 0xfc, !PT ;  /* 0x000800000f0f6812 */ /* 0x000fe400078efcff */
[----:B------:R-:W-:-:S04]  /*42830*/  LOP3.LUT P6, RZ, R26, 0x200, RZ, 0xc0, !PT ;  /* 0x000002001aff7812 */ /* 0x000fc800078cc0ff */
[----:B------:R-:W-:Y:S02]  /*42840*/  ISETP.LT.AND P6, PT, R29, UR11, !P6 ;  /* 0x0000000b1d007c0c */ /* 0x000fe4000f7c1270 */
[----:B------:R-:W-:Y:S02]  /*42850*/  LOP3.LUT R15, R15, 0xfffeffff, RZ, 0xc0, !PT ;  /* 0xfffeffff0f0f7812 */ /* 0x000fe400078ec0ff */
[----:B------:R-:W-:Y:S02]  /*42860*/  LOP3.LUT R14, R14, 0xfffffffb, RZ, 0xc0, !PT ;  /* 0xfffffffb0e0e7812 */ /* 0x000fe400078ec0ff */
[C---:B------:R-:W-:Y:S02]  /*42870*/  LOP3.LUT P5, RZ, R16.reuse, 0x4000, RZ, 0xc0, !PT ;  /* 0x0000400010ff7812 */ /* 0x040fe400078ac0ff */
[----:B------:R-:W-:Y:S01]  /*42880*/  LOP3.LUT P0, RZ, R16, 0x80000, RZ, 0xc0, !PT ;  /* 0x0008000010ff7812 */ /* 0x000fe2000780c0ff */
[----:B------:R-:W-:-:S04]  /*42890*/  ULDC UR11, c[0x0][0x228] ;  /* 0x00008a00000b7ab9 */ /* 0x000fc80000000800 */
[----:B------:R-:W-:Y:S02]  /*428a0*/  @P6 LOP3.LUT R15, R15, 0x10000, RZ, 0xfc, !PT ;  /* 0x000100000f0f6812 */ /* 0x000fe400078efcff */
[----:B------:R-:W-:-:S04]  /*428b0*/  LOP3.LUT P6, RZ, R26, 0x100, RZ, 0xc0, !PT ;  /* 0x000001001aff7812 */ /* 0x000fc800078cc0ff */
[----:B------:R-:W-:Y:S02]  /*428c0*/  ISETP.LT.AND P6, PT, R29, UR10, !P6 ;  /* 0x0000000a1d007c0c */ /* 0x000fe4000f7c1270 */
[----:B------:R-:W-:Y:S02]  /*428d0*/  LOP3.LUT R15, R15, 0xffffdfff, RZ, 0xc0, !PT ;  /* 0xffffdfff0f0f7812 */ /* 0x000fe400078ec0ff */
[----:B------:R-:W-:Y:S02]  /*428e0*/  @P4 LOP3.LUT R14, R14, 0x4, RZ, 0xfc, !PT ;  /* 0x000000040e0e4812 */ /* 0x000fe400078efcff */
[----:B------:R-:W-:Y:S01]  /*428f0*/  ISETP.LT.AND P1, PT, R29, UR53, !P1 ;  /* 0x000000351d007c0c */ /* 0x000fe2000cf21270 */
[----:B------:R-:W-:-:S06]  /*42900*/  ULDC UR10, c[0x0][0x228] ;  /* 0x00008a00000a7ab9 */ /* 0x000fcc0000000800 */
[----:B------:R-:W-:Y:S02]  /*42910*/  @P6 LOP3.LUT R15, R15, 0x2000, RZ, 0xfc, !PT ;  /* 0x000020000f0f6812 */ /* 0x000fe400078efcff */
[----:B------:R-:W-:-:S04]  /*42920*/  LOP3.LUT P6, RZ, R26, 0x80, RZ, 0xc0, !PT ;  /* 0x000000801aff7812 */ /* 0x000fc800078cc0ff */
[----:B------:R-:W-:Y:S02]  /*42930*/  ISETP.LT.AND P6, PT, R29, UR9, !P6 ;  /* 0x000000091d007c0c */ /* 0x000fe4000f7c1270 */
[----:B------:R-:W-:Y:S02]  /*42940*/  LOP3.LUT R15, R15, 0xfffffbff, RZ, 0xc0, !PT ;  /* 0xfffffbff0f0f7812 */ /* 0x000fe400078ec0ff */
[----:B------:R-:W-:Y:S02]  /*42950*/  LOP3.LUT P4, RZ, R16, 0x8000, RZ, 0xc0, !PT ;  /* 0x0000800010ff7812 */ /* 0x000fe4000788c0ff */
[----:B------:R-:W-:Y:S01]  /*42960*/  LOP3.LUT R14, R14, 0x7fffffff, RZ, 0xc0, !PT ;  /* 0x7fffffff0e0e7812 */ /* 0x000fe200078ec0ff */
[----:B------:R-:W-:-:S06]  /*42970*/  ULDC UR9, c[0x0][0x228] ;  /* 0x00008a0000097ab9 */ /* 0x000fcc0000000800 */
[----:B------:R-:W-:Y:S02]  /*42980*/  @P6 LOP3.LUT R15, R15, 0x400, RZ, 0xfc, !PT ;  /* 0x000004000f0f6812 */ /* 0x000fe400078efcff */
[----:B------:R-:W-:-:S04]  /*42990*/  LOP3.LUT P6, RZ, R26, 0x40, RZ, 0xc0, !PT ;  /* 0x000000401aff7812 */ /* 0x000fc800078cc0ff */
[----:B------:R-:W-:Y:S02]  /*429a0*/  ISETP.LT.AND P6, PT, R29, UR8, !P6 ;  /* 0x000000081d007c0c */ /* 0x000fe4000f7c1270 */
[----:B------:R-:W-:Y:S02]  /*429b0*/  LOP3.LUT R15, R15, 0xffffff7f, RZ, 0xc0, !PT ;  /* 0xffffff7f0f0f7812 */ /* 0x000fe400078ec0ff */
[----:B------:R-:W-:Y:S01]  /*429c0*/  LOP3.LUT R16, R16, 0xbfffffff, RZ, 0xc0, !PT ;  /* 0xbfffffff10107812 */ /* 0x000fe200078ec0ff */
[----:B------:R-:W-:-:S08]  /*429d0*/  ULDC UR8, c[0x0][0x228] ;  /* 0x00008a0000087ab9 */ /* 0x000fd00000000800 */
        /* <DEDUP_REMOVED lines=32> */
[----:B------:R-:W-:Y:S01]  /*42be0*/  ISETP.LT.AND P6, PT, R29, UR15, !P6 ;  /* 0x0000000f1d007c0c */ /* 0x000fe2000f7c1270 */
[----:B------:R-:W-:-:S12]  /*42bf0*/  ULDC UR15, c[0x0][0x228] ;  /* 0x00008a00000f7ab9 */ /* 0x000fd80000000800 */
        /* <DEDUP_REMOVED lines=13> */
[----:B------:R-:W-:-:S11]  /*42cd0*/  LOP3.LUT R17, R17, 0xfffffbff, RZ, 0xc0, !PT ;  /* 0xfffffbff11117812 */ /* 0x000fd600078ec0ff */
[----:B------:R-:W-:Y:S02]  /*42ce0*/  @P6 LOP3.LUT R17, R17, 0x400, RZ, 0xfc, !PT ;  /* 0x0000040011116812 */ /* 0x000fe400078efcff */
[----:B------:R-:W-:-:S04]  /*42cf0*/  LOP3.LUT P6, RZ, R27, 0x8000000, RZ, 0xc0, !PT ;  /* 0x080000001bff7812 */ /* 0x000fc800078cc0ff */
[----:B------:R-:W-:Y:S02]  /*42d00*/  ISETP.LT.AND P6, PT, R29, UR31, !P6 ;  /* 0x0000001f1d007c0c */ /* 0x000fe4000f7c1270 */
[----:B------:R-:W-:-:S11]  /*42d10*/  LOP3.LUT R17, R17, 0xffffff7f, RZ, 0xc0, !PT ;  /* 0xffffff7f11117812 */ /* 0x000fd600078ec0ff */
[----:B------:R-:W-:Y:S02]  /*42d20*/  @P6 LOP3.LUT R17, R17, 0x80, RZ, 0xfc, !PT ;  /* 0x0000008011116812 */ /* 0x000fe400078efcff */
[C---:B------:R-:W-:Y:S02]  /*42d30*/  ISETP.LT.AND P6, PT, R29.reuse, UR37, !P5 ;  /* 0x000000251d007c0c */ /* 0x040fe4000efc1270 */
[C---:B------:R-:W-:Y:S02]  /*42d40*/  ISETP.LT.AND P5, PT, R29.reuse, UR41, !P4 ;  /* 0x000000291d007c0c */ /* 0x040fe4000e7a1270 */
[C---:B------:R-:W-:Y:S02]  /*42d50*/  ISETP.LT.AND P4, PT, R29.reuse, UR45, !P3 ;  /* 0x0000002d1d007c0c */ /* 0x040fe4000df81270 */
[----:B------:R-:W-:-:S11]  /*42d60*/  ISETP.LT.AND P3, PT, R29, UR49, !P2 ;  /* 0x000000311d007c0c */ /* 0x000fd6000d761270 */
[----:B------:R-:W-:-:S04]  /*42d70*/  @P4 LOP3.LUT R11, R11, 0x40000000, RZ, 0xfc, !PT ;  /* 0x400000000b0b4812 */ /* 0x000fc800078efcff */
[----:B------:R-:W-:-:S04]  /*42d80*/  LOP3.LUT R11, R11, 0xf7ffffff, RZ, 0xc0, !PT ;  /* 0xf7ffffff0b0b7812 */ /* 0x000fc800078ec0ff */
[----:B------:R-:W-:-:S04]  /*42d90*/  @P3 LOP3.LUT R11, R11, 0x8000000, RZ, 0xfc, !PT ;  /* 0x080000000b0b3812 */ /* 0x000fc800078efcff */
[----:B------:R-:W-:-:S04]  /*42da0*/  LOP3.LUT R11, R11, 0xfeffffff, RZ, 0xc0, !PT ;  /* 0xfeffffff0b0b7812 */ /* 0x000fc800078ec0ff */
[----:B------:R-:W-:Y:S02]  /*42db0*/  @P1 LOP3.LUT R11, R11, 0x1000000, RZ, 0xfc, !PT ;  /* 0x010000000b0b1812 */ /* 0x000fe400078efcff */
[----:B------:R-:W-:Y:S02]  /*42dc0*/  LOP3.LUT P1, RZ, R13, 0x8000, RZ, 0xc0, !PT ;  /* 0x000080000dff7812 */ /* 0x000fe4000782c0ff */
[----:B------:R-:W-:Y:S02]  /*42dd0*/  LOP3.LUT R17, R17, 0xffffffef, RZ, 0xc0, !PT ;  /* 0xffffffef11117812 */ /* 0x000fe400078ec0ff */
[----:B------:R-:W-:Y:S02]  /*42de0*/  LOP3.LUT R27, R27, 0xfbffffff, RZ, 0xc0, !PT ;  /* 0xfbffffff1b1b7812 */ /* 0x000fe400078ec0ff */
[----:B------:R-:W-:Y:S02]  /*42df0*/  @P6 LOP3.LUT R17, R17, 0x10, RZ, 0xfc, !PT ;  /* 0x0000001011116812 */ /* 0x000fe400078efcff */
[----:B------:R-:W-:-:S05]  /*42e00*/  LOP3.LUT P6, RZ, R13, 0x40, RZ, 0xc0, !PT ;  /* 0x000000400dff7812 */ /* 0x000fca00078cc0ff */
[----:B------:R-:W-:-:S04]  /*42e10*/  @P1 LOP3.LUT R27, R27, 0x4000000, RZ, 0xfc, !PT ;  /* 0x040000001b1b1812 */ /* 0x000fc800078efcff */
[----:B------:R-:W-:-:S04]  /*42e20*/  LOP3.LUT R27, R27, 0xfffbffff, RZ, 0xc0, !PT ;  /* 0xfffbffff1b1b7812 */ /* 0x000fc800078ec0ff */
        /* <DEDUP_REMOVED lines=18> */
[----:B------:R-:W-:-:S04]  /*42f50*/  LOP3.LUT P1, RZ, R13, 0x10000, RZ, 0xc0, !PT ;  /* 0x000100000dff7812 */ /* 0x000fc8000782c0ff */
[----:B------:R-:W-:Y:S01]  /*42f60*/  ISETP.LT.AND P1, PT, R19, UR23, !P1 ;  /* 0x0000001713007c0c */ /* 0x000fe2000cf21270 */
[----:B------:R-:W-:-:S04]  /*42f70*/  ULDC UR23, c[0x0][0x228] ;  /* 0x00008a0000177ab9 */ /* 0x000fc80000000800 */
[----:B------:R-:W-:Y:S02]  /*42f80*/  @P6 LOP3.LUT R27, R27, 0x1000000, RZ, 0xfc, !PT ;  /* 0x010000001b1b6812 */ /* 0x000fe400078efcff */
[----:B------:R-:W-:Y:S02]  /*42f90*/  LOP3.LUT P6, RZ, R13, 0x2000, RZ, 0xc0, !PT ;  /* 0x000020000dff7812 */ /* 0x000fe400078cc0ff */
[----:B------:R-:W-:-:S04]  /*42fa0*/  LOP3.LUT R27, R27, 0xfdffffff, RZ, 0xc0, !PT ;  /* 0xfdffffff1b1b7812 */ /* 0x000fc800078ec0ff */
[----:B------:R-:W-:-:S07]  /*42fb0*/  @P1 LOP3.LUT R10, R10, 0x40000, RZ, 0xfc, !PT ;  /* 0x000400000a0a1812 */ /* 0x000fce00078efcff */
[----:B------:R-:W-:-:S04]  /*42fc0*/  @P6 LOP3.LUT R27, R27, 0x2000000, RZ, 0xfc, !PT ;  /* 0x020000001b1b6812 */ /* 0x000fc800078efcff */
[----:B------:R-:W-:-:S04]  /*42fd0*/  LOP3.LUT P1, RZ, R27, 0x4000000, RZ, 0xc0, !PT ;  /* 0x040000001bff7812 */ /* 0x000fc8000782c0ff */
[----:B------:R-:W-:Y:S02]  /*42fe0*/  ISETP.LT.AND P1, PT, R19, UR19, !P1 ;  /* 0x0000001313007c0c */ /* 0x000fe4000cf21270 */
[----:B------:R-:W-:Y:S02]  /*42ff0*/  LOP3.LUT P6, RZ, R13, 0x4000, RZ, 0xc0, !PT ;  /* 0x000040000dff7812 */ /* 0x000fe400078cc0ff */
[----:B------:R-:W-:Y:S01]  /*43000*/  LOP3.LUT R10, R10, 0xffff7fff, RZ, 0xc0, !PT ;  /* 0xffff7fff0a0a7812 */ /* 0x000fe200078ec0ff */
[----:B------:R-:W-:Y:S01]  /*43010*/  ULDC UR19, c[0x0][0x228] ;  /* 0x00008a0000137ab9 */ /* 0x000fe20000000800 */
[----:B------:R-:W-:Y:S01]  /*43020*/  ISETP.LT.AND P6, PT, R19, UR15, !P6 ;  /* 0x0000000f13007c0c */ /* 0x000fe2000f7c1270 */
[----:B------:R-:W-:-:S06]  /*43030*/  ULDC UR15, c[0x0][0x228] ;  /* 0x00008a00000f7ab9 */ /* 0x000fcc0000000800 */
[----:B------:R-:W-:-:S04]  /*43040*/  @P1 LOP3.LUT R10, R10, 0x8000, RZ, 0xfc, !PT ;  /* 0x000080000a0a1812 */ /* 0x000fc800078efcff */
[----:B------:R-:W-:-:S04]  /*43050*/  LOP3.LUT R10, R10, 0xffffefff, RZ, 0xc0, !PT ;  /* 0xffffefff0a0a7812 */ /* 0x000fc800078ec0ff */
        /* <DEDUP_REMOVED lines=28> */
[----:B------:R-:W-:Y:S02]  /*43220*/  LOP3.LUT R12, R12, 0xfbffffff, RZ, 0xc0, !PT ;  /* 0xfbffffff0c0c7812 */ /* 0x000fe400078ec0ff */
[----:B------:R-:W-:Y:S02]  /*43230*/  @P5 LOP3.LUT R17, R17, 0x2, RZ, 0xfc, !PT ;  /* 0x0000000211115812 */ /* 0x000fe400078efcff */
[----:B------:R-:W-:Y:S02]  /*43240*/  LOP3.LUT P4, RZ, R13, 0x10, RZ, 0xc0, !PT ;  /* 0x000000100dff7812 */ /* 0x000fe4000788c0ff */
[----:B------:R-:W-:Y:S01]  /*43250*/  ISETP.LT.AND P2, PT, R29, UR57, !P0 ;  /* 0x000000391d007c0c */ /* 0x000fe2000c741270 */
[----:B------:R-:W-:-:S04]  /*43260*/  ULDC UR23, c[0x0][0x228] ;  /* 0x00008a0000177ab9 */ /* 0x000fc80000000800 */
[----:B------:R-:W-:Y:S02]  /*43270*/  @P6 LOP3.LUT R12, R12, 0x4000000, RZ, 0xfc, !PT ;  /* 0x040000000c0c6812 */ /* 0x000fe400078efcff */
[----:B------:R-:W-:-:S04]  /*43280*/  LOP3.LUT P6, RZ, R27, 0x80000, RZ, 0xc0, !PT ;  /* 0x000800001bff7812 */ /* 0x000fc800078cc0ff */
[----:B------:R-:W-:Y:S02]  /*43290*/  ISETP.LT.AND P6, PT, R19, UR19, !P6 ;  /* 0x0000001313007c0c */ /* 0x000fe4000f7c1270 */
[----:B------:R-:W-:Y:S02]  /*432a0*/  LOP3.LUT R12, R12, 0xff7fffff, RZ, 0xc0, !PT ;  /* 0xff7fffff0c0c7812 */ /* 0x000fe400078ec0ff */
[----:B------:R-:W-:Y:S02]  /*432b0*/  LOP3.LUT P5, RZ, R13, 0x20, RZ, 0xc0, !PT ;  /* 0x000000200dff7812 */ /* 0x000fe400078ac0ff */
[----:B------:R-:W-:Y:S02]  /*432c0*/  ISETP.LT.AND P4, PT, R19, UR23, !P4 ;  /* 0x0000001713007c0c */ /* 0x000fe4000e781270 */
[----:B------:R-:W-:Y:S02]  /*432d0*/  LOP3.LUT P0, RZ, R16, 0x100000, RZ, 0xc0, !PT ;  /* 0x0010000010ff7812 */ /* 0x000fe4000780c0ff */
[----:B------:R-:W-:Y:S01]  /*432e0*/  LOP3.LUT P3, RZ, R13, 0x8, RZ, 0xc0, !PT ;  /* 0x000000080dff7812 */ /* 0x000fe2000786c0ff */
[----:B------:R-:W-:-:S02]  /*432f0*/  ULDC UR19, c[0x0][0x228] ;  /* 0x00008a0000137ab9 */ /* 0x000fc40000000800 */
[----:B------:R-:W-:Y:S02]  /*43300*/  @P6 LOP3.LUT R12, R12, 0x800000, RZ, 0xfc, !PT ;  /* 0x008000000c0c6812 */ /* 0x000fe400078efcff */
[----:B------:R-:W-:Y:S02]  /*43310*/  LOP3.LUT P6, RZ, R27, 0x40000, RZ, 0xc0, !PT ;  /* 0x000400001bff7812 */ /* 0x000fe400078cc0ff */
[----:B------:R-:W-:Y:S02]  /*43320*/  ISETP.LT.AND P5, PT, R19, UR11, !P5 ;  /* 0x0000000b13007c0c */ /* 0x000fe4000efa1270 */
[----:B------:R-:W-:Y:S02]  /*43330*/  ISETP.LT.AND P0, PT, R29, UR61, !P0 ;  /* 0x0000003d1d007c0c */ /* 0x000fe4000c701270 */
[----:B------:R-:W-:Y:S02]  /*43340*/  LOP3.LUT R12, R12, 0xffefffff, RZ, 0xc0, !PT ;  /* 0xffefffff0c0c7812 */ /* 0x000fe400078ec0ff */
[----:B------:R-:W-:-:S02]  /*43350*/  ISETP.LT.AND P6, PT, R19, UR15, !P6 ;  /* 0x0000000f13007c0c */ /* 0x000fc4000f7c1270 */
[----:B------:R-:W-:Y:S02]  /*43360*/  LOP3.LUT R11, R11, 0xffdfffff, RZ, 0xc0, !PT ;  /* 0xffdfffff0b0b7812 */ /* 0x000fe400078ec0ff */
[----:B------:R-:W-:Y:S01]  /*43370*/  ISETP.LT.AND P3, PT, R19, UR19, !P3 ;  /* 0x0000001313007c0c */ /* 0x000fe2000df61270 */
[----:B------:R-:W-:Y:S01]  /*43380*/  ULDC UR15, c[0x0][0x228] ;  /* 0x00008a00000f7ab9 */ /* 0x000fe20000000800 */
[----:B------:R-:W-:Y:S01]  /*43390*/  ULDC UR11, c[0x0][0x228] ;  /* 0x00008a00000b7ab9 */ /* 0x000fe20000000800 */
[----:B------:R-:W-:Y:S01]  /*433a0*/  LOP3.LUT P1, RZ, R13, 0x1, RZ, 0xc0, !PT ;  /* 0x000000010dff7812 */ /* 0x000fe2000782c0ff */
[----:B------:R-:W-:Y:S01]  /*433b0*/  ULDC UR23, c[0x0][0x228] ;  /* 0x00008a0000177ab9 */ /* 0x000fe20000000800 */
[----:B------:R-:W2:Y:S04]  /*433c0*/  LDL.LU R29, [R1+0x15a0] ;  /* 0x0015a000011d7983 */ /* 0x000ea80000300800 */
[----:B------:R-:W-:-:S02]  /*433d0*/  @P6 LOP3.LUT R12, R12, 0x100000, RZ, 0xfc, !PT ;  /* 0x001000000c0c6812 */ /* 0x000fc400078efcff */
[----:B------:R-:W-:Y:S01]  /*433e0*/  @P2 LOP3.LUT R11, R11, 0x200000, RZ, 0xfc, !PT ;  /* 0x002000000b0b2812 */ /* 0x000fe200078efcff */
[----:B------:R-:W-:Y:S01]  /*433f0*/  ULDC UR19, c[0x0][0x228] ;  /* 0x00008a0000137ab9 */ /* 0x000fe20000000800 */
[----:B------:R-:W-:-:S04]  /*43400*/  LOP3.LUT R12, R12, 0xfffdffff, RZ, 0xc0, !PT ;  /* 0xfffdffff0c0c7812 */ /* 0x000fc800078ec0ff */
[----:B------:R-:W-:Y:S02]  /*43410*/  @P5 LOP3.LUT R12, R12, 0x20000, RZ, 0xfc, !PT ;  /* 0x000200000c0c5812 */ /* 0x000fe400078efcff */
[----:B------:R-:W-:Y:S02]  /*43420*/  LOP3.LUT P2, RZ, R13, 0x4, RZ, 0xc0, !PT ;  /* 0x000000040dff7812 */ /* 0x000fe4000784c0ff */
[----:B------:R-:W-:Y:S02]  /*43430*/  LOP3.LUT R12, R12, 0xffffbfff, RZ, 0xc0, !PT ;  /* 0xffffbfff0c0c7812 */ /* 0x000fe400078ec0ff */
[----:B------:R-:W-:Y:S02]  /*43440*/  LOP3.LUT R11, R11, 0xfffbffff, RZ, 0xc0, !PT ;  /* 0xfffbffff0b0b7812 */ /* 0x000fe400078ec0ff */
[----:B------:R-:W-:Y:S02]  /*43450*/  @P4 LOP3.LUT R12, R12, 0x4000, RZ, 0xfc, !PT ;  /* 0x000040000c0c4812 */ /* 0x000fe400078efcff */
[----:B------:R-:W-:-:S02]  /*43460*/  ISETP.LT.AND P2, PT, R19, UR15, !P2 ;  /* 0x0000000f13007c0c */ /* 0x000fc4000d741270 */
[----:B------:R-:W-:Y:S02]  /*43470*/  @P0 LOP3.LUT R11, R11, 0x40000, RZ, 0xfc, !PT ;  /* 0x000400000b0b0812 */ /* 0x000fe400078efcff */
[----:B------:R-:W-:Y:S02]  /*43480*/  LOP3.LUT R12, R12, 0xfffff7ff, RZ, 0xc0, !PT ;  /* 0xfffff7ff0c0c7812 */ /* 0x000fe400078ec0ff */
[----:B------:R-:W-:Y:S02]  /*43490*/  LOP3.LUT P0, RZ, R13, 0x2, RZ, 0xc0, !PT ;  /* 0x000000020dff7812 */ /* 0x000fe4000780c0ff */
[C---:B------:R-:W-:Y:S01]  /*434a0*/  ISETP.LT.AND P1, PT, R19.reuse, UR23, !P1 ;  /* 0x0000001713007c0c */ /* 0x040fe2000cf21270 */
[----:B------:R-:W-:Y:S01]  /*434b0*/  ULDC UR15, c[0x0][0x228] ;  /* 0x00008a00000f7ab9 */ /* 0x000fe20000000800 */
[----:B------:R-:W-:Y:S02]  /*434c0*/  @P3 LOP3.LUT R12, R12, 0x800, RZ, 0xfc, !PT ;  /* 0x000008000c0c3812 */ /* 0x000fe400078efcff */
[----:B------:R-:W-:Y:S01]  /*434d0*/  ISETP.LT.AND P0, PT, R19, UR11, !P0 ;  /* 0x0000000b13007c0c */ /* 0x000fe2000c701270 */
[----:B------:R-:W-:Y:S01]  /*434e0*/  ULDC UR11, c[0x0][0x228] ;  /* 0x00008a00000b7ab9 */ /* 0x000fe20000000800 */
[----:B------:R-:W-:-:S02]  /*434f0*/  LOP3.LUT P6, RZ, R27, 0x20000, RZ, 0xc0, !PT ;  /* 0x000200001bff7812 */ /* 0x000fc400078cc0ff */
[----:B------:R-:W-:Y:S02]  /*43500*/  LOP3.LUT R12, R12, 0xfffffeff, RZ, 0xc0, !PT ;  /* 0xfffffeff0c0c7812 */ /* 0x000fe400078ec0ff */
[C---:B------:R-:W-:Y:S02]  /*43510*/  LOP3.LUT P5, RZ, R27.reuse, 0x10000, RZ, 0xc0, !PT ;  /* 0x000100001bff7812 */ /* 0x040fe400078ac0ff */
[----:B------:R-:W-:Y:S01]  /*43520*/  LOP3.LUT P4, RZ, R27, 0x8000, RZ, 0xc0, !PT ;  /* 0x000080001bff7812 */ /* 0x000fe2000788c0ff */
[----:B------:R-:W-:Y:S01]  /*43530*/  ULDC UR23, c[0x0][0x228] ;  /* 0x00008a0000177ab9 */ /* 0x000fe20000000800 */
        /* <DEDUP_REMOVED lines=8> */
[----:B------:R-:W-:Y:S01]  /*435c0*/  LOP3.LUT P3, RZ, R27, 0x4000, RZ, 0xc0, !PT ;  /* 0x000040001bff7812 */ /* 0x000fe2000786c0ff */
[----:B------:R-:W-:Y:S01]  /*435d0*/  ULDC UR19, c[0x0][0x228] ;  /* 0x00008a0000137ab9 */ /* 0x000fe20000000800 */
[----:B------:R-:W-:-:S07]  /*435e0*/  @P0 LOP3.LUT R28, R28, 0x800, RZ, 0xfc, !PT ;  /* 0x000008001c1c0812 */ /* 0x000fce00078efcff */
[----:B------:R-:W-:Y:S02]  /*435f0*/  @P1 LOP3.LUT R14, R14, 0x80000000, RZ, 0xfc, !PT ;  /* 0x800000000e0e1812 */ /* 0x000fe400078efcff */
[----:B------:R-:W-:Y:S02]  /*43600*/  LOP3.LUT P1, RZ, R27, 0x800, RZ, 0xc0, !PT ;  /* 0x000008001bff7812 */ /* 0x000fe4000782c0ff */
[----:B------:R-:W-:Y:S02]  /*43610*/  LOP3.LUT R28, R28, 0xfffffbff, RZ, 0xc0, !PT ;  /* 0xfffffbff1c1c7812 */ /* 0x000fe400078ec0ff */
        /* <DEDUP_REMOVED lines=9> */
[----:B------:R-:W-:Y:S01]  /*436b0*/  ULDC UR11, c[0x0][0x228] ;  /* 0x00008a00000b7ab9 */ /* 0x000fe20000000800 */
[----:B------:R-:W-:-:S05]  /*436c0*/  LOP3.LUT R14, R14, 0xfdffffff, RZ, 0xc0, !PT ;  /* 0xfdffffff0e0e7812 */ /* 0x000fca00078ec0ff */
[----:B------:R-:W-:Y:S02]  /*436d0*/  @P1 LOP3.LUT R27, R27, 0x400, RZ, 0xfc, !PT ;  /* 0x000004001b1b1812 */ /* 0x000fe400078efcff */
[----:B------:R-:W-:Y:S02]  /*436e0*/  ISETP.LT.AND P1, PT, R19, UR23, !P3 ;  /* 0x0000001713007c0c */ /* 0x000fe4000df21270 */
[----:B------:R-:W-:Y:S01]  /*436f0*/  @P2 LOP3.LUT R28, R28, 0x1000, RZ, 0xfc, !PT ;  /* 0x000010001c1c2812 */ /* 0x000fe200078efcff */
[----:B------:R-:W-:Y:S01]  /*43700*/  ULDC UR23, c[0x0][0x228] ;  /* 0x00008a0000177ab9 */ /* 0x000fe20000000800 */
[----:B------:R-:W-:-:S04]  /*43710*/  @P0 LOP3.LUT R14, R14, 0x2000000, RZ, 0xfc, !PT ;  /* 0x020000000e0e0812 */ /* 0x000fc800078efcff */
[----:B------:R-:W-:Y:S02]  /*43720*/  LOP3.LUT R14, R14, 0xffbfffff, RZ, 0xc0, !PT ;  /* 0xffbfffff0e0e7812 */ /* 0x000fe400078ec0ff */
[----:B------:R-:W-:-:S03]  /*43730*/  LOP3.LUT R28, R28, 0xffffdfff, RZ, 0xc0, !PT ;  /* 0xffffdfff1c1c7812 */ /* 0x000fc600078ec0ff */
[----:B------:R-:W-:Y:S02]  /*43740*/  @P1 LOP3.LUT R14, R14, 0x400000, RZ, 0xfc, !PT ;  /* 0x004000000e0e1812 */ /* 0x000fe400078efcff */
[----:B------:R-:W-:Y:S02]  /*43750*/  ISETP.LT.AND P1, PT, R19, UR19, !P4 ;  /* 0x0000001313007c0c */ /* 0x000fe4000e721270 */
[----:B------:R-:W-:Y:S02]  /*43760*/  @P3 LOP3.LUT R28, R28, 0x2000, RZ, 0xfc, !PT ;  /* 0x000020001c1c3812 */ /* 0x000fe400078efcff */
[----:B------:R-:W-:Y:S02]  /*43770*/  LOP3.LUT P2, RZ, R17, 0x4000000, RZ, 0xc0, !PT ;  /* 0x0400000011ff7812 */ /* 0x000fe4000784c0ff */
[----:B------:R-:W-:Y:S01]  /*43780*/  LOP3.LUT R14, R14, 0xfff7ffff, RZ, 0xc0, !PT ;  /* 0xfff7ffff0e0e7812 */ /* 0x000fe200078ec0ff */
[----:B------:R-:W-:Y:S01]  /*43790*/  ULDC UR19, c[0x0][0x228] ;  /* 0x00008a0000137ab9 */ /* 0x000fe20000000800 */
[----:B------:R-:W-:-:S04]  /*437a0*/  LOP3.LUT R28, R28, 0xffffbfff, RZ, 0xc0, !PT ;  /* 0xffffbfff1c1c7812 */ /* 0x000fc800078ec0ff */
[----:B------:R-:W-:Y:S02]  /*437b0*/  @P4 LOP3.LUT R28, R28, 0x4000, RZ, 0xfc, !PT ;  /* 0x000040001c1c4812 */ /* 0x000fe400078efcff */
[----:B------:R-:W-:Y:S02]  /*437c0*/  @P1 LOP3.LUT R14, R14, 0x80000, RZ, 0xfc, !PT ;  /* 0x000800000e0e1812 */ /* 0x000fe400078efcff */
[----:B------:R-:W-:Y:S02]  /*437d0*/  ISETP.LT.AND P1, PT, R19, UR15, !P5 ;  /* 0x0000000f13007c0c */ /* 0x000fe4000ef21270 */
[----:B------:R-:W-:Y:S02]  /*437e0*/  LOP3.LUT R28, R28, 0xffff7fff, RZ, 0xc0, !PT ;  /* 0xffff7fff1c1c7812 */ /* 0x000fe400078ec0ff */
[----:B------:R-:W-:Y:S02]  /*437f0*/  LOP3.LUT P4, RZ, R17, 0x1000000, RZ, 0xc0, !PT ;  /* 0x0100000011ff7812 */ /* 0x000fe4000788c0ff */
[----:B------:R-:W-:Y:S01]  /*43800*/  LOP3.LUT R14, R14, 0xfffeffff, RZ, 0xc0, !PT ;  /* 0xfffeffff0e0e7812 */ /* 0x000fe200078ec0ff */
[----:B------:R-:W-:Y:S01]  /*43810*/  ULDC UR15, c[0x0][0x228] ;  /* 0x00008a00000f7ab9 */ /* 0x000fe20000000800 */
[----:B------:R-:W-:-:S04]  /*43820*/  @P5 LOP3.LUT R28, R28, 0x8000, RZ, 0xfc, !PT ;  /* 0x000080001c1c5812 */ /* 0x000fc800078efcff */
[----:B------:R-:W-:Y:S02]  /*43830*/  LOP3.LUT R28, R28, 0xfffeffff, RZ, 0xc0, !PT ;  /* 0xfffeffff1c1c7812 */ /* 0x000fe400078ec0ff */
[----:B------:R-:W-:Y:S02]  /*43840*/  @P1 LOP3.LUT R14, R14, 0x10000, RZ, 0xfc, !PT ;  /* 0x000100000e0e1812 */ /* 0x000fe400078efcff */
[----:B------:R-:W-:Y:S02]  /*43850*/  ISETP.LT.AND P1, PT, R19, UR11, !P6 ;  /* 0x0000000b13007c0c */ /* 0x000fe4000f721270 */
[----:B------:R-:W-:Y:S02]  /*43860*/  @P6 LOP3.LUT R28, R28, 0x10000, RZ, 0xfc, !PT ;  /* 0x000100001c1c6812 */ /* 0x000fe400078efcff */
[----:B------:R-:W-:Y:S02]  /*43870*/  LOP3.LUT P6, RZ, R17, 0x400000, RZ, 0xc0, !PT ;  /* 0x0040000011ff7812 */ /* 0x000fe400078cc0ff */
[----:B------:R-:W-:-:S02]  /*43880*/  LOP3.LUT R14, R14, 0xffffdfff, RZ, 0xc0, !PT ;  /* 0xffffdfff0e0e7812 */ /* 0x000fc400078ec0ff */
[C---:B------:R-:W-:Y:S02]  /*43890*/  LOP3.LUT P5, RZ, R17.reuse, 0x800000, RZ, 0xc0, !PT ;  /* 0x0080000011ff7812 */ /* 0x040fe400078ac0ff */
[----:B------:R-:W-:Y:S02]  /*438a0*/  LOP3.LUT P0, RZ, R17, 0x10000000, RZ, 0xc0, !PT ;  /* 0x1000000011ff7812 */ /* 0x000fe4000780c0ff */
[C---:B------:R-:W-:Y:S02]  /*438b0*/  ISETP.LT.AND P6, PT, R19.reuse, UR23, !P6 ;  /* 0x0000001713007c0c */ /* 0x040fe4000f7c1270 */
[----:B------:R-:W-:Y:S01]  /*438c0*/  LOP3.LUT R28, R28, 0xfbffffff, RZ, 0xc0, !PT ;  /* 0xfbffffff1c1c7812 */ /* 0x000fe200078ec0ff */
[----:B------:R-:W-:Y:S01]  /*438d0*/  ULDC UR23, c[0x0][0x228] ;  /* 0x00008a0000177ab9 */ /* 0x000fe20000000800 */
[----:B------:R-:W-:Y:S02]  /*438e0*/  ISETP.LT.AND P4, PT, R19, UR15, !P4 ;  /* 0x0000000f13007c0c */ /* 0x000fe4000e781270 */
[----:B------:R-:W-:Y:S01]  /*438f0*/  LOP3.LUT P3, RZ, R17, 0x2000000, RZ, 0xc0, !PT ;  /* 0x0200000011ff7812 */ /* 0x000fe2000786c0ff */
[----:B------:R-:W-:Y:S01]  /*43900*/  ULDC UR11, c[0x0][0x228] ;  /* 0x00008a00000b7ab9 */ /* 0x000fe20000000800 */
[----:B------:R-:W-:-:S02]  /*43910*/  @P1 LOP3.LUT R14, R14, 0x2000, RZ, 0xfc, !PT ;  /* 0x000020000e0e1812 */ /* 0x000fc400078efcff */
[----:B------:R-:W-:Y:S02]  /*43920*/  ISETP.LT.AND P2, PT, R19, UR23, !P2 ;  /* 0x0000001713007c0c */ /* 0x000fe4000d741270 */
[----:B------:R-:W-:Y:S02]  /*43930*/  LOP3.LUT P1, RZ, R27, 0x400, RZ, 0xc0, !PT ;  /* 0x000004001bff7812 */ /* 0x000fe4000782c0ff */
[----:B------:R-:W-:Y:S02]  /*43940*/  ISETP.LT.AND P5, PT, R19, UR19, !P5 ;  /* 0x0000001313007c0c */ /* 0x000fe4000efa1270 */
[----:B------:R-:W-:Y:S02]  /*43950*/  LOP3.LUT R14, R14, 0xfffffbff, RZ, 0xc0, !PT ;  /* 0xfffffbff0e0e7812 */ /* 0x000fe400078ec0ff */
[----:B------:R-:W-:Y:S01]  /*43960*/  LOP3.LUT R27, R27, 0xfffffffe, RZ, 0xc0, !PT ;  /* 0xfffffffe1b1b7812 */ /* 0x000fe200078ec0ff */
[----:B------:R-:W-:Y:S01]  /*43970*/  ULDC UR19, c[0x0][0x228] ;  /* 0x00008a0000137ab9 */ /* 0x000fe20000000800 */
[----:B------:R-:W-:Y:S01]  /*43980*/  ULDC UR15, c[0x0][0x228] ;  /* 0x00008a00000f7ab9 */ /* 0x000fe20000000800 */
[----:B------:R-:W-:-:S02]  /*43990*/  @P6 LOP3.LUT R14, R14, 0x400, RZ, 0xfc, !PT ;  /* 0x000004000e0e6812 */ /* 0x000fc400078efcff */
[----:B------:R-:W-:Y:S02]  /*439a0*/  LOP3.LUT P6, RZ, R16, 0x2000, RZ, 0xc0, !PT ;  /* 0x0000200010ff7812 */ /* 0x000fe400078cc0ff */
[C---:B------:R-:W-:Y:S02]  /*439b0*/  ISETP.LT.AND P3, PT, R19.reuse, UR11, !P3 ;  /* 0x0000000b13007c0c */ /* 0x040fe4000df61270 */
[----:B------:R-:W-:Y:S01]  /*439c0*/  ISETP.LT.AND P1, PT, R19, UR19, !P1 ;  /* 0x0000001313007c0c */ /* 0x000fe2000cf21270 */
[----:B------:R-:W-:Y:S01]  /*439d0*/  ULDC UR23, c[0x0][0x228] ;  /* 0x00008a0000177ab9 */ /* 0x000fe20000000800 */
[----:B------:R-:W-:Y:S02]  /*439e0*/  @P2 LOP3.LUT R15, R15, 0x40000000, RZ, 0xfc, !PT ;  /* 0x400000000f0f2812 */ /* 0x000fe400078efcff */
[----:B------:R-:W-:Y:S01]  /*439f0*/  ISETP.LT.AND P0, PT, R19, UR15, !P0 ;  /* 0x0000000f13007c0c */ /* 0x000fe2000c701270 */
[----:B------:R-:W-:Y:S01]  /*43a00*/  ULDC UR11, c[0x0][0x228] ;  /* 0x00008a00000b7ab9 */ /* 0x000fe20000000800 */
[----:B------:R-:W-:-:S03]  /*43a10*/  ULDC UR19, c[0x0][0x228] ;  /* 0x00008a0000137ab9 */ /* 0x000fc60000000800 */
[----:B------:R-:W-:Y:S02]  /*43a20*/  @P6 LOP3.LUT R28, R28, 0x4000000, RZ, 0xfc, !PT ;  /* 0x040000001c1c6812 */ /* 0x000fe400078efcff */
[----:B------:R-:W-:Y:S02]  /*43a30*/  LOP3.LUT P6, RZ, R16, 0x1000, RZ, 0xc0, !PT ;  /* 0x0000100010ff7812 */ /* 0x000fe400078cc0ff */
[----:B------:R-:W-:Y:S01]  /*43a40*/  LOP3.LUT R15, R15, 0xf7ffffff, RZ, 0xc0, !PT ;  /* 0xf7ffffff0f0f7812 */ /* 0x000fe200078ec0ff */
[----:B------:R-:W-:Y:S01]  /*43a50*/  ULDC UR15, c[0x0][0x228] ;  /* 0x00008a00000f7ab9 */ /* 0x000fe20000000800 */
[----:B------:R-:W-:-:S09]  /*43a60*/  LOP3.LUT R28, R28, 0xf7ffffff, RZ, 0xc0, !PT ;  /* 0xf7ffffff1c1c7812 */ /* 0x000fd200078ec0ff */
        /* <DEDUP_REMOVED lines=13> */
[----:B------:R-:W-:-:S13]  /*43b40*/  LOP3.LUT P6, RZ, R16, 0x80, RZ, 0xc0, !PT ;  /* 0x0000008010ff7812 */ /* 0x000fda00078cc0ff */
        /* <DEDUP_REMOVED lines=32> */
[----:B------:R-:W-:Y:S01]  /*43d50*/  @P0 LOP3.LUT R15, R15, 0x1000000, RZ, 0xfc, !PT ;  /* 0x010000000f0f0812 */ /* 0x000fe200078efcff */
[----:B------:R-:W-:-:S03]  /*43d60*/  ULDC UR11, c[0x0][0x228] ;  /* 0x00008a00000b7ab9 */ /* 0x000fc60000000800 */
[----:B------:R-:W-:-:S07]  /*43d70*/  LOP3.LUT R15, R15, 0xffdfffff, RZ, 0xc0, !PT ;  /* 0xffdfffff0f0f7812 */ /* 0x000fce00078ec0ff */
        /* <DEDUP_REMOVED lines=24> */
[----:B------:R-:W-:Y:S02]  /*43f00*/  LOP3.LUT R15, R15, 0xffffffbf, RZ, 0xc0, !PT ;  /* 0xffffffbf0f0f7812 */ /* 0x000fe400078ec0ff */
[----:B------:R-:W-:Y:S02]  /*43f10*/  @P5 LOP3.LUT R14, R14, 0x80, RZ, 0xfc, !PT ;  /* 0x000000800e0e5812 */ /* 0x000fe400078efcff */
[C---:B------:R-:W-:Y:S02]  /*43f20*/  LOP3.LUT P2, RZ, R16.reuse, 0x20000, RZ, 0xc0, !PT ;  /* 0x0002000010ff7812 */ /* 0x040fe4000784c0ff */
[C---:B------:R-:W-:Y:S02]  /*43f30*/  LOP3.LUT P1, RZ, R16.reuse, 0x40000, RZ, 0xc0, !PT ;  /* 0x0004000010ff7812 */ /* 0x040fe4000782c0ff */
[----:B------:R-:W-:-:S02]  /*43f40*/  LOP3.LUT P0, RZ, R16, 0x80000, RZ, 0xc0, !PT ;  /* 0x0008000010ff7812 */ /* 0x000fc4000780c0ff */
[----:B------:R-:W-:Y:S02]  /*43f50*/  LOP3.LUT R17, R17, 0xffdfffff, RZ, 0xc0, !PT ;  /* 0xffdfffff11117812 */ /* 0x000fe400078ec0ff */
[----:B------:R-:W-:Y:S01]  /*43f60*/  LOP3.LUT R11, R11, 0xdfffffff, RZ, 0xc0, !PT ;  /* 0xdfffffff0b0b7812 */ /* 0x000fe200078ec0ff */
[----:B------:R-:W-:Y:S01]  /*43f70*/  ULDC UR23, c[0x0][0x228] ;  /* 0x00008a0000177ab9 */ /* 0x000fe20000000800 */
[----:B------:R-:W-:Y:S02]  /*43f80*/  @P6 LOP3.LUT R15, R15, 0x40, RZ, 0xfc, !PT ;  /* 0x000000400f0f6812 */ /* 0x000fe400078efcff */
[----:B------:R-:W-:-:S04]  /*43f90*/  LOP3.LUT P6, RZ, R27, 0x10, RZ, 0xc0, !PT ;  /* 0x000000101bff7812 */ /* 0x000fc800078cc0ff */
[----:B------:R-:W-:Y:S02]  /*43fa0*/  ISETP.LT.AND P6, PT, R19, UR19, !P6 ;  /* 0x0000001313007c0c */ /* 0x000fe4000f7c1270 */
[----:B------:R-:W-:Y:S02]  /*43fb0*/  LOP3.LUT R15, R15, 0xfffffff7, RZ, 0xc0, !PT ;  /* 0xfffffff70f0f7812 */ /* 0x000fe400078ec0ff */
[----:B------:R-:W-:Y:S02]  /*43fc0*/  LOP3.LUT R14, R14, 0xffffffef, RZ, 0xc0, !PT ;  /* 0xffffffef0e0e7812 */ /* 0x000fe400078ec0ff */
[----:B------:R-:W-:Y:S02]  /*43fd0*/  LOP3.LUT P5, RZ, R16, 0x4000, RZ, 0xc0, !PT ;  /* 0x0000400010ff7812 */ /* 0x000fe400078ac0ff */
[----:B------:R-:W-:Y:S02]  /*43fe0*/  ISETP.LT.AND P1, PT, R19, UR54, !P1 ;  /* 0x0000003613007c0c */ /* 0x000fe4000cf21270 */
[----:B------:R-:W-:Y:S01]  /*43ff0*/  LOP3.LUT R10, R10, 0xfffdffff, RZ, 0xc0, !PT ;  /* 0xfffdffff0a0a7812 */ /* 0x000fe200078ec0ff */
[----:B------:R-:W-:-:S02]  /*44000*/  ULDC UR19, c[0x0][0x228] ;  /* 0x00008a0000137ab9 */ /* 0x000fc40000000800 */
[----:B------:R-:W-:Y:S02]  /*44010*/  @P6 LOP3.LUT R15, R15, 0x8, RZ, 0xfc, !PT ;  /* 0x000000080f0f6812 */ /* 0x000fe400078efcff */
[----:B------:R-:W-:-:S04]  /*44020*/  LOP3.LUT P6, RZ, R27, 0x8, RZ, 0xc0, !PT ;  /* 0x000000081bff7812 */ /* 0x000fc800078cc0ff */
[----:B------:R-:W-:Y:S02]  /*44030*/  ISETP.LT.AND P6, PT, R19, UR15, !P6 ;  /* 0x0000000f13007c0c */ /* 0x000fe4000f7c1270 */
[----:B------:R-:W-:Y:S02]  /*44040*/  LOP3.LUT R15, R15, 0xfffffffe, RZ, 0xc0, !PT ;  /* 0xfffffffe0f0f7812 */ /* 0x000fe400078ec0ff */
[----:B------:R-:W-:Y:S01]  /*44050*/  @P4 LOP3.LUT R14, R14, 0x10, RZ, 0xfc, !PT ;  /* 0x000000100e0e4812 */ /* 0x000fe200078efcff */
[----:B------:R-:W-:-:S08]  /*44060*/  ULDC UR15, c[0x0][0x228] ;  /* 0x00008a00000f7ab9 */ /* 0x000fd00000000800 */
[----:B------:R-:W-:Y:S02]  /*44070*/  @P6 LOP3.LUT R15, R15, 0x1, RZ, 0xfc, !PT ;  /* 0x000000010f0f6812 */ /* 0x000fe400078efcff */
[----:B------:R-:W-:Y:S02]  /*44080*/  LOP3.LUT P6, RZ, R27, 0x4, RZ, 0xc0, !PT ;  /* 0x000000041bff7812 */ /* 0x000fe400078cc0ff */
[----:B------:R-:W-:Y:S02]  /*44090*/  LOP3.LUT R14, R14, 0xfffffffd, RZ, 0xc0, !PT ;  /* 0xfffffffd0e0e7812 */ /* 0x000fe400078ec0ff */
[----:B------:R-:W-:Y:S02]  /*440a0*/  ISETP.LT.AND P6, PT, R19, UR11, !P6 ;  /* 0x0000000b13007c0c */ /* 0x000fe4000f7c1270 */
[----:B------:R-:W-:Y:S02]  /*440b0*/  @P3 LOP3.LUT R14, R14, 0x2, RZ, 0xfc, !PT ;  /* 0x000000020e0e3812 */ /* 0x000fe400078efcff */
[----:B------:R-:W-:-:S02]  /*440c0*/  LOP3.LUT P4, RZ, R16, 0x8000, RZ, 0xc0, !PT ;  /* 0x0000800010ff7812 */ /* 0x000fc4000788c0ff */
[C---:B------:R-:W-:Y:S02]  /*440d0*/  LOP3.LUT P3, RZ, R16.reuse, 0x10000, RZ, 0xc0, !PT ;  /* 0x0001000010ff7812 */ /* 0x040fe4000786c0ff */
[----:B------:R-:W-:Y:S01]  /*440e0*/  LOP3.LUT R16, R16, 0xdfffffff, RZ, 0xc0, !PT ;  /* 0xdfffffff10107812 */ /* 0x000fe200078ec0ff */
[----:B------:R-:W-:-:S04]  /*440f0*/  ULDC UR11, c[0x0][0x228] ;  /* 0x00008a00000b7ab9 */ /* 0x000fc80000000800 */
[----:B------:R-:W-:Y:S02]  /*44100*/  @P6 LOP3.LUT R16, R16, 0x20000000, RZ, 0xfc, !PT ;  /* 0x2000000010106812 */ /* 0x000fe400078efcff */
[----:B------:R-:W-:-:S04]  /*44110*/  LOP3.LUT P6, RZ, R27, 0x2, RZ, 0xc0, !PT ;  /* 0x000000021bff7812 */ /* 0x000fc800078cc0ff */
[----:B------:R-:W-:Y:S02]  /*44120*/  ISETP.LT.AND P6, PT, R19, UR4, !P6 ;  /* 0x0000000413007c0c */ /* 0x000fe4000f7c1270 */
[----:B------:R-:W-:Y:S02]  /*44130*/  LOP3.LUT R16, R16, 0xfbffffff, RZ, 0xc0, !PT ;  /* 0xfbffffff10107812 */ /* 0x000fe400078ec0ff */
[----:B------:R-:W-:Y:S02]  /*44140*/  LOP3.LUT R12, R12, 0x7fffffff, RZ, 0xc0, !PT ;  /* 0x7fffffff0c0c7812 */ /* 0x000fe400078ec0ff */
[----:B------:R-:W-:Y:S02]  /*44150*/  LOP3.LUT R14, R14, 0xbfffffff, RZ, 0xc0, !PT ;  /* 0xbfffffff0e0e7812 */ /* 0x000fe400078ec0ff */
[----:B--2---:R-:W-:Y:S02]  /*44160*/  LOP3.LUT R29, R29, 0xfffffdff, RZ, 0xc0, !PT ;  /* 0xfffffdff1d1d7812 */ /* 0x004fe400078ec0ff */
[----:B------:R-:W-:Y:S01]  /*44170*/  LOP3.LUT R15, R15, 0xdfffffff, RZ, 0xc0, !PT ;  /* 0xdfffffff0f0f7812 */ /* 0x000fe200078ec0ff */
[----:B------:R-:W-:-:S02]  /*44180*/  ULDC UR4, c[0x0][0x228] ;  /* 0x00008a0000047ab9 */ /* 0x000fc40000000800 */
[----:B------:R-:W-:Y:S02]  /*44190*/  @P6 LOP3.LUT R16, R16, 0x4000000, RZ, 0xfc, !PT ;  /* 0x0400000010106812 */ /* 0x000fe400078efcff */
[----:B------:R-:W-:-:S04]  /*441a0*/  LOP3.LUT P6, RZ, R27, 0x1, RZ, 0xc0, !PT ;  /* 0x000000011bff7812 */ /* 0x000fc800078cc0ff */
[----:B------:R-:W-:Y:S02]  /*441b0*/  ISETP.LT.AND P6, PT, R19, UR8, !P6 ;  /* 0x0000000813007c0c */ /* 0x000fe4000f7c1270 */
[----:B------:R-:W-:-:S11]  /*441c0*/  LOP3.LUT R16, R16, 0xff7fffff, RZ, 0xc0, !PT ;  /* 0xff7fffff10107812 */ /* 0x000fd600078ec0ff */
[----:B------:R-:W-:Y:S02]  /*441d0*/  @P6 LOP3.LUT R16, R16, 0x800000, RZ, 0xfc, !PT ;  /* 0x0080000010106812 */ /* 0x000fe400078efcff */
[----:B------:R-:W-:-:S04]  /*441e0*/  LOP3.LUT P6, RZ, R28, 0x80000000, RZ, 0xc0, !PT ;  /* 0x800000001cff7812 */ /* 0x000fc800078cc0ff */
[----:B------:R-:W-:-:S13]  /*441f0*/  ISETP.LT.AND P6, PT, R19, UR12, !P6 ;  /* 0x0000000c13007c0c */ /* 0x000fda000f7c1270 */
        /* <DEDUP_REMOVED lines=53> */
[C---:B------:R-:W-:Y:S02]  /*44550*/  LOP3.LUT P6, RZ, R13.reuse, 0x1000, RZ, 0xc0, !PT ;  /* 0x000010000dff7812 */ /* 0x040fe400078cc0ff */
        /* <DEDUP_REMOVED lines=55> */
[C---:B------:R-:W-:Y:S02]  /*448d0*/  LOP3.LUT P5, RZ, R13.reuse, 0x20, RZ, 0xc0, !PT ;  /* 0x000000200dff7812 */ /* 0x040fe400078ac0ff */
        /* <DEDUP_REMOVED lines=15> */
[----:B------:R-:W-:-:S05]  /*449d0*/  ULDC UR23, c[0x0][0x228] ;  /* 0x00008a0000177ab9 */ /* 0x000fca0000000800 */
[----:B------:R-:W-:Y:S02]  /*449e0*/  @P6 LOP3.LUT R12, R12, 0x80000, RZ, 0xfc, !PT ;  /* 0x000800000c0c6812 */ /* 0x000fe400078efcff */
        /* <DEDUP_REMOVED lines=12> */
[----:B------:R-:W-:Y:S01]  /*44ab0*/  ISETP.LT.AND P1, PT, R20, UR23, !P1 ;  /* 0x0000001714007c0c */ /* 0x000fe2000cf21270 */
        /* <DEDUP_REMOVED lines=81> */
[C---:B------:R-:W-:Y:S01]  /*44fd0*/  ISETP.LT.AND P1, PT, R20.reuse, UR19, !P1 ;  /* 0x0000001314007c0c */ /* 0x040fe2000cf21270 */
        /* <DEDUP_REMOVED lines=82> */
[----:B------:R-:W-:Y:S01]  /*45500*/  LOP3.LUT P0, RZ, R16, 0x80000, RZ, 0xc0, !PT ;  /* 0x0008000010ff7812 */ /* 0x000fe2000780c0ff */
[----:B------:R-:W-:-:S02]  /*45510*/  ULDC UR11, c[0x0][0x228] ;  /* 0x00008a00000b7ab9 */ /* 0x000fc40000000800 */
[----:B------:R-:W-:Y:S02]  /*45520*/  @P6 LOP3.LUT R15, R15, 0x100, RZ, 0xfc, !PT ;  /* 0x000001000f0f6812 */ /* 0x000fe400078efcff */
[----:B------:R-:W-:-:S04]  /*45530*/  LOP3.LUT P6, RZ, R28, 0x10, RZ, 0xc0, !PT ;  /* 0x000000101cff7812 */ /* 0x000fc800078cc0ff */
[----:B------:R-:W-:Y:S02]  /*45540*/  ISETP.LT.AND P6, PT, R20, UR23, !P6 ;  /* 0x0000001714007c0c */ /* 0x000fe4000f7c1270 */
[----:B------:R-:W-:Y:S02]  /*45550*/  LOP3.LUT R15, R15, 0xffffffdf, RZ, 0xc0, !PT ;  /* 0xffffffdf0f0f7812 */ /* 0x000fe400078ec0ff */
[----:B------:R-:W-:Y:S02]  /*45560*/  LOP3.LUT R14, R14, 0xfffffff7, RZ, 0xc0, !PT ;  /* 0xfffffff70e0e7812 */ /* 0x000fe400078ec0ff */
[----:B------:R-:W-:Y:S02]  /*45570*/  LOP3.LUT P5, RZ, R16, 0x4000, RZ, 0xc0, !PT ;  /* 0x0000400010ff7812 */ /* 0x000fe400078ac0ff */
[----:B------:R-:W-:Y:S02]  /*45580*/  LOP3.LUT R17, R17, 0xffefffff, RZ, 0xc0, !PT ;  /* 0xffefffff11117812 */ /* 0x000fe400078ec0ff */
[----:B------:R-:W-:Y:S01]  /*45590*/  LOP3.LUT R11, R11, 0x7fffffff, RZ, 0xc0, !PT ;  /* 0x7fffffff0b0b7812 */ /* 0x000fe200078ec0ff */
[----:B------:R-:W-:-:S02]  /*455a0*/  ULDC UR23, c[0x0][0x228] ;  /* 0x00008a0000177ab9 */ /* 0x000fc40000000800 */
        /* <DEDUP_REMOVED lines=56> */
[----:B------:R-:W-:Y:S02]  /*45930*/  ISETP.LT.AND P2, PT, R20, UR59, !P0 ;  /* 0x0000003b14007c0c */ /* 0x000fe4000c741270 */
[----:B------:R-:W-:Y:S02]  /*45940*/  LOP3.LUT P0, RZ, R13, 0x8000, RZ, 0xc0, !PT ;  /* 0x000080000dff7812 */ /* 0x000fe4000780c0ff */
[----:B------:R-:W-:-:S05]  /*45950*/  LOP3.LUT R29, R29, 0xfeffffff, RZ, 0xc0, !PT ;  /* 0xfeffffff1d1d7812 */ /* 0x000fca00078ec0ff */
[----:B------:R-:W-:Y:S02]  /*45960*/  @P6 LOP3.LUT R11, R11, 0x80000000, RZ, 0xfc, !PT ;  /* 0x800000000b0b6812 */ /* 0x000fe400078efcff */
[----:B------:R-:W-:-:S04]  /*45970*/  LOP3.LUT P6, RZ, R13, 0x40, RZ, 0xc0, !PT ;  /* 0x000000400dff7812 */ /* 0x000fc800078cc0ff */
[----:B------:R-:W-:-:S04]  /*45980*/  @P0 LOP3.LUT R29, R29, 0x1000000, RZ, 0xfc, !PT ;  /* 0x010000001d1d0812 */ /* 0x000fc800078efcff */
[----:B------:R-:W-:-:S05]  /*45990*/  LOP3.LUT R29, R29, 0xfffeffff, RZ, 0xc0, !PT ;  /* 0xfffeffff1d1d7812 */ /* 0x000fca00078ec0ff */
        /* <DEDUP_REMOVED lines=9> */
[----:B------:R-:W-:-:S04]  /*45a30*/  LOP3.LUT R17, R17, 0xfffffffb, RZ, 0xc0, !PT ;  /* 0xfffffffb11117812 */ /* 0x000fc800078ec0ff */
[----:B------:R-:W-:-:S05]  /*45a40*/  @P5 LOP3.LUT R17, R17, 0x4, RZ, 0xfc, !PT ;  /* 0x0000000411115812 */ /* 0x000fca00078efcff */
[----:B------:R-:W-:Y:S02]  /*45a50*/  @P6 LOP3.LUT R29, R29, 0x80000, RZ, 0xfc, !PT ;  /* 0x000800001d1d6812 */ /* 0x000fe400078efcff */
[----:B------:R-:W-:Y:S02]  /*45a60*/  LOP3.LUT P6, RZ, R13, 0x400, RZ, 0xc0, !PT ;  /* 0x000004000dff7812 */ /* 0x000fe400078cc0ff */
[C---:B------:R-:W-:Y:S02]  /*45a70*/  ISETP.LT.AND P5, PT, R20.reuse, UR47, !P3 ;  /* 0x0000002f14007c0c */ /* 0x040fe4000dfa1270 */
[----:B------:R-:W-:Y:S02]  /*45a80*/  LOP3.LUT R29, R29, 0xffefffff, RZ, 0xc0, !PT ;  /* 0xffefffff1d1d7812 */ /* 0x000fe400078ec0ff */
[----:B------:R-:W-:Y:S02]  /*45a90*/  LOP3.LUT R11, R11, 0xefffffff, RZ, 0xc0, !PT ;  /* 0xefffffff0b0b7812 */ /* 0x000fe400078ec0ff */
[----:B------:R-:W-:-:S05]  /*45aa0*/  ISETP.LT.AND P3, PT, R20, UR55, !P1 ;  /* 0x0000003714007c0c */ /* 0x000fca000cf61270 */
[----:B------:R-:W-:Y:S02]  /*45ab0*/  @P6 LOP3.LUT R29, R29, 0x100000, RZ, 0xfc, !PT ;  /* 0x001000001d1d6812 */ /* 0x000fe400078efcff */
[----:B------:R-:W-:Y:S02]  /*45ac0*/  LOP3.LUT P6, RZ, R13, 0x800, RZ, 0xc0, !PT ;  /* 0x000008000dff7812 */ /* 0x000fe400078cc0ff */
[----:B------:R-:W-:Y:S02]  /*45ad0*/  @P5 LOP3.LUT R11, R11, 0x10000000, RZ, 0xfc, !PT ;  /* 0x100000000b0b5812 */ /* 0x000fe400078efcff */
[----:B------:R-:W-:Y:S02]  /*45ae0*/  LOP3.LUT R29, R29, 0xffdfffff, RZ, 0xc0, !PT ;  /* 0xffdfffff1d1d7812 */ /* 0x000fe400078ec0ff */
[----:B------:R-:W-:-:S04]  /*45af0*/  LOP3.LUT R11, R11, 0xfdffffff, RZ, 0xc0, !PT ;  /* 0xfdffffff0b0b7812 */ /* 0x000fc800078ec0ff */
[----:B------:R-:W-:-:S03]  /*45b00*/  @P4 LOP3.LUT R11, R11, 0x2000000, RZ, 0xfc, !PT ;  /* 0x020000000b0b4812 */ /* 0x000fc600078efcff */
[----:B------:R-:W-:Y:S02]  /*45b10*/  @P6 LOP3.LUT R29, R29, 0x200000, RZ, 0xfc, !PT ;  /* 0x002000001d1d6812 */ /* 0x000fe400078efcff */
[----:B------:R-:W-:Y:S02]  /*45b20*/  LOP3.LUT P6, RZ, R13, 0x1000, RZ, 0xc0, !PT ;  /* 0x000010000dff7812 */ /* 0x000fe400078cc0ff */
[----:B------:R-:W-:Y:S02]  /*45b30*/  LOP3.LUT R11, R11, 0xffbfffff, RZ, 0xc0, !PT ;  /* 0xffbfffff0b0b7812 */ /* 0x000fe400078ec0ff */
[----:B------:R-:W-:Y:S02]  /*45b40*/  LOP3.LUT P1, RZ, R16, 0x100000, RZ, 0xc0, !PT ;  /* 0x0010000010ff7812 */ /* 0x000fe4000782c0ff */
[----:B------:R-:W-:Y:S02]  /*45b50*/  @P3 LOP3.LUT R11, R11, 0x400000, RZ, 0xfc, !PT ;  /* 0x004000000b0b3812 */ /* 0x000fe400078efcff */
[----:B------:R-:W-:-:S02]  /*45b60*/  LOP3.LUT R29, R29, 0xffbfffff, RZ, 0xc0, !PT ;  /* 0xffbfffff1d1d7812 */ /* 0x000fc400078ec0ff */
[----:B------:R-:W-:Y:S02]  /*45b70*/  ISETP.LT.AND P1, PT, R20, UR4, !P1 ;  /* 0x0000000414007c0c */ /* 0x000fe4000cf21270 */
[----:B------:R-:W-:Y:S02]  /*45b80*/  LOP3.LUT P0, RZ, R13, 0x10000, RZ, 0xc0, !PT ;  /* 0x000100000dff7812 */ /* 0x000fe4000780c0ff */
[----:B------:R-:W-:Y:S01]  /*45b90*/  LOP3.LUT R11, R11, 0xfff7ffff, RZ, 0xc0, !PT ;  /* 0xfff7ffff0b0b7812 */ /* 0x000fe200078ec0ff */
[----:B------:R-:W-:Y:S01]  /*45ba0*/  STL [R1+0x1518], R12 ;  /* 0x0015180c01007387 */ /* 0x000fe20000100800 */
[C---:B------:R-:W-:Y:S02]  /*45bb0*/  LOP3.LUT P5, RZ, R13.reuse, 0x20, RZ, 0xc0, !PT ;  /* 0x000000200dff7812 */ /* 0x040fe400078ac0ff */
[----:B------:R-:W-:Y:S02]  /*45bc0*/  LOP3.LUT P4, RZ, R13, 0x10, RZ, 0xc0, !PT ;  /* 0x000000100dff7812 */ /* 0x000fe4000788c0ff */
[----:B------:R-:W-:-:S02]  /*45bd0*/  @P6 LOP3.LUT R29, R29, 0x400000, RZ, 0xfc, !PT ;  /* 0x004000001d1d6812 */ /* 0x000fc400078efcff */
[----:B------:R-:W-:Y:S02]  /*45be0*/  @P2 LOP3.LUT R11, R11, 0x80000, RZ, 0xfc, !PT ;  /* 0x000800000b0b2812 */ /* 0x000fe400078efcff */
[----:B------:R-:W-:Y:S02]  /*45bf0*/  LOP3.LUT P6, RZ, R13, 0x2000, RZ, 0xc0, !PT ;  /* 0x000020000dff7812 */ /* 0x000fe400078cc0ff */
[----:B------:R-:W-:Y:S02]  /*45c00*/  ISETP.LT.AND P0, PT, R3, UR23, !P0 ;  /* 0x0000001703007c0c */ /* 0x000fe4000c701270 */
[----:B------:R-:W-:Y:S02]  /*45c10*/  LOP3.LUT R29, R29, 0xff7fffff, RZ, 0xc0, !PT ;  /* 0xff7fffff1d1d7812 */ /* 0x000fe400078ec0ff */
[----:B------:R-:W-:Y:S01]  /*45c20*/  LOP3.LUT R11, R11, 0xfffeffff, RZ, 0xc0, !PT ;  /* 0xfffeffff0b0b7812 */ /* 0x000fe200078ec0ff */
[----:B------:R-:W-:Y:S01]  /*45c30*/  STL [R1+0x151c], R14 ;  /* 0x00151c0e01007387 */ /* 0x000fe20000100800 */
[----:B------:R-:W-:Y:S01]  /*45c40*/  ULDC UR23, c[0x0][0x228] ;  /* 0x00008a0000177ab9 */ /* 0x000fe20000000800 */
[----:B------:R-:W-:-:S02]  /*45c50*/  LOP3.LUT P3, RZ, R13, 0x8, RZ, 0xc0, !PT ;  /* 0x000000080dff7812 */ /* 0x000fc4000786c0ff */
[----:B------:R-:W-:Y:S01]  /*45c60*/  @P1 LOP3.LUT R11, R11, 0x10000, RZ, 0xfc, !PT ;  /* 0x000100000b0b1812 */ /* 0x000fe200078efcff */
[----:B------:R-:W-:-:S03]  /*45c70*/  ULDC UR4, c[0x0][0x228] ;  /* 0x00008a0000047ab9 */ /* 0x000fc60000000800 */
[----:B------:R-:W-:Y:S02]  /*45c80*/  LOP3.LUT R11, R11, 0xffff7fff, RZ, 0xc0, !PT ;  /* 0xffff7fff0b0b7812 */ /* 0x000fe400078ec0ff */
[----:B------:R-:W-:Y:S02]  /*45c90*/  @P6 LOP3.LUT R29, R29, 0x800000, RZ, 0xfc, !PT ;  /* 0x008000001d1d6812 */ /* 0x000fe400078efcff */
[----:B------:R-:W-:Y:S02]  /*45ca0*/  @P0 LOP3.LUT R11, R11, 0x8000, RZ, 0xfc, !PT ;  /* 0x000080000b0b0812 */ /* 0x000fe400078efcff */
[----:B------:R-:W-:-:S04]  /*45cb0*/  LOP3.LUT P0, RZ, R29, 0x1000000, RZ, 0xc0, !PT ;  /* 0x010000001dff7812 */ /* 0x000fc8000780c0ff */
[----:B------:R-:W-:Y:S02]  /*45cc0*/  ISETP.LT.AND P0, PT, R3, UR19, !P0 ;  /* 0x0000001303007c0c */ /* 0x000fe4000c701270 */
[----:B------:R-:W-:Y:S02]  /*45cd0*/  LOP3.LUT P6, RZ, R13, 0x4000, RZ, 0xc0, !PT ;  /* 0x000040000dff7812 */ /* 0x000fe400078cc0ff */
[----:B------:R-:W-:Y:S01]  /*45ce0*/  LOP3.LUT R11, R11, 0xffffbfff, RZ, 0xc0, !PT ;  /* 0xffffbfff0b0b7812 */ /* 0x000fe200078ec0ff */
[----:B------:R-:W-:Y:S04]  /*45cf0*/  STL [R1+0x1520], R15 ;  /* 0x0015200f01007387 */ /* 0x000fe80000100800 */
[----:B0-----:R-:W2:Y:S01]  /*45d00*/  LDL.LU R4, [R1] ;  /* 0x0000000001047983 */ /* 0x001ea20000300800 */
[----:B------:R-:W-:Y:S01]  /*45d10*/  ISETP.LT.AND P6, PT, R3, UR15, !P6 ;  /* 0x0000000f03007c0c */ /* 0x000fe2000f7c1270 */
[----:B------:R-:W-:Y:S01]  /*45d20*/  ULDC UR19, c[0x0][0x228] ;  /* 0x00008a0000137ab9 */ /* 0x000fe20000000800 */
[----:B------:R-:W-:Y:S01]  /*45d30*/  ULDC UR15, c[0x0][0x228] ;  /* 0x00008a00000f7ab9 */ /* 0x000fe20000000800 */
[----:B------:R-:W-:-:S02]  /*45d40*/  LOP3.LUT P2, RZ, R13, 0x4, RZ, 0xc0, !PT ;  /* 0x000000040dff7812 */ /* 0x000fc4000784c0ff */
[----:B------:R-:W-:Y:S01]  /*45d50*/  LOP3.LUT P1, RZ, R13, 0x2, RZ, 0xc0, !PT ;  /* 0x000000020dff7812 */ /* 0x000fe2000782c0ff */
[----:B------:R-:W3:Y:S04]  /*45d60*/  LDL.LU R20, [R1+0xa4] ;  /* 0x0000a40001147983 */ /* 0x000ee80000300800 */
[----:B------:R-:W4:Y:S04]  /*45d70*/  LDL.LU R19, [R1+0xb0] ;  /* 0x0000b00001137983 */ /* 0x000f280000300800 */
[----:B------:R-:W4:Y:S01]  /*45d80*/  LDL.LU R18, [R1+0xd4] ;  /* 0x0000d40001127983 */ /* 0x000f220000300800 */
[----:B------:R-:W-:-:S03]  /*45d90*/  @P0 LOP3.LUT R11, R11, 0x4000, RZ, 0xfc, !PT ;  /* 0x000040000b0b0812 */ /* 0x000fc600078efcff */
[----:B------:R-:W4:Y:S01]  /*45da0*/  LDL.LU R21, [R1+0x122c] ;  /* 0x00122c0001157983 */ /* 0x000f220000300800 */
[----:B------:R-:W-:Y:S02]  /*45db0*/  LOP3.LUT P0, RZ, R13, 0x1, RZ, 0xc0, !PT ;  /* 0x000000010dff7812 */ /* 0x000fe4000780c0ff */
[----:B------:R-:W-:Y:S01]  /*45dc0*/  LOP3.LUT R11, R11, 0xffffdfff, RZ, 0xc0, !PT ;  /* 0xffffdfff0b0b7812 */ /* 0x000fe200078ec0ff */
[----:B------:R-:W4:Y:S01]  /*45dd0*/  LDL.LU R2, [R1+0xa0] ;  /* 0x0000a00001027983 */ /* 0x000f220000300800 */
[----:B------:R-:W-:-:S03]  /*45de0*/  LOP3.LUT R13, R13, 0x7fffffff, RZ, 0xc0, !PT ;  /* 0x7fffffff0d0d7812 */ /* 0x000fc600078ec0ff */
[----:B------:R-:W4:Y:S01]  /*45df0*/  LDL.LU R25, [R1+0xa8] ;  /* 0x0000a80001197983 */ /* 0x000f220000300800 */
[----:B------:R-:W-:Y:S02]  /*45e00*/  @P6 LOP3.LUT R11, R11, 0x2000, RZ, 0xfc, !PT ;  /* 0x000020000b0b6812 */ /* 0x000fe400078efcff */
[----:B------:R-:W-:Y:S01]  /*45e10*/  LOP3.LUT P6, RZ, R29, 0x800000, RZ, 0xc0, !PT ;  /* 0x008000001dff7812 */ /* 0x000fe200078cc0ff */
[----:B------:R-:W4:Y:S04]  /*45e20*/  LDL.LU R6, [R1+0x18] ;  /* 0x0000180001067983 */ /* 0x000f280000300800 */
[----:B------:R-:W4:Y:S01]  /*45e30*/  LDL.LU R7, [R1+0x1c] ;  /* 0x00001c0001077983 */ /* 0x000f220000300800 */
[----:B------:R-:W-:Y:S02]  /*45e40*/  LOP3.LUT R11, R11, 0xffffefff, RZ, 0xc0, !PT ;  /* 0xffffefff0b0b7812 */ /* 0x000fe400078ec0ff */
[----:B------:R-:W-:Y:S01]  /*45e50*/  ISETP.LT.AND P6, PT, R3, UR11, !P6 ;  /* 0x0000000b03007c0c */ /* 0x000fe2000f7c1270 */
[----:B------:R-:W-:Y:S01]  /*45e60*/  ULDC UR11, c[0x0][0x228] ;  /* 0x00008a00000b7ab9 */ /* 0x000fe20000000800 */
[----:B------:R-:W4:Y:S04]  /*45e70*/  LDL.LU R0, [R1+0xac] ;  /* 0x0000ac0001007983 */ /* 0x000f280000300800 */
[----:B------:R-:W4:Y:S04]  /*45e80*/  LDL.LU R23, [R1+0x1360] ;  /* 0x0013600001177983 */ /* 0x000f280000300800 */
[----:B------:R-:W4:Y:S04]  /*45e90*/  LDL.LU R24, [R1+0x1230] ;  /* 0x0012300001187983 */ /* 0x000f280000300800 */
[----:B------:R-:W4:Y:S01]  /*45ea0*/  LDL.LU R22, [R1+0x1294] ;  /* 0x0012940001167983 */ /* 0x000f220000300800 */
[----:B------:R-:W-:-:S02]  /*45eb0*/  @P6 LOP3.LUT R11, R11, 0x1000, RZ, 0xfc, !PT ;  /* 0x000010000b0b6812 */ /* 0x000fc400078efcff */
        /* <DEDUP_REMOVED lines=23> */
[----:B------:R-:W-:Y:S01]  /*46030*/  ISETP.LT.AND P5, PT, R3, UR11, !P5 ;  /* 0x0000000b03007c0c */ /* 0x000fe2000efa1270 */
[----:B------:R-:W-:Y:S01]  /*46040*/  ULDC UR23, c[0x0][0x228] ;  /* 0x00008a0000177ab9 */ /* 0x000fe20000000800 */
[----:B------:R-:W-:-:S07]  /*46050*/  ULDC UR11, c[0x0][0x228] ;  /* 0x00008a00000b7ab9 */ /* 0x000fce0000000800 */
        /* <DEDUP_REMOVED lines=11> */
[C---:B------:R-:W-:Y:S01]  /*46110*/  ISETP.LT.AND P3, PT, R3.reuse, UR19, !P3 ;  /* 0x0000001303007c0c */ /* 0x040fe2000df61270 */
[----:B------:R-:W-:Y:S01]  /*46120*/  ULDC UR15, c[0x0][0x228] ;  /* 0x00008a00000f7ab9 */ /* 0x000fe20000000800 */
[----:B------:R-:W-:-:S07]  /*46130*/  ISETP.LT.AND P0, PT, R3, UR23, !P0 ;  /* 0x0000001703007c0c */ /* 0x000fce000c701270 */
[----:B------:R-:W-:Y:S02]  /*46140*/  @P6 LOP3.LUT R11, R11, 0x20, RZ, 0xfc, !PT ;  /* 0x000000200b0b6812 */ /* 0x000fe400078efcff */
[C---:B------:R-:W-:Y:S02]  /*46150*/  ISETP.LT.AND P2, PT, R3.reuse, UR15, !P2 ;  /* 0x0000000f03007c0c */ /* 0x040fe4000d741270 */
[----:B------:R-:W-:Y:S01]  /*46160*/  ISETP.LT.AND P1, PT, R3, UR11, !P1 ;  /* 0x0000000b03007c0c */ /* 0x000fe2000cf21270 */
[----:B------:R-:W-:Y:S01]  /*46170*/  ULDC UR19, c[0x0][0x228] ;  /* 0x00008a0000137ab9 */ /* 0x000fe20000000800 */
[----:B------:R-:W-:Y:S02]  /*46180*/  LOP3.LUT R11, R11, 0xffffffef, RZ, 0xc0, !PT ;  /* 0xffffffef0b0b7812 */ /* 0x000fe400078ec0ff */
[----:B------:R-:W-:Y:S01]  /*46190*/  @P0 LOP3.LUT R13, R13, 0x80000000, RZ, 0xfc, !PT ;  /* 0x800000000d0d0812 */ /* 0x000fe200078efcff */
[----:B------:R-:W-:Y:S01]  /*461a0*/  ULDC UR15, c[0x0][0x228] ;  /* 0x00008a00000f7ab9 */ /* 0x000fe20000000800 */
[----:B------:R-:W-:Y:S01]  /*461b0*/  ULDC UR11, c[0x0][0x228] ;  /* 0x00008a00000b7ab9 */ /* 0x000fe20000000800 */
[----:B------:R-:W-:Y:S01]  /*461c0*/  @P5 LOP3.LUT R11, R11, 0x10, RZ, 0xfc, !PT ;  /* 0x000000100b0b5812 */ /* 0x000fe200078efcff */
[----:B------:R-:W-:-:S03]  /*461d0*/  ULDC UR23, c[0x0][0x228] ;  /* 0x00008a0000177ab9 */ /* 0x000fc60000000800 */
[----:B------:R-:W-:-:S04]  /*461e0*/  LOP3.LUT R11, R11, 0xfffffff7, RZ, 0xc0, !PT ;  /* 0xfffffff70b0b7812 */ /* 0x000fc800078ec0ff */
[----:B------:R-:W-:-:S04]  /*461f0*/  @P4 LOP3.LUT R11, R11, 0x8, RZ, 0xfc, !PT ;  /* 0x000000080b0b4812 */ /* 0x000fc800078efcff */
[----:B------:R-:W-:-:S04]  /*46200*/  LOP3.LUT R11, R11, 0xfffffffb, RZ, 0xc0, !PT ;  /* 0xfffffffb0b0b7812 */ /* 0x000fc800078ec0ff */
[----:B------:R-:W-:-:S04]  /*46210*/  @P3 LOP3.LUT R11, R11, 0x4, RZ, 0xfc, !PT ;  /* 0x000000040b0b3812 */ /* 0x000fc800078efcff */
[----:B------:R-:W-:Y:S02]  /*46220*/  LOP3.LUT R11, R11, 0xfffffffd, RZ, 0xc0, !PT ;  /* 0xfffffffd0b0b7812 */ /* 0x000fe400078ec0ff */
[----:B------:R-:W-:Y:S02]  /*46230*/  LOP3.LUT P0, RZ, R29, 0x200, RZ, 0xc0, !PT ;  /* 0x000002001dff7812 */ /* 0x000fe4000780c0ff */
[----:B------:R-:W-:Y:S02]  /*46240*/  @P2 LOP3.LUT R11, R11, 0x2, RZ, 0xfc, !PT ;  /* 0x000000020b0b2812 */ /* 0x000fe400078efcff */
[----:B------:R-:W-:Y:S02]  /*46250*/  ISETP.LT.AND P0, PT, R3, UR19, !P0 ;  /* 0x0000001303007c0c */ /* 0x000fe4000c701270 */
[----:B------:R-:W-:Y:S02]  /*46260*/  LOP3.LUT R13, R13, 0xbfffffff, RZ, 0xc0, !PT ;  /* 0xbfffffff0d0d7812 */ /* 0x000fe400078ec0ff */
[----:B------:R-:W-:-:S02]  /*46270*/  LOP3.LUT P2, RZ, R29, 0x800, RZ, 0xc0, !PT ;  /* 0x000008001dff7812 */ /* 0x000fc4000784c0ff */
[----:B------:R-:W-:Y:S02]  /*46280*/  LOP3.LUT R11, R11, 0xfffffffe, RZ, 0xc0, !PT ;  /* 0xfffffffe0b0b7812 */ /* 0x000fe400078ec0ff */
[C---:B------:R-:W-:Y:S02]  /*46290*/  LOP3.LUT P3, RZ, R29.reuse, 0x1000, RZ, 0xc0, !PT ;  /* 0x000010001dff7812 */ /* 0x040fe4000786c0ff */
[----:B------:R-:W-:Y:S01]  /*462a0*/  LOP3.LUT P4, RZ, R29, 0x2000, RZ, 0xc0, !PT ;  /* 0x000020001dff7812 */ /* 0x000fe2000788c0ff */
[----:B------:R-:W-:Y:S01]  /*462b0*/  ULDC UR19, c[0x0][0x228] ;  /* 0x00008a0000137ab9 */ /* 0x000fe20000000800 */
[----:B------:R-:W-:Y:S02]  /*462c0*/  @P1 LOP3.LUT R11, R11, 0x1, RZ, 0xfc, !PT ;  /* 0x000000010b0b1812 */ /* 0x000fe400078efcff */
[----:B------:R-:W-:-:S04]  /*462d0*/  LOP3.LUT P1, RZ, R29, 0x400, RZ, 0xc0, !PT ;  /* 0x000004001dff7812 */ /* 0x000fc8000782c0ff */
[----:B------:R-:W-:Y:S02]  /*462e0*/  ISETP.LT.AND P1, PT, R3, UR15, !P1 ;  /* 0x0000000f03007c0c */ /* 0x000fe4000cf21270 */
[----:B------:R-:W-:Y:S02]  /*462f0*/  @P0 LOP3.LUT R13, R13, 0x40000000, RZ, 0xfc, !PT ;  /* 0x400000000d0d0812 */ /* 0x000fe400078efcff */
[C---:B------:R-:W-:Y:S02]  /*46300*/  ISETP.LT.AND P2, PT, R3.reuse, UR11, !P2 ;  /* 0x0000000b03007c0c */ /* 0x040fe4000d741270 */
[C---:B------:R-:W-:Y:S02]  /*46310*/  ISETP.LT.AND P3, PT, R3.reuse, UR23, !P3 ;  /* 0x0000001703007c0c */ /* 0x040fe4000df61270 */
[----:B------:R-:W-:Y:S02]  /*46320*/  ISETP.LT.AND P4, PT, R3, UR19, !P4 ;  /* 0x0000001303007c0c */ /* 0x000fe4000e781270 */
[----:B------:R-:W-:-:S02]  /*46330*/  LOP3.LUT R13, R13, 0xdfffffff, RZ, 0xc0, !PT ;  /* 0xdfffffff0d0d7812 */ /* 0x000fc400078ec0ff */
[----:B------:R-:W-:Y:S01]  /*46340*/  LOP3.LUT P5, RZ, R29, 0x4000, RZ, 0xc0, !PT ;  /* 0x000040001dff7812 */ /* 0x000fe200078ac0ff */
[----:B------:R-:W-:Y:S01]  /*46350*/  ULDC UR15, c[0x0][0x228] ;  /* 0x00008a00000f7ab9 */ /* 0x000fe20000000800 */
[----:B------:R-:W-:Y:S02]  /*46360*/  LOP3.LUT P0, RZ, R17, 0x20000000, RZ, 0xc0, !PT ;  /* 0x2000000011ff7812 */ /* 0x000fe4000780c0ff */
[----:B------:R-:W-:Y:S01]  /*46370*/  LOP3.LUT P6, RZ, R29, 0x8000, RZ, 0xc0, !PT ;  /* 0x000080001dff7812 */ /* 0x000fe200078cc0ff */
[----:B------:R-:W-:Y:S01]  /*46380*/  ULDC UR11, c[0x0][0x228] ;  /* 0x00008a00000b7ab9 */ /* 0x000fe20000000800 */
[----:B------:R-:W-:Y:S01]  /*46390*/  ULDC UR23, c[0x0][0x228] ;  /* 0x00008a0000177ab9 */ /* 0x000fe20000000800 */
[----:B------:R-:W-:Y:S01]  /*463a0*/  ULDC UR19, c[0x0][0x228] ;  /* 0x00008a0000137ab9 */ /* 0x000fe20000000800 */
[----:B------:R-:W-:-:S04]  /*463b0*/  @P1 LOP3.LUT R13, R13, 0x20000000, RZ, 0xfc, !PT ;  /* 0x200000000d0d1812 */ /* 0x000fc800078efcff */
[----:B------:R-:W-:-:S04]  /*463c0*/  LOP3.LUT R13, R13, 0xefffffff, RZ, 0xc0, !PT ;  /* 0xefffffff0d0d7812 */ /* 0x000fc800078ec0ff */
[----:B------:R-:W-:-:S04]  /*463d0*/  @P2 LOP3.LUT R13, R13, 0x10000000, RZ, 0xfc, !PT ;  /* 0x100000000d0d2812 */ /* 0x000fc800078efcff */
[----:B------:R-:W-:Y:S02]  /*463e0*/  LOP3.LUT R13, R13, 0xf7ffffff, RZ, 0xc0, !PT ;  /* 0xf7ffffff0d0d7812 */ /* 0x000fe400078ec0ff */
[C---:B------:R-:W-:Y:S02]  /*463f0*/  ISETP.LT.AND P5, PT, R3.reuse, UR15, !P5 ;  /* 0x0000000f03007c0c */ /* 0x040fe4000efa1270 */
[----:B------:R-:W-:Y:S02]  /*46400*/  ISETP.LT.AND P6, PT, R3, UR11, !P6 ;  /* 0x0000000b03007c0c */ /* 0x000fe4000f7c1270 */
[----:B------:R-:W-:Y:S02]  /*46410*/  LOP3.LUT R29, R29, 0xfffffeff, RZ, 0xc0, !PT ;  /* 0xfffffeff1d1d7812 */ /* 0x000fe400078ec0ff */
[----:B------:R-:W-:Y:S01]  /*46420*/  @P3 LOP3.LUT R13, R13, 0x8000000, RZ, 0xfc, !PT ;  /* 0x080000000d0d3812 */ /* 0x000fe200078efcff */
[----:B------:R-:W-:Y:S01]  /*46430*/  ULDC UR15, c[0x0][0x228] ;  /* 0x00008a00000f7ab9 */ /* 0x000fe20000000800 */
[----:B------:R-:W-:-:S02]  /*46440*/  ULDC UR11, c[0x0][0x228] ;  /* 0x00008a00000b7ab9 */ /* 0x000fc40000000800 */
[----:B------:R-:W-:-:S04]  /*46450*/  LOP3.LUT R13, R13, 0xfbffffff, RZ, 0xc0, !PT ;  /* 0xfbffffff0d0d7812 */ /* 0x000fc800078ec0ff */
[----:B------:R-:W-:-:S04]  /*46460*/  @P4 LOP3.LUT R13, R13, 0x4000000, RZ, 0xfc, !PT ;  /* 0x040000000d0d4812 */ /* 0x000fc800078efcff */
[----:B------:R-:W-:Y:S02]  /*46470*/  LOP3.LUT R13, R13, 0xfdffffff, RZ, 0xc0, !PT ;  /* 0xfdffffff0d0d7812 */ /* 0x000fe400078ec0ff */
[----:B------:R-:W-:Y:S02]  /*46480*/  @P0 LOP3.LUT R29, R29, 0x100, RZ, 0xfc, !PT ;  /* 0x000001001d1d0812 */ /* 0x000fe400078efcff */
[----:B------:R-:W-:Y:S02]  /*46490*/  LOP3.LUT P0, RZ, R17, 0x400000, RZ, 0xc0, !PT ;  /* 0x0040000011ff7812 */ /* 0x000fe4000780c0ff */
[----:B------:R-:W-:Y:S02]  /*464a0*/  @P5 LOP3.LUT R13, R13, 0x2000000, RZ, 0xfc, !PT ;  /* 0x020000000d0d5812 */ /* 0x000fe400078efcff */
[----:B------:R-:W-:Y:S02]  /*464b0*/  ISETP.LT.AND P0, PT, R3, UR23, !P0 ;  /* 0x0000001703007c0c */ /* 0x000fe4000c701270 */
[----:B------:R-:W-:-:S02]  /*464c0*/  LOP3.LUT P5, RZ, R17, 0x1000000, RZ, 0xc0, !PT ;  /* 0x0100000011ff7812 */ /* 0x000fc400078ac0ff */
[----:B------:R-:W-:Y:S02]  /*464d0*/  LOP3.LUT R13, R13, 0xfeffffff, RZ, 0xc0, !PT ;  /* 0xfeffffff0d0d7812 */ /* 0x000fe400078ec0ff */
[C---:B------:R-:W-:Y:S02]  /*464e0*/  LOP3.LUT P4, RZ, R17.reuse, 0x2000000, RZ, 0xc0, !PT ;  /* 0x0200000011ff7812 */ /* 0x040fe4000788c0ff */
[C---:B------:R-:W-:Y:S02]  /*464f0*/  LOP3.LUT P3, RZ, R17.reuse, 0x4000000, RZ, 0xc0, !PT ;  /* 0x0400000011ff7812 */ /* 0x040fe4000786c0ff */
[----:B------:R-:W-:Y:S02]  /*46500*/  LOP3.LUT P2, RZ, R17, 0x8000000, RZ, 0xc0, !PT ;  /* 0x0800000011ff7812 */ /* 0x000fe4000784c0ff */
[----:B------:R-:W-:Y:S02]  /*46510*/  @P6 LOP3.LUT R13, R13, 0x1000000, RZ, 0xfc, !PT ;  /* 0x010000000d0d6812 */ /* 0x000fe400078efcff */
[----:B------:R-:W-:-:S02]  /*46520*/  LOP3.LUT P6, RZ, R17, 0x800000, RZ, 0xc0, !PT ;  /* 0x0080000011ff7812 */ /* 0x000fc400078cc0ff */
[----:B------:R-:W-:Y:S01]  /*46530*/  LOP3.LUT P1, RZ, R17, 0x10000000, RZ, 0xc0, !PT ;  /* 0x1000000011ff7812 */ /* 0x000fe2000782c0ff */
[----:B------:R-:W-:Y:S01]  /*46540*/  ULDC UR23, c[0x0][0x228] ;  /* 0x00008a0000177ab9 */ /* 0x000fe20000000800 */
[----:B------:R-:W-:Y:S02]  /*46550*/  LOP3.LUT R13, R13, 0xff7fffff, RZ, 0xc0, !PT ;  /* 0xff7fffff0d0d7812 */ /* 0x000fe400078ec0ff */
[C---:B------:R-:W-:Y:S02]  /*46560*/  ISETP.LT.AND P6, PT, R3.reuse, UR19, !P6 ;  /* 0x0000001303007c0c */ /* 0x040fe4000f7c1270 */
[C---:B------:R-:W-:Y:S02]  /*46570*/  ISETP.LT.AND P5, PT, R3.reuse, UR15, !P5 ;  /* 0x0000000f03007c0c */ /* 0x040fe4000efa1270 */
[----:B------:R-:W-:Y:S02]  /*46580*/  ISETP.LT.AND P4, PT, R3, UR11, !P4 ;  /* 0x0000000b03007c0c */ /* 0x000fe4000e781270 */
[----:B------:R-:W-:Y:S01]  /*46590*/  @P0 LOP3.LUT R13, R13, 0x800000, RZ, 0xfc, !PT ;  /* 0x008000000d0d0812 */ /* 0x000fe200078efcff */
[----:B------:R-:W-:Y:S01]  /*465a0*/  ULDC UR19, c[0x0][0x228] ;  /* 0x00008a0000137ab9 */ /* 0x000fe20000000800 */
[----:B------:R-:W-:Y:S01]  /*465b0*/  ULDC UR15, c[0x0][0x228] ;  /* 0x00008a00000f7ab9 */ /* 0x000fe20000000800 */
[----:B------:R-:W-:Y:S01]  /*465c0*/  ULDC UR11, c[0x0][0x228] ;  /* 0x00008a00000b7ab9 */ /* 0x000fe20000000800 */
[----:B------:R-:W-:-:S04]  /*465d0*/  LOP3.LUT R13, R13, 0xffbfffff, RZ, 0xc0, !PT ;  /* 0xffbfffff0d0d7812 */ /* 0x000fc800078ec0ff */
[----:B------:R-:W-:-:S04]  /*465e0*/  @P6 LOP3.LUT R13, R13, 0x400000, RZ, 0xfc, !PT ;  /* 0x004000000d0d6812 */ /* 0x000fc800078efcff */
[----:B------:R-:W-:-:S04]  /*465f0*/  LOP3.LUT R13, R13, 0xffdfffff, RZ, 0xc0, !PT ;  /* 0xffdfffff0d0d7812 */ /* 0x000fc800078ec0ff */
[----:B------:R-:W-:-:S04]  /*46600*/  @P5 LOP3.LUT R13, R13, 0x200000, RZ, 0xfc, !PT ;  /* 0x002000000d0d5812 */ /* 0x000fc800078efcff */
[----:B------:R-:W-:Y:S02]  /*46610*/  LOP3.LUT R13, R13, 0xffefffff, RZ, 0xc0, !PT ;  /* 0xffefffff0d0d7812 */ /* 0x000fe400078ec0ff */
[----:B------:R-:W-:Y:S02]  /*46620*/  LOP3.LUT P0, RZ, R29, 0x100, RZ, 0xc0, !PT ;  /* 0x000001001dff7812 */ /* 0x000fe4000780c0ff */
[----:B------:R-:W-:Y:S02]  /*46630*/  @P4 LOP3.LUT R13, R13, 0x100000, RZ, 0xfc, !PT ;  /* 0x001000000d0d4812 */ /* 0x000fe400078efcff */
[C---:B------:R-:W-:Y:S02]  /*46640*/  ISETP.LT.AND P4, PT, R3.reuse, UR23, !P3 ;  /* 0x0000001703007c0c */ /* 0x040fe4000df81270 */
[C---:B------:R-:W-:Y:S02]  /*46650*/  ISETP.LT.AND P3, PT, R3.reuse, UR19, !P2 ;  /* 0x0000001303007c0c */ /* 0x040fe4000d761270 */
[----:B------:R-:W-:-:S02]  /*46660*/  ISETP.LT.AND P2, PT, R3, UR15, !P1 ;  /* 0x0000000f03007c0c */ /* 0x000fc4000cf41270 */
[----:B------:R-:W-:Y:S02]  /*46670*/  ISETP.LT.AND P1, PT, R3, UR11, !P0 ;  /* 0x0000000b03007c0c */ /* 0x000fe4000c721270 */
[----:B------:R-:W-:Y:S02]  /*46680*/  LOP3.LUT P0, RZ, R16, 0x4000, RZ, 0xc0, !PT ;  /* 0x0000400010ff7812 */ /* 0x000fe4000780c0ff */
[----:B--2---:R-:W-:Y:S02]  /*46690*/  LOP3.LUT R4, R4, 0xfeffffff, RZ, 0xc0, !PT ;  /* 0xfeffffff04047812 */ /* 0x004fe400078ec0ff */
[----:B------:R-:W-:Y:S02]  /*466a0*/  LOP3.LUT R29, R29, 0xfffffffe, RZ, 0xc0, !PT ;  /* 0xfffffffe1d1d7812 */ /* 0x000fe400078ec0ff */
[----:B------:R-:W-:Y:S01]  /*466b0*/  LOP3.LUT R13, R13, 0xfff7ffff, RZ, 0xc0, !PT ;  /* 0xfff7ffff0d0d7812 */ /* 0x000fe200078ec0ff */
[----:B------:R-:W-:Y:S01]  /*466c0*/  ULDC UR23, c[0x0][0x228] ;  /* 0x00008a0000177ab9 */ /* 0x000fe20000000800 */
[----:B------:R-:W-:Y:S01]  /*466d0*/  ULDC UR19, c[0x0][0x228] ;  /* 0x00008a0000137ab9 */ /* 0x000fe20000000800 */
[----:B------:R-:W-:Y:S01]  /*466e0*/  ULDC UR15, c[0x0][0x228] ;  /* 0x00008a00000f7ab9 */ /* 0x000fe20000000800 */
[----:B------:R-:W-:-:S03]  /*466f0*/  ULDC UR11, c[0x0][0x228] ;  /* 0x00008a00000b7ab9 */ /* 0x000fc60000000800 */
        /* <DEDUP_REMOVED lines=41> */
[----:B------:R-:W-:-:S04]  /*46990*/  @P4 LOP3.LUT R13, R13, 0x80000, RZ, 0xfc, !PT ;  /* 0x000800000d0d4812 */ /* 0x000fc800078efcff */
[----:B------:R-:W-:-:S05]  /*469a0*/  LOP3.LUT R13, R13, 0xfffbffff, RZ, 0xc0, !PT ;  /* 0xfffbffff0d0d7812 */ /* 0x000fca00078ec0ff */
        /* <DEDUP_REMOVED lines=75> */
[----:B------:R-:W-:Y:S02]  /*46e60*/  LOP3.LUT R13, R13, 0xfffffffe, RZ, 0xc0, !PT ;  /* 0xfffffffe0d0d7812 */ /* 0x000fe400078ec0ff */
[--C-:B---3--:R-:W-:Y:S02]  /*46e70*/  PRMT R20, R20, 0x3340, R1.reuse ;  /* 0x0000334014147816 */ /* 0x108fe40000000001 */
[----:B----4-:R-:W-:Y:S01]  /*46e80*/  PRMT R19, R19, 0x3340, R1 ;  /* 0x0000334013137816 */ /* 0x010fe20000000001 */
[----:B------:R-:W-:Y:S01]  /*46e90*/  STL [R1+0x1524], R11 ;  /* 0x0015240b01007387 */ /* 0x000fe20000100800 */
[C---:B------:R-:W-:Y:S02]  /*46ea0*/  LOP3.LUT P1, RZ, R16.reuse, 0x8000, RZ, 0xc0, !PT ;  /* 0x0000800010ff7812 */ /* 0x040fe4000782c0ff */
[----:B------:R-:W-:-:S02]  /*46eb0*/  LOP3.LUT P2, RZ, R16, 0x10000, RZ, 0xc0, !PT ;  /* 0x0001000010ff7812 */ /* 0x000fc4000784c0ff */
[C---:B------:R-:W-:Y:S02]  /*46ec0*/  LOP3.LUT P3, RZ, R16.reuse, 0x20000, RZ, 0xc0, !PT ;  /* 0x0002000010ff7812 */ /* 0x040fe4000786c0ff */
[C---:B------:R-:W-:Y:S02]  /*46ed0*/  LOP3.LUT P4, RZ, R16.reuse, 0x40000, RZ, 0xc0, !PT ;  /* 0x0004000010ff7812 */ /* 0x040fe4000788c0ff */
[C---:B------:R-:W-:Y:S02]  /*46ee0*/  LOP3.LUT P5, RZ, R16.reuse, 0x80000, RZ, 0xc0, !PT ;  /* 0x0008000010ff7812 */ /* 0x040fe400078ac0ff */
[----:B------:R-:W-:Y:S01]  /*46ef0*/  LOP3.LUT P6, RZ, R16, 0x100000, RZ, 0xc0, !PT ;  /* 0x0010000010ff7812 */ /* 0x000fe200078cc0ff */
[----:B------:R0:W-:Y:S01]  /*46f00*/  STL [R1], R4 ;  /* 0x0000000401007387 */ /* 0x0001e20000100800 */
[----:B------:R-:W-:Y:S02]  /*46f10*/  @P0 LOP3.LUT R13, R13, 0x1, RZ, 0xfc, !PT ;  /* 0x000000010d0d0812 */ /* 0x000fe400078efcff */
[----:B------:R-:W-:-:S02]  /*46f20*/  LOP3.LUT P0, RZ, R4, 0x1000000, RZ, 0xc0, !PT ;  /* 0x0100000004ff7812 */ /* 0x000fc4000780c0ff */
[----:B------:R-:W-:Y:S01]  /*46f30*/  PRMT R2, R2, 0x5410, R20 ;  /* 0x0000541002027816 */ /* 0x000fe20000000014 */
[----:B------:R-:W-:Y:S04]  /*46f40*/  STL [R1+0x1528], R17 ;  /* 0x0015281101007387 */ /* 0x000fe80000100800 */
[----:B------:R-:W-:Y:S04]  /*46f50*/  STL [R1+0x152c], R16 ;  /* 0x00152c1001007387 */ /* 0x000fe80000100800 */
[----:B------:R-:W-:Y:S01]  /*46f60*/  STL [R1+0x1530], R13 ;  /* 0x0015300d01007387 */ /* 0x000fe20000100800 */
[----:B------:R-:W-:-:S02]  /*46f70*/  ISETP.LT.AND P0, PT, R3, UR40, !P0 ;  /* 0x0000002803007c0c */ /* 0x000fc4000c701270 */
[----:B------:R-:W-:Y:S02]  /*46f80*/  ISETP.LT.AND P1, PT, R3, UR44, !P1 ;  /* 0x0000002c03007c0c */ /* 0x000fe4000cf21270 */
[----:B0-----:R-:W-:Y:S02]  /*46f90*/  PRMT R4, R25, 0x5410, R19 ;  /* 0x0000541019047816 */ /* 0x001fe40000000013 */
[C---:B------:R-:W-:Y:S02]  /*46fa0*/  ISETP.LT.AND P2, PT, R3.reuse, UR48, !P2 ;  /* 0x0000003003007c0c */ /* 0x040fe4000d741270 */
[C---:B------:R-:W-:Y:S02]  /*46fb0*/  ISETP.LT.AND P3, PT, R3.reuse, UR52, !P3 ;  /* 0x0000003403007c0c */ /* 0x040fe4000df61270 */
[C---:B------:R-:W-:Y:S02]  /*46fc0*/  ISETP.LT.AND P4, PT, R3.reuse, UR56, !P4 ;  /* 0x0000003803007c0c */ /* 0x040fe4000e781270 */
[----:B------:R-:W-:-:S02]  /*46fd0*/  ISETP.LT.AND P5, PT, R3, UR60, !P5 ;  /* 0x0000003c03007c0c */ /* 0x000fc4000efa1270 */
[----:B------:R-:W-:Y:S02]  /*46fe0*/  ISETP.LT.AND P6, PT, R3, UR4, !P6 ;  /* 0x0000000403007c0c */ /* 0x000fe4000f7c1270 */
[----:B------:R-:W2:Y:S04]  /*46ff0*/  LDL.LU R3, [R1+0x12f4] ;  /* 0x0012f40001037983 */ /* 0x000ea80000300800 */
[----:B------:R0:W-:Y:S04]  /*47000*/  STL [R1+0x122c], R2 ;  /* 0x00122c0201007387 */ /* 0x0001e80000100800 */
[----:B0-----:R-:W3:Y:S04]  /*47010*/  LDL.LU R2, [R1+0x1220] ;  /* 0x0012200001027983 */ /* 0x001ee80000300800 */
[----:B------:R0:W-:Y:S04]  /*47020*/  STL [R1+0x123c], R4 ;  /* 0x00123c0401007387 */ /* 0x0001e80000100800 */
[----:B------:R-:W4:Y:S01]  /*47030*/  LDL.LU R25, [R1+0x1280] ;  /* 0x0012800001197983 */ /* 0x000f220000300800 */
[----:B------:R-:W-:-:S02]  /*47040*/  SHF.R.U32.HI R19, RZ, 0x8, R6 ;  /* 0x00000008ff137819 */ /* 0x000fc40000011606 */
[----:B------:R-:W-:Y:S02]  /*47050*/  SHF.R.U32.HI R28, RZ, 0x8, R7 ;  /* 0x00000008ff1c7819 */ /* 0x000fe40000011607 */
[----:B------:R-:W-:Y:S02]  /*47060*/  PRMT R18, R18, 0x3340, R1 ;  /* 0x0000334012127816 */ /* 0x000fe40000000001 */
[----:B------:R-:W-:Y:S02]  /*47070*/  LOP3.LUT R19, R19, 0xffff, RZ, 0xc0, !PT ;  /* 0x0000ffff13137812 */ /* 0x000fe400078ec0ff */
[----:B------:R-:W-:Y:S02]  /*47080*/  LOP3.LUT R28, R28, 0xffff, RZ, 0xc0, !PT ;  /* 0x0000ffff1c1c7812 */ /* 0x000fe400078ec0ff */
[----:B------:R-:W-:Y:S02]  /*47090*/  PRMT R0, R0, 0x5410, R18 ;  /* 0x0000541000007816 */ /* 0x000fe40000000012 */
[----:B------:R-:W-:-:S02]  /*470a0*/  PRMT R28, R19, 0x3340, R28 ;  /* 0x00003340131c7816 */ /* 0x000fc4000000001c */
[----:B------:R-:W-:-:S03]  /*470b0*/  LOP3.LUT R20, R24, 0xffff, RZ, 0xc0, !PT ;  /* 0x0000ffff18147812 */ /* 0x000fc600078ec0ff */
[----:B------:R-:W-:Y:S04]  /*470c0*/  STL [R1+0x1598], R28 ;  /* 0x0015981c01007387 */ /* 0x000fe80000100800 */
[----:B------:R1:W-:Y:S04]  /*470d0*/  STL [R1+0x1244], R0 ;  /* 0x0012440001007387 */ /* 0x0003e80000100800 */
[----:B------:R-:W4:Y:S04]  /*470e0*/  LDL.LU R24, [R1+0x12e4] ;  /* 0x0012e40001187983 */ /* 0x000f280000300800 */
[----:B------:R-:W4:Y:S04]  /*470f0*/  LDL.LU R12, [R1+0x121c] ;  /* 0x00121c00010c7983 */ /* 0x000f280000300800 */
[----:B------:R-:W4:Y:S04]  /*47100*/  LDL.LU R26, [R1+0x1278] ;  /* 0x00127800011a7983 */ /* 0x000f280000300800 */
[----:B------:R-:W4:Y:S01]  /*47110*/  LDL.LU R7, [R1+0x12d4] ;  /* 0x0012d40001077983 */ /* 0x000f220000300800 */
[----:B------:R-:W-:-:S02]  /*47120*/  LOP3.LUT R23, R23, 0xffff, RZ, 0xc0, !PT ;  /* 0x0000ffff17177812 */ /* 0x000fc400078ec0ff */
[----:B------:R-:W-:Y:S02]  /*47130*/  LOP3.LUT R22, R22, 0xffff, RZ, 0xc0, !PT ;  /* 0x0000ffff16167812 */ /* 0x000fe400078ec0ff */
[----:B------:R-:W-:Y:S02]  /*47140*/  PRMT R18, R20, 0x3340, R1 ;  /* 0x0000334014127816 */ /* 0x000fe40000000001 */
[----:B------:R-:W-:-:S04]  /*47150*/  PRMT R19, R23, 0x3340, R22 ;  /* 0x0000334017137816 */ /* 0x000fc80000000016 */
[----:B------:R-:W-:Y:S02]  /*47160*/  PRMT R9, R19, 0x5410, R18 ;  /* 0x0000541013097816 */ /* 0x000fe40000000012 */
[----:B------:R-:W-:Y:S02]  /*47170*/  SHF.R.U32.HI R18, RZ, 0x8, R20 ;  /* 0x00000008ff127819 */ /* 0x000fe40000011614 */
[----:B------:R-:W-:Y:S02]  /*47180*/  SHF.R.U32.HI R20, RZ, 0x8, R23 ;  /* 0x00000008ff147819 */ /* 0x000fe40000011617 */
[----:B------:R-:W-:Y:S02]  /*47190*/  SHF.R.U32.HI R19, RZ, 0x8, R22 ;  /* 0x00000008ff137819 */ /* 0x000fe40000011616 */
[----:B------:R-:W-:Y:S02]  /*471a0*/  LOP3.LUT R20, R20, 0xffff, RZ, 0xc0, !PT ;  /* 0x0000ffff14147812 */ /* 0x000fe400078ec0ff */
[----:B------:R-:W-:-:S02]  /*471b0*/  LOP3.LUT R19, R19, 0xffff, RZ, 0xc0, !PT ;  /* 0x0000ffff13137812 */ /* 0x000fc400078ec0ff */
[----:B------:R-:W-:Y:S02]  /*471c0*/  LOP3.LUT R18, R18, 0xffff, RZ, 0xc0, !PT ;  /* 0x0000ffff12127812 */ /* 0x000fe400078ec0ff */
[----:B------:R-:W-:Y:S02]  /*471d0*/  PRMT R8, R20, 0x3340, R19 ;  /* 0x0000334014087816 */ /* 0x000fe40000000013 */
[----:B0-----:R-:W-:Y:S01]  /*471e0*/  PRMT R4, R18, 0x3340, R1 ;  /* 0x0000334012047816 */ /* 0x001fe20000000001 */
[----:B------:R-:W-:Y:S04]  /*471f0*/  STL [R1+0x1534], R9 ;  /* 0x0015340901007387 */ /* 0x000fe80000100800 */
[----:B-1----:R-:W4:Y:S04]  /*47200*/  LDL.LU R0, [R1+0x1240] ;  /* 0x0012400001007983 */ /* 0x002f280000300800 */
[----:B------:R0:W-:Y:S04]  /*47210*/  STL [R1+0xc], R4 ;  /* 0x00000c0401007387 */ /* 0x0001e80000100800 */
[----:B------:R-:W-:Y:S01]  /*47220*/  STL [R1+0x1594], R8 ;  /* 0x0015940801007387 */ /* 0x000fe20000100800 */
[----:B--2---:R-:W-:-:S02]  /*47230*/  LOP3.LUT R23, R3, 0xffff, RZ, 0xc0, !PT ;  /* 0x0000ffff03177812 */ /* 0x004fc400078ec0ff */
[----:B---3--:R-:W-:Y:S02]  /*47240*/  LOP3.LUT R20, R2, 0xffff, RZ, 0xc0, !PT ;  /* 0x0000ffff02147812 */ /* 0x008fe400078ec0ff */
[----:B----4-:R-:W-:Y:S02]  /*47250*/  LOP3.LUT R22, R25, 0xffff, RZ, 0xc0, !PT ;  /* 0x0000ffff19167812 */ /* 0x010fe400078ec0ff */
[----:B------:R-:W-:Y:S02]  /*47260*/  PRMT R18, R20, 0x3340, R1 ;  /* 0x0000334014127816 */ /* 0x000fe40000000001 */
[----:B------:R-:W-:-:S04]  /*47270*/  PRMT R19, R23, 0x3340, R22 ;  /* 0x0000334017137816 */ /* 0x000fc80000000016 */
[----:B------:R-:W-:Y:S02]  /*47280*/  PRMT R3, R19, 0x5410, R18 ;  /* 0x0000541013037816 */ /* 0x000fe40000000012 */
[----:B------:R-:W-:Y:S02]  /*47290*/  SHF.R.U32.HI R18, RZ, 0x8, R20 ;  /* 0x00000008ff127819 */ /* 0x000fe40000011614 */
[----:B------:R-:W-:Y:S02]  /*472a0*/  SHF.R.U32.HI R20, RZ, 0x8, R23 ;  /* 0x00000008ff147819 */ /* 0x000fe40000011617 */
[----:B------:R-:W-:Y:S02]  /*472b0*/  SHF.R.U32.HI R19, RZ, 0x8, R22 ;  /* 0x00000008ff137819 */ /* 0x000fe40000011616 */
[----:B------:R-:W-:Y:S01]  /*472c0*/  LOP3.LUT R18, R18, 0xffff, RZ, 0xc0, !PT ;  /* 0x0000ffff12127812 */ /* 0x000fe200078ec0ff */
[----:B------:R-:W-:Y:S01]  /*472d0*/  STL [R1+0x1538], R3 ;  /* 0x0015380301007387 */ /* 0x000fe20000100800 */
[----:B------:R-:W-:-:S02]  /*472e0*/  LOP3.LUT R20, R20, 0xffff, RZ, 0xc0, !PT ;  /* 0x0000ffff14147812 */ /* 0x000fc400078ec0ff */
[----:B------:R-:W-:Y:S02]  /*472f0*/  LOP3.LUT R19, R19, 0xffff, RZ, 0xc0, !PT ;  /* 0x0000ffff13137812 */ /* 0x000fe400078ec0ff */
[----:B------:R-:W-:Y:S01]  /*47300*/  PRMT R2, R18, 0x3340, R1 ;  /* 0x0000334012027816 */ /* 0x000fe20000000001 */
[----:B------:R-:W2:Y:S04]  /*47310*/  LDL.LU R25, [R1+0x1330] ;  /* 0x0013300001197983 */ /* 0x000ea80000300800 */
[----:B------:R-:W3:Y:S04]  /*47320*/  LDL.LU R10, [R1+0x1228] ;  /* 0x00122800010a7983 */ /* 0x000ee80000300800 */
[----:B------:R1:W-:Y:S04]  /*47330*/  STL [R1+0x18], R2 ;  /* 0x0000180201007387 */ /* 0x0003e80000100800 */
[----:B------:R-:W4:Y:S04]  /*47340*/  LDL.LU R27, [R1+0x1290] ;  /* 0x00129000011b7983 */ /* 0x000f280000300800 */
[----:B0-----:R-:W4:Y:S04]  /*47350*/  LDL.LU R4, [R1+0x1324] ;  /* 0x0013240001047983 */ /* 0x001f280000300800 */
[----:B------:R-:W4:Y:S01]  /*47360*/  LDL.LU R5, [R1+0x1224] ;  /* 0x0012240001057983 */ /* 0x000f220000300800 */
[----:B-1----:R-:W-:-:S05]  /*47370*/  PRMT R2, R20, 0x3340, R19 ;  /* 0x0000334014027816 */ /* 0x002fca0000000013 */
[----:B------:R0:W-:Y:S04]  /*47380*/  STL [R1+0x1590], R2 ;  /* 0x0015900201007387 */ /* 0x0001e80000100800 */
[----:B------:R-:W4:Y:S01]  /*47390*/  LDL.LU R6, [R1+0x128c] ;  /* 0x00128c0001067983 */ /* 0x000f220000300800 */
[----:B------:R-:W-:Y:S02]  /*473a0*/  LOP3.LUT R22, R26, 0xffff, RZ, 0xc0, !PT ;  /* 0x0000ffff1a167812 */ /* 0x000fe400078ec0ff */
[----:B------:R-:W-:Y:S02]  /*473b0*/  LOP3.LUT R23, R7, 0xffff, RZ, 0xc0, !PT ;  /* 0x0000ffff07177812 */ /* 0x000fe400078ec0ff */
[----:B0-----:R-:W-:-:S05]  /*473c0*/  LOP3.LUT R2, R12, 0xffff, RZ, 0xc0, !PT ;  /* 0x0000ffff0c027812 */ /* 0x001fca00078ec0ff */
[----:B------:R-:W-:Y:S04]  /*473d0*/  STL [R1+0x11c], R2 ;  /* 0x00011c0201007387 */ /* 0x000fe80000100800 */
[----:B------:R-:W4:Y:S04]  /*473e0*/  LDL.LU R26, [R1+0x13dc] ;  /* 0x0013dc00011a7983 */ /* 0x000f280000300800 */
[----:B------:R-:W4:Y:S01]  /*473f0*/  LDL.LU R7, [R1+0x127c] ;  /* 0x00127c0001077983 */ /* 0x000f220000300800 */
[----:B------:R-:W-:Y:S02]  /*47400*/  LOP3.LUT R24, R24, 0xffff, RZ, 0xc0, !PT ;  /* 0x0000ffff18187812 */ /* 0x000fe400078ec0ff */
[----:B------:R-:W-:-:S02]  /*47410*/  PRMT R18, R2, 0x3340, R1 ;  /* 0x0000334002127816 */ /* 0x000fc40000000001 */
[----:B------:R-:W-:Y:S02]  /*47420*/  LOP3.LUT R20, R0, 0xffff, RZ, 0xc0, !PT ;  /* 0x0000ffff00147812 */ /* 0x000fe400078ec0ff */
[----:B------:R-:W-:Y:S02]  /*47430*/  PRMT R19, R24, 0x3340, R22 ;  /* 0x0000334018137816 */ /* 0x000fe40000000016 */
[----:B------:R-:W-:Y:S02]  /*47440*/  SHF.R.U32.HI R24, RZ, 0x8, R24 ;  /* 0x00000008ff187819 */ /* 0x000fe40000011618 */
[----:B------:R-:W-:Y:S02]  /*47450*/  PRMT R0, R19, 0x5410, R18 ;  /* 0x0000541013007816 */ /* 0x000fe40000000012 */
[----:B------:R-:W-:Y:S02]  /*47460*/  SHF.R.U32.HI R19, RZ, 0x8, R23 ;  /* 0x00000008ff137819 */ /* 0x000fe40000011617 */
[----:B------:R-:W-:-:S02]  /*47470*/  PRMT R23, R23, 0x3340, R20 ;  /* 0x0000334017177816 */ /* 0x000fc40000000014 */
[----:B------:R-:W-:Y:S02]  /*47480*/  SHF.R.U32.HI R18, RZ, 0x8, R20 ;  /* 0x00000008ff127819 */ /* 0x000fe40000011614 */
[----:B------:R-:W-:Y:S02]  /*47490*/  SHF.R.U32.HI R20, RZ, 0x8, R22 ;  /* 0x00000008ff147819 */ /* 0x000fe40000011616 */
[----:B------:R-:W-:Y:S02]  /*474a0*/  LOP3.LUT R22, R24, 0xffff, RZ, 0xc0, !PT ;  /* 0x0000ffff18167812 */ /* 0x000fe400078ec0ff */
[----:B------:R-:W-:Y:S02]  /*474b0*/  LOP3.LUT R19, R19, 0xffff, RZ, 0xc0, !PT ;  /* 0x0000ffff13137812 */ /* 0x000fe400078ec0ff */
[----:B------:R-:W-:Y:S02]  /*474c0*/  LOP3.LUT R18, R18, 0xffff, RZ, 0xc0, !PT ;  /* 0x0000ffff12127812 */ /* 0x000fe400078ec0ff */
[----:B------:R-:W-:Y:S01]  /*474d0*/  LOP3.LUT R20, R20, 0xffff, RZ, 0xc0, !PT ;  /* 0x0000ffff14147812 */ /* 0x000fe200078ec0ff */
[----:B------:R0:W-:Y:S01]  /*474e0*/  STL [R1+0x1240], R0 ;  /* 0x0012400001007387 */ /* 0x0001e20000100800 */
[----:B------:R-:W-:-:S02]  /*474f0*/  PRMT R12, R19, 0x3340, R18 ;  /* 0x00003340130c7816 */ /* 0x000fc40000000012 */
[----:B------:R-:W-:Y:S01]  /*47500*/  PRMT R14, R22, 0x3340, R20 ;  /* 0x00003340160e7816 */ /* 0x000fe20000000014 */
[----:B0-----:R-:W4:Y:S04]  /*47510*/  LDL.LU R0, [R1+0x12f0] ;  /* 0x0012f00001007983 */ /* 0x001f280000300800 */
[----:B------:R-:W-:Y:S04]  /*47520*/  STL [R1+0x153c], R12 ;  /* 0x00153c0c01007387 */ /* 0x000fe80000100800 */
[----:B------:R-:W-:Y:S01]  /*47530*/  STL [R1+0x1540], R14 ;  /* 0x0015400e01007387 */ /* 0x000fe20000100800 */
[----:B--2---:R-:W-:-:S02]  /*47540*/  LOP3.LUT R25, R25, 0xffff, RZ, 0xc0, !PT ;  /* 0x0000ffff19197812 */ /* 0x004fc400078ec0ff */
[----:B---3--:R-:W-:Y:S02]  /*47550*/  LOP3.LUT R3, R10, 0xffff, RZ, 0xc0, !PT ;  /* 0x0000ffff0a037812 */ /* 0x008fe400078ec0ff */
[----:B----4-:R-:W-:Y:S02]  /*47560*/  LOP3.LUT R22, R27, 0xffff, RZ, 0xc0, !PT ;  /* 0x0000ffff1b167812 */ /* 0x010fe400078ec0ff */
[----:B------:R-:W-:Y:S02]  /*47570*/  PRMT R18, R3, 0x3340, R1 ;  /* 0x0000334003127816 */ /* 0x000fe40000000001 */
[----:B------:R-:W-:Y:S02]  /*47580*/  LOP3.LUT R24, R4, 0xffff, RZ, 0xc0, !PT ;  /* 0x0000ffff04187812 */ /* 0x000fe400078ec0ff */
[----:B------:R-:W-:Y:S02]  /*47590*/  LOP3.LUT R2, R5, 0xffff, RZ, 0xc0, !PT ;  /* 0x0000ffff05027812 */ /* 0x000fe400078ec0ff */
[----:B------:R-:W-:Y:S01]  /*475a0*/  PRMT R19, R25, 0x3340, R22 ;  /* 0x0000334019137816 */ /* 0x000fe20000000016 */
[----:B------:R0:W-:Y:S04]  /*475b0*/  STL [R1+0x114], R3 ;  /* 0x0001140301007387 */ /* 0x0001e80000100800 */
[----:B------:R1:W-:Y:S01]  /*475c0*/  STL [R1+0x118], R2 ;  /* 0x0001180201007387 */ /* 0x0003e20000100800 */
[----:B------:R-:W-:-:S02]  /*475d0*/  LOP3.LUT R20, R6, 0xffff, RZ, 0xc0, !PT ;  /* 0x0000ffff06147812 */ /* 0x000fc400078ec0ff */
[----:B0-----:R-:W-:Y:S02]  /*475e0*/  PRMT R3, R19, 0x5410, R18 ;  /* 0x0000541013037816 */ /* 0x001fe40000000012 */
[----:B------:R-:W-:Y:S02]  /*475f0*/  PRMT R18, R2, 0x3340, R1 ;  /* 0x0000334002127816 */ /* 0x000fe40000000001 */
[----:B------:R-:W-:Y:S01]  /*47600*/  PRMT R19, R24, 0x3340, R20 ;  /* 0x0000334018137816 */ /* 0x000fe20000000014 */
[----:B------:R-:W-:Y:S04]  /*47610*/  STL [R1+0x1228], R3 ;  /* 0x0012280301007387 */ /* 0x000fe80000100800 */
[----:B------:R-:W2:Y:S01]  /*47620*/  LDL.LU R4, [R1+0x13f0] ;  /* 0x0013f00001047983 */ /* 0x000ea20000300800 */
[----:B-1----:R-:W-:-:S03]  /*47630*/  PRMT R2, R19, 0x5410, R18 ;  /* 0x0000541013027816 */ /* 0x002fc60000000012 */
[----:B------:R-:W3:Y:S04]  /*47640*/  LDL.LU R5, [R1+0x1284] ;  /* 0x0012840001057983 */ /* 0x000ee80000300800 */
[----:B------:R0:W-:Y:S04]  /*47650*/  STL [R1+0x1230], R2 ;  /* 0x0012300201007387 */ /* 0x0001e80000100800 */
[----:B------:R-:W4:Y:S01]  /*47660*/  LDL.LU R6, [R1+0x130c] ;  /* 0x00130c0001067983 */ /* 0x000f220000300800 */
[----:B------:R-:W-:Y:S02]  /*47670*/  SHF.R.U32.HI R19, RZ, 0x8, R24 ;  /* 0x00000008ff137819 */ /* 0x000fe40000011618 */
[----:B------:R-:W-:-:S02]  /*47680*/  SHF.R.U32.HI R18, RZ, 0x8, R20 ;  /* 0x00000008ff127819 */ /* 0x000fc40000011614 */
[----:B------:R-:W-:Y:S02]  /*47690*/  SHF.R.U32.HI R25, RZ, 0x8, R25 ;  /* 0x00000008ff197819 */ /* 0x000fe40000011619 */
[----:B------:R-:W-:Y:S02]  /*476a0*/  SHF.R.U32.HI R20, RZ, 0x8, R22 ;  /* 0x00000008ff147819 */ /* 0x000fe40000011616 */
[----:B------:R-:W-:Y:S02]  /*476b0*/  LOP3.LUT R19, R19, 0xffff, RZ, 0xc0, !PT ;  /* 0x0000ffff13137812 */ /* 0x000fe400078ec0ff */
[----:B------:R-:W-:Y:S02]  /*476c0*/  LOP3.LUT R18, R18, 0xffff, RZ, 0xc0, !PT ;  /* 0x0000ffff12127812 */ /* 0x000fe400078ec0ff */
[----:B------:R-:W-:Y:S02]  /*476d0*/  LOP3.LUT R22, R25, 0xffff, RZ, 0xc0, !PT ;  /* 0x0000ffff19167812 */ /* 0x000fe400078ec0ff */
[----:B------:R-:W-:-:S02]  /*476e0*/  LOP3.LUT R20, R20, 0xffff, RZ, 0xc0, !PT ;  /* 0x0000ffff14147812 */ /* 0x000fc400078ec0ff */
[----:B------:R-:W-:Y:S02]  /*476f0*/  PRMT R15, R19, 0x3340, R18 ;  /* 0x00003340130f7816 */ /* 0x000fe40000000012 */
[----:B------:R-:W-:Y:S02]  /*47700*/  PRMT R11, R22, 0x3340, R20 ;  /* 0x00003340160b7816 */ /* 0x000fe40000000014 */
[----:B------:R-:W-:Y:S01]  /*47710*/  LOP3.LUT R24, R26, 0xffff, RZ, 0xc0, !PT ;  /* 0x0000ffff1a187812 */ /* 0x000fe200078ec0ff */
[----:B------:R-:W-:Y:S04]  /*47720*/  STL [R1+0x1544], R15 ;  /* 0x0015440f01007387 */ /* 0x000fe80000100800 */
[----:B------:R-:W-:Y:S01]  /*47730*/  STL [R1+0x1548], R11 ;  /* 0x0015480b01007387 */ /* 0x000fe20000100800 */
[----:B------:R-:W-:-:S03]  /*47740*/  LOP3.LUT R20, R7, 0xffff, RZ, 0xc0, !PT ;  /* 0x0000ffff07147812 */ /* 0x000fc600078ec0ff */
[----:B------:R-:W4:Y:S04]  /*47750*/  LDL.LU R26, [R1+0x13a8] ;  /* 0x0013a800011a7983 */ /* 0x000f280000300800 */
[----:B------:R-:W4:Y:S01]  /*47760*/  LDL.LU R7, [R1+0x1234] ;  /* 0x0012340001077983 */ /* 0x000f220000300800 */
[----:B------:R-:W-:Y:S02]  /*47770*/  PRMT R18, R20, 0x3340, R1 ;  /* 0x0000334014127816 */ /* 0x000fe40000000001 */
[----:B------:R-:W-:Y:S02]  /*47780*/  LOP3.LUT R22, R0, 0xffff, RZ, 0xc0, !PT ;  /* 0x0000ffff00167812 */ /* 0x000fe400078ec0ff */
[----:B------:R-:W4:Y:S02]  /*47790*/  LDL.LU R0, [R1+0x12b4] ;  /* 0x0012b40001007983 */ /* 0x000f240000300800 */
[----:B------:R-:W-:-:S02]  /*477a0*/  PRMT R19, R24, 0x3340, R22 ;  /* 0x0000334018137816 */ /* 0x000fc40000000016 */
[----:B------:R-:W-:Y:S02]  /*477b0*/  SHF.R.U32.HI R20, RZ, 0x8, R20 ;  /* 0x00000008ff147819 */ /* 0x000fe40000011614 */
[----:B0-----:R-:W-:Y:S02]  /*477c0*/  PRMT R2, R19, 0x5410, R18 ;  /* 0x0000541013027816 */ /* 0x001fe40000000012 */
[----:B------:R-:W-:Y:S02]  /*477d0*/  SHF.R.U32.HI R19, RZ, 0x8, R24 ;  /* 0x00000008ff137819 */ /* 0x000fe40000011618 */
[----:B------:R-:W-:Y:S02]  /*477e0*/  SHF.R.U32.HI R18, RZ, 0x8, R22 ;  /* 0x00000008ff127819 */ /* 0x000fe40000011616 */
[----:B------:R-:W-:Y:S02]  /*477f0*/  LOP3.LUT R20, R20, 0xffff, RZ, 0xc0, !PT ;  /* 0x0000ffff14147812 */ /* 0x000fe400078ec0ff */
[----:B------:R-:W-:-:S02]  /*47800*/  LOP3.LUT R19, R19, 0xffff, RZ, 0xc0, !PT ;  /* 0x0000ffff13137812 */ /* 0x000fc400078ec0ff */
[----:B------:R-:W-:Y:S01]  /*47810*/  LOP3.LUT R18, R18, 0xffff, RZ, 0xc0, !PT ;  /* 0x0000ffff12127812 */ /* 0x000fe200078ec0ff */
[----:B------:R0:W-:Y:S01]  /*47820*/  STL [R1+0xf8], R2 ;  /* 0x0000f80201007387 */ /* 0x0001e20000100800 */
[----:B------:R-:W-:-:S05]  /*47830*/  PRMT R20, R20, 0x3340, R1 ;  /* 0x0000334014147816 */ /* 0x000fca0000000001 */
[----:B------:R-:W-:Y:S01]  /*47840*/  STL [R1+0x158c], R20 ;  /* 0x00158c1401007387 */ /* 0x000fe20000100800 */
[----:B0-----:R-:W-:-:S05]  /*47850*/  PRMT R2, R19, 0x3340, R18 ;  /* 0x0000334013027816 */ /* 0x001fca0000000012 */
[----:B------:R0:W-:Y:S01]  /*47860*/  STL [R1+0x54], R2 ;  /* 0x0000540201007387 */ /* 0x0001e20000100800 */
[----:B--2---:R-:W-:Y:S02]  /*47870*/  LOP3.LUT R25, R4, 0xffff, RZ, 0xc0, !PT ;  /* 0x0000ffff04197812 */ /* 0x004fe400078ec0ff */
[----:B---3--:R-:W-:Y:S01]  /*47880*/  LOP3.LUT R22, R5, 0xffff, RZ, 0xc0, !PT ;  /* 0x0000ffff05167812 */ /* 0x008fe200078ec0ff */
[----:B------:R-:W2:Y:S04]  /*47890*/  LDL.LU R4, [R1+0x13ac] ;  /* 0x0013ac0001047983 */ /* 0x000ea80000300800 */
[----:B------:R-:W3:Y:S01]  /*478a0*/  LDL.LU R5, [R1+0x1270] ;  /* 0x0012700001057983 */ /* 0x000ee20000300800 */
[----:B----4-:R-:W-:Y:S02]  /*478b0*/  LOP3.LUT R24, R6, 0xffff, RZ, 0xc0, !PT ;  /* 0x0000ffff06187812 */ /* 0x010fe400078ec0ff */
[----:B------:R-:W-:-:S02]  /*478c0*/  PRMT R18, R22, 0x3340, R1 ;  /* 0x0000334016127816 */ /* 0x000fc40000000001 */
[----:B------:R-:W-:-:S04]  /*478d0*/  PRMT R19, R25, 0x3340, R24 ;  /* 0x0000334019137816 */ /* 0x000fc80000000018 */
[----:B0-----:R-:W-:-:S05]  /*478e0*/  PRMT R2, R19, 0x5410, R18 ;  /* 0x0000541013027816 */ /* 0x001fca0000000012 */
[----:B------:R0:W-:Y:S04]  /*478f0*/  STL [R1+0xf4], R2 ;  /* 0x0000f40201007387 */ /* 0x0001e80000100800 */
[----:B------:R-:W4:Y:S01]  /*47900*/  LDL.LU R6, [R1+0x12b8] ;  /* 0x0012b80001067983 */ /* 0x000f220000300800 */
[----:B------:R-:W-:Y:S02]  /*47910*/  SHF.R.U32.HI R19, RZ, 0x8, R22 ;  /* 0x00000008ff137819 */ /* 0x000fe40000011616 */
[----:B------:R-:W-:Y:S02]  /*47920*/  SHF.R.U32.HI R22, RZ, 0x8, R25 ;  /* 0x00000008ff167819 */ /* 0x000fe40000011619 */
[----:B------:R-:W-:Y:S02]  /*47930*/  SHF.R.U32.HI R18, RZ, 0x8, R24 ;  /* 0x00000008ff127819 */ /* 0x000fe40000011618 */
[----:B------:R-:W-:-:S02]  /*47940*/  LOP3.LUT R19, R19, 0xffff, RZ, 0xc0, !PT ;  /* 0x0000ffff13137812 */ /* 0x000fc400078ec0ff */
[----:B------:R-:W-:Y:S02]  /*47950*/  LOP3.LUT R22, R22, 0xffff, RZ, 0xc0, !PT ;  /* 0x0000ffff16167812 */ /* 0x000fe400078ec0ff */
[----:B------:R-:W-:Y:S02]  /*47960*/  LOP3.LUT R18, R18, 0xffff, RZ, 0xc0, !PT ;  /* 0x0000ffff12127812 */ /* 0x000fe400078ec0ff */
[----:B------:R-:W-:Y:S02]  /*47970*/  PRMT R19, R19, 0x3340, R1 ;  /* 0x0000334013137816 */ /* 0x000fe40000000001 */
[----:B0-----:R-:W-:Y:S02]  /*47980*/  PRMT R2, R22, 0x3340, R18 ;  /* 0x0000334016027816 */ /* 0x001fe40000000012 */
[----:B------:R-:W-:Y:S01]  /*47990*/  LOP3.LUT R24, R7, 0xffff, RZ, 0xc0, !PT ;  /* 0x0000ffff07187812 */ /* 0x000fe200078ec0ff */
[----:B------:R-:W-:Y:S04]  /*479a0*/  STL [R1+0x1588], R19 ;  /* 0x0015881301007387 */ /* 0x000fe80000100800 */
[----:B------:R-:W-:Y:S04]  /*479b0*/  STL [R1+0x3c], R2 ;  /* 0x00003c0201007387 */ /* 0x000fe80000100800 */
[----:B------:R-:W4:Y:S01]  /*479c0*/  LDL.LU R7, [R1+0x1494] ;  /* 0x0014940001077983 */ /* 0x000f220000300800 */
[----:B------:R-:W-:-:S02]  /*479d0*/  LOP3.LUT R26, R26, 0xffff, RZ, 0xc0, !PT ;  /* 0x0000ffff1a1a7812 */ /* 0x000fc400078ec0ff */
[----:B------:R-:W-:Y:S02]  /*479e0*/  LOP3.LUT R25, R0, 0xffff, RZ, 0xc0, !PT ;  /* 0x0000ffff00197812 */ /* 0x000fe400078ec0ff */
[----:B------:R-:W-:Y:S01]  /*479f0*/  PRMT R18, R24, 0x3340, R1 ;  /* 0x0000334018127816 */ /* 0x000fe20000000001 */
[----:B------:R-:W4:Y:S01]  /*47a00*/  LDL.LU R15, [R1+0x91c] ;  /* 0x00091c00010f7983 */ /* 0x000f220000300800 */
[----:B------:R-:W-:-:S04]  /*47a10*/  PRMT R22, R26, 0x3340, R25 ;  /* 0x000033401a167816 */ /* 0x000fc80000000019 */
[----:B------:R-:W-:Y:S02]  /*47a20*/  PRMT R0, R22, 0x5410, R18 ;  /* 0x0000541016007816 */ /* 0x000fe40000000012 */
[----:B------:R-:W-:-:S03]  /*47a30*/  SHF.R.U32.HI R18, RZ, 0x8, R24 ;  /* 0x00000008ff127819 */ /* 0x000fc60000011618 */
[----:B------:R0:W-:Y:S04]  /*47a40*/  STL [R1+0xf0], R0 ;  /* 0x0000f00001007387 */ /* 0x0001e80000100800 */
[----:B------:R-:W4:Y:S01]  /*47a50*/  LDL.LU R14, [R1+0x12fc] ;  /* 0x0012fc00010e7983 */ /* 0x000f220000300800 */
[----:B------:R-:W-:-:S03]  /*47a60*/  LOP3.LUT R18, R18, 0xffff, RZ, 0xc0, !PT ;  /* 0x0000ffff12127812 */ /* 0x000fc600078ec0ff */
[----:B------:R-:W4:Y:S01]  /*47a70*/  LDL.LU R12, [R1+0x910] ;  /* 0x00091000010c7983 */ /* 0x000f220000300800 */
[----:B------:R-:W-:Y:S02]  /*47a80*/  SHF.R.U32.HI R24, RZ, 0x8, R26 ;  /* 0x00000008ff187819 */ /* 0x000fe4000001161a */
[----:B------:R-:W-:Y:S02]  /*47a90*/  SHF.R.U32.HI R22, RZ, 0x8, R25 ;  /* 0x00000008ff167819 */ /* 0x000fe40000011619 */
[----:B------:R-:W-:Y:S01]  /*47aa0*/  PRMT R3, R18, 0x3340, R1 ;  /* 0x0000334012037816 */ /* 0x000fe20000000001 */
[----:B0-----:R-:W4:Y:S04]  /*47ab0*/  LDL.LU R0, [R1+0x12cc] ;  /* 0x0012cc0001007983 */ /* 0x001f280000300800 */
[----:B------:R-:W4:Y:S01]  /*47ac0*/  LDL.LU R2, [R1+0x13cc] ;  /* 0x0013cc0001027983 */ /* 0x000f220000300800 */
[----:B------:R-:W-:-:S02]  /*47ad0*/  LOP3.LUT R24, R24, 0xffff, RZ, 0xc0, !PT ;  /* 0x0000ffff18187812 */ /* 0x000fc400078ec0ff */
[----:B------:R-:W-:Y:S01]  /*47ae0*/  LOP3.LUT R22, R22, 0xffff, RZ, 0xc0, !PT ;  /* 0x0000ffff16167812 */ /* 0x000fe200078ec0ff */
[----:B------:R-:W4:Y:S04]  /*47af0*/  LDL.LU R27, [R1+0x1274] ;  /* 0x00127400011b7983 */ /* 0x000f280000300800 */
[----:B------:R0:W-:Y:S01]  /*47b00*/  STL [R1+0x2c], R3 ;  /* 0x00002c0301007387 */ /* 0x0001e20000100800 */
[----:B------:R-:W-:-:S03]  /*47b10*/  PRMT R8, R24, 0x3340, R22 ;  /* 0x0000334018087816 */ /* 0x000fc60000000016 */
[----:B0-----:R-:W4:Y:S04]  /*47b20*/  LDL.LU R3, [R1+0x12e0] ;  /* 0x0012e00001037983 */ /* 0x001f280000300800 */
[----:B------:R0:W-:Y:S04]  /*47b30*/  STL [R1+0x74], R8 ;  /* 0x0000740801007387 */ /* 0x0001e80000100800 */
[----:B------:R-:W4:Y:S01]  /*47b40*/  LDL.LU R10, [R1+0x1238] ;  /* 0x00123800010a7983 */ /* 0x000f220000300800 */
[----:B------:R-:W-:Y:S02]  /*47b50*/  PRMT R21, R21, 0x3340, R1 ;  /* 0x0000334015157816 */ /* 0x000fe40000000001 */
[----:B--2---:R-:W-:-:S02]  /*47b60*/  LOP3.LUT R25, R4, 0xffff, RZ, 0xc0, !PT ;  /* 0x0000ffff04197812 */ /* 0x004fc400078ec0ff */
[----:B---3--:R-:W-:-:S04]  /*47b70*/  LOP3.LUT R4, R5, 0xffff, RZ, 0xc0, !PT ;  /* 0x0000ffff05047812 */ /* 0x008fc800078ec0ff */
[----:B------:R-:W-:Y:S01]  /*47b80*/  PRMT R18, R4, 0x3340, R1 ;  /* 0x0000334004127816 */ /* 0x000fe20000000001 */
[----:B------:R1:W-:Y:S04]  /*47b90*/  STL [R1+0x10c], R4 ;  /* 0x00010c0401007387 */ /* 0x0003e80000100800 */
[----:B0-----:R-:W2:Y:S04]  /*47ba0*/  LDL.LU R8, [R1+0x8f8] ;  /* 0x0008f80001087983 */ /* 0x001ea80000300800 */
[----:B------:R-:W2:Y:S01]  /*47bb0*/  LDL.LU R9, [R1+0x12ec] ;  /* 0x0012ec0001097983 */ /* 0x000ea20000300800 */
[----:B----4-:R-:W-:-:S04]  /*47bc0*/  LOP3.LUT R24, R6, 0xffff, RZ, 0xc0, !PT ;  /* 0x0000ffff06187812 */ /* 0x010fc800078ec0ff */
[----:B------:R-:W-:-:S04]  /*47bd0*/  PRMT R22, R25, 0x3340, R24 ;  /* 0x0000334019167816 */ /* 0x000fc80000000018 */
[----:B-1----:R-:W-:-:S05]  /*47be0*/  PRMT R4, R22, 0x5410, R18 ;  /* 0x0000541016047816 */ /* 0x002fca0000000012 */
[----:B------:R0:W-:Y:S04]  /*47bf0*/  STL [R1+0xfc], R4 ;  /* 0x0000fc0401007387 */ /* 0x0001e80000100800 */
[----:B------:R-:W3:Y:S04]  /*47c00*/  LDL.LU R28, [R1+0x1444] ;  /* 0x00144400011c7983 */ /* 0x000ee80000300800 */
[----:B------:R-:W4:Y:S04]  /*47c10*/  LDL.LU R13, [R1+0x12a0] ;  /* 0x0012a000010d7983 */ /* 0x000f280000300800 */
[----:B------:R-:W4:Y:S04]  /*47c20*/  LDL.LU R6, [R1+0x1390] ;  /* 0x0013900001067983 */ /* 0x000f280000300800 */
[----:B------:R-:W4:Y:S04]  /*47c30*/  LDL.LU R29, [R1+0x1450] ;  /* 0x00145000011d7983 */ /* 0x000f280000300800 */
[----:B------:R-:W4:Y:S01]  /*47c40*/  LDL.LU R16, [R1+0x12b0] ;  /* 0x0012b00001107983 */ /* 0x000f220000300800 */
[----:B0-----:R-:W-:-:S05]  /*47c50*/  PRMT R4, R7, 0x5410, R21 ;  /* 0x0000541007047816 */ /* 0x001fca0000000015 */
[----:B------:R0:W-:Y:S04]  /*47c60*/  STL [R1+0x1234], R4 ;  /* 0x0012340401007387 */ /* 0x0001e80000100800 */
[----:B0-----:R-:W4:Y:S04]  /*47c70*/  LDL.LU R4, [R1+0x13a0] ;  /* 0x0013a00001047983 */ /* 0x001f280000300800 */
[----:B------:R-:W4:Y:S04]  /*47c80*/  LDL.LU R5, [R1+0x1400] ;  /* 0x0014000001057983 */ /* 0x000f280000300800 */
[----:B------:R-:W4:Y:S01]  /*47c90*/  LDL.LU R7, [R1+0x1288] ;  /* 0x0012880001077983 */ /* 0x000f220000300800 */
[----:B------:R-:W-:-:S02]  /*47ca0*/  SHF.R.U32.HI R22, RZ, 0x8, R25 ;  /* 0x00000008ff167819 */ /* 0x000fc40000011619 */
[----:B------:R-:W-:Y:S02]  /*47cb0*/  SHF.R.U32.HI R18, RZ, 0x8, R24 ;  /* 0x00000008ff127819 */ /* 0x000fe40000011618 */
[----:B------:R-:W-:Y:S02]  /*47cc0*/  LOP3.LUT R22, R22, 0xffff, RZ, 0xc0, !PT ;  /* 0x0000ffff16167812 */ /* 0x000fe400078ec0ff */
[----:B------:R-:W-:-:S04]  /*47cd0*/  LOP3.LUT R18, R18, 0xffff, RZ, 0xc0, !PT ;  /* 0x0000ffff12127812 */ /* 0x000fc800078ec0ff */
[----:B------:R-:W-:Y:S02]  /*47ce0*/  PRMT R17, R22, 0x3340, R18 ;  /* 0x0000334016117816 */ /* 0x000fe40000000012 */
[----:B------:R-:W-:-:S03]  /*47cf0*/  PRMT R11, R0, 0x5410, R12 ;  /* 0x00005410000b7816 */ /* 0x000fc6000000000c */
[----:B------:R-:W-:Y:S04]  /*47d00*/  STL [R1+0x154c], R17 ;  /* 0x00154c1101007387 */ /* 0x000fe80000100800 */
[----:B------:R-:W4:Y:S01]  /*47d10*/  LDL.LU R0, [R1+0x1334] ;  /* 0x0013340001007983 */ /* 0x000f220000300800 */
[----:B------:R-:W-:Y:S02]  /*47d20*/  LOP3.LUT R24, R2, 0xffff, RZ, 0xc0, !PT ;  /* 0x0000ffff02187812 */ /* 0x000fe400078ec0ff */
[----:B------:R-:W-:Y:S02]  /*47d30*/  LOP3.LUT R27, R27, 0xffff, RZ, 0xc0, !PT ;  /* 0x0000ffff1b1b7812 */ /* 0x000fe400078ec0ff */
[----:B------:R-:W-:Y:S02]  /*47d40*/  LOP3.LUT R22, R3, 0xffff, RZ, 0xc0, !PT ;  /* 0x0000ffff03167812 */ /* 0x000fe400078ec0ff */
[----:B------:R-:W-:-:S02]  /*47d50*/  PRMT R18, R27, 0x3340, R1 ;  /* 0x000033401b127816 */ /* 0x000fc40000000001 */
[----:B------:R-:W-:Y:S02]  /*47d60*/  PRMT R21, R24, 0x3340, R22 ;  /* 0x0000334018157816 */ /* 0x000fe40000000016 */
[----:B------:R-:W-:Y:S02]  /*47d70*/  PRMT R14, R14, 0x5410, R15 ;  /* 0x000054100e0e7816 */ /* 0x000fe4000000000f */
[----:B------:R-:W-:Y:S02]  /*47d80*/  LOP3.LUT R10, R10, 0xffff, RZ, 0xc0, !PT ;  /* 0x0000ffff0a0a7812 */ /* 0x000fe400078ec0ff */
[----:B------:R-:W-:Y:S02]  /*47d90*/  SHF.R.U32.HI R24, RZ, 0x8, R24 ;  /* 0x00000008ff187819 */ /* 0x000fe40000011618 */
[----:B------:R-:W-:Y:S02]  /*47da0*/  PRMT R2, R21, 0x5410, R18 ;  /* 0x0000541015027816 */ /* 0x000fe40000000012 */
[----:B------:R-:W-:Y:S01]  /*47db0*/  SHF.R.U32.HI R21, RZ, 0x8, R22 ;  /* 0x00000008ff157819 */ /* 0x000fe20000011616 */
[----:B------:R-:W-:Y:S01]  /*47dc0*/  STL [R1+0x1220], R14 ;  /* 0x0012200e01007387 */ /* 0x000fe20000100800 */
[----:B------:R-:W-:-:S03]  /*47dd0*/  PRMT R18, R10, 0x3340, R1 ;  /* 0x000033400a127816 */ /* 0x000fc60000000001 */
[----:B------:R-:W-:Y:S01]  /*47de0*/  STL [R1+0x1224], R11 ;  /* 0x0012240b01007387 */ /* 0x000fe20000100800 */
[----:B------:R-:W-:Y:S02]  /*47df0*/  LOP3.LUT R22, R24, 0xffff, RZ, 0xc0, !PT ;  /* 0x0000ffff18167812 */ /* 0x000fe400078ec0ff */
[----:B------:R-:W-:Y:S01]  /*47e00*/  LOP3.LUT R21, R21, 0xffff, RZ, 0xc0, !PT ;  /* 0x0000ffff15157812 */ /* 0x000fe200078ec0ff */
[----:B------:R-:W-:Y:S04]  /*47e10*/  STL [R1+0xec], R2 ;  /* 0x0000ec0201007387 */ /* 0x000fe80000100800 */
[----:B------:R0:W-:Y:S01]  /*47e20*/  STL [R1+0x1584], R10 ;  /* 0x0015840a01007387 */ /* 0x0001e20000100800 */
[----:B------:R-:W-:Y:S02]  /*47e30*/  PRMT R3, R22, 0x3340, R21 ;  /* 0x0000334016037816 */ /* 0x000fe40000000015 */
[----:B0-----:R-:W-:-:S05]  /*47e40*/  PRMT R10, R23, 0x5410, R18 ;  /* 0x00005410170a7816 */ /* 0x001fca0000000012 */
[----:B------:R-:W-:Y:S04]  /*47e50*/  STL [R1+0x1238], R10 ;  /* 0x0012380a01007387 */ /* 0x000fe80000100800 */
[----:B------:R4:W-:Y:S01]  /*47e60*/  STL [R1+0x5c], R3 ;  /* 0x00005c0301007387 */ /* 0x0009e20000100800 */
[----:B--2---:R-:W-:-:S05]  /*47e70*/  PRMT R2, R9, 0x5410, R8 ;  /* 0x0000541009027816 */ /* 0x004fca0000000008 */
[----:B------:R0:W-:Y:S01]  /*47e80*/  STL [R1+0x121c], R2 ;  /* 0x00121c0201007387 */ /* 0x0001e20000100800 */
[----:B---3--:R-:W-:Y:S02]  /*47e90*/  LOP3.LUT R23, R28, 0xffff, RZ, 0xc0, !PT ;  /* 0x0000ffff1c177812 */ /* 0x008fe400078ec0ff */
[----:B----4-:R-:W-:Y:S02]  /*47ea0*/  LOP3.LUT R3, R13, 0xffff, RZ, 0xc0, !PT ;  /* 0x0000ffff0d037812 */ /* 0x010fe400078ec0ff */
[----:B------:R-:W-:Y:S02]  /*47eb0*/  LOP3.LUT R22, R6, 0xffff, RZ, 0xc0, !PT ;  /* 0x0000ffff06167812 */ /* 0x000fe400078ec0ff */
[----:B------:R-:W-:Y:S02]  /*47ec0*/  PRMT R18, R3, 0x3340, R1 ;  /* 0x0000334003127816 */ /* 0x000fe40000000001 */
[----:B------:R-:W-:-:S04]  /*47ed0*/  PRMT R21, R23, 0x3340, R22 ;  /* 0x0000334017157816 */ /* 0x000fc80000000016 */
[----:B------:R-:W-:Y:S02]  /*47ee0*/  PRMT R6, R21, 0x5410, R18 ;  /* 0x0000541015067816 */ /* 0x000fe40000000012 */
[----:B------:R-:W-:-:S03]  /*47ef0*/  LOP3.LUT R24, R16, 0xffff, RZ, 0xc0, !PT ;  /* 0x0000ffff10187812 */ /* 0x000fc600078ec0ff */
[----:B------:R1:W-:Y:S04]  /*47f00*/  STL [R1+0x1550], R6 ;  /* 0x0015500601007387 */ /* 0x0003e80000100800 */
[----:B------:R-:W2:Y:S01]  /*47f10*/  LDL.LU R16, [R1+0x126c] ;  /* 0x00126c0001107983 */ /* 0x000ea20000300800 */
[----:B0-----:R-:W-:-:S03]  /*47f20*/  LOP3.LUT R2, R7, 0xffff, RZ, 0xc0, !PT ;  /* 0x0000ffff07027812 */ /* 0x001fc600078ec0ff */
[----:B------:R-:W2:Y:S01]  /*47f30*/  LDL.LU R7, [R1+0x1348] ;  /* 0x0013480001077983 */ /* 0x000ea20000300800 */
[----:B------:R-:W-:Y:S02]  /*47f40*/  LOP3.LUT R26, R29, 0xffff, RZ, 0xc0, !PT ;  /* 0x0000ffff1d1a7812 */ /* 0x000fe400078ec0ff */
[----:B------:R-:W-:Y:S02]  /*47f50*/  LOP3.LUT R25, R4, 0xffff, RZ, 0xc0, !PT ;  /* 0x0000ffff04197812 */ /* 0x000fe400078ec0ff */
[----:B------:R-:W-:Y:S02]  /*47f60*/  PRMT R18, R24, 0x3340, R1 ;  /* 0x0000334018127816 */ /* 0x000fe40000000001 */
[----:B-1----:R-:W-:Y:S02]  /*47f70*/  LOP3.LUT R6, R5, 0xffff, RZ, 0xc0, !PT ;  /* 0x0000ffff05067812 */ /* 0x002fe400078ec0ff */
[----:B------:R-:W-:Y:S02]  /*47f80*/  SHF.R.U32.HI R23, RZ, 0x8, R23 ;  /* 0x00000008ff177819 */ /* 0x000fe40000011617 */
[----:B------:R-:W-:Y:S01]  /*47f90*/  PRMT R21, R26, 0x3340, R25 ;  /* 0x000033401a157816 */ /* 0x000fe20000000019 */
[----:B------:R-:W3:Y:S04]  /*47fa0*/  LDL.LU R14, [R1+0x1434] ;  /* 0x00143400010e7983 */ /* 0x000ee80000300800 */
[----:B------:R-:W4:Y:S04]  /*47fb0*/  LDL.LU R12, [R1+0x1298] ;  /* 0x00129800010c7983 */ /* 0x000f280000300800 */
[----:B------:R-:W4:Y:S01]  /*47fc0*/  LDL.LU R5, [R1+0x1370] ;  /* 0x0013700001057983 */ /* 0x000f220000300800 */
[----:B------:R-:W-:-:S02]  /*47fd0*/  LOP3.LUT R29, R0, 0xffff, RZ, 0xc0, !PT ;  /* 0x0000ffff001d7812 */ /* 0x000fc400078ec0ff */
[----:B------:R-:W-:Y:S02]  /*47fe0*/  PRMT R0, R21, 0x5410, R18 ;  /* 0x0000541015007816 */ /* 0x000fe40000000012 */
[----:B------:R-:W-:Y:S02]  /*47ff0*/  PRMT R18, R2, 0x3340, R1 ;  /* 0x0000334002127816 */ /* 0x000fe40000000001 */
[----:B------:R-:W-:-:S04]  /*48000*/  PRMT R21, R6, 0x3340, R29 ;  /* 0x0000334006157816 */ /* 0x000fc8000000001d */
[----:B------:R-:W-:Y:S02]  /*48010*/  PRMT R4, R21, 0x5410, R18 ;  /* 0x0000541015047816 */ /* 0x000fe40000000012 */
[----:B------:R-:W-:Y:S02]  /*48020*/  SHF.R.U32.HI R18, RZ, 0x8, R27 ;  /* 0x00000008ff127819 */ /* 0x000fe4000001161b */
[----:B------:R-:W-:Y:S02]  /*48030*/  SHF.R.U32.HI R21, RZ, 0x8, R22 ;  /* 0x00000008ff157819 */ /* 0x000fe40000011616 */
[----:B------:R-:W-:Y:S02]  /*48040*/  LOP3.LUT R22, R23, 0xffff, RZ, 0xc0, !PT ;  /* 0x0000ffff17167812 */ /* 0x000fe400078ec0ff */
[----:B------:R-:W-:Y:S02]  /*48050*/  LOP3.LUT R18, R18, 0xffff, RZ, 0xc0, !PT ;  /* 0x0000ffff12127812 */ /* 0x000fe400078ec0ff */
[----:B------:R-:W-:Y:S01]  /*48060*/  LOP3.LUT R21, R21, 0xffff, RZ, 0xc0, !PT ;  /* 0x0000ffff15157812 */ /* 0x000fe200078ec0ff */
[----:B------:R0:W-:Y:S04]  /*48070*/  STL [R1+0x1554], R0 ;  /* 0x0015540001007387 */ /* 0x0001e80000100800 */
[----:B------:R1:W-:Y:S01]  /*48080*/  STL [R1+0x1558], R4 ;  /* 0x0015580401007387 */ /* 0x0003e20000100800 */
[----:B0-----:R-:W-:-:S02]  /*48090*/  PRMT R0, R22, 0x3340, R21 ;  /* 0x0000334016007816 */ /* 0x001fc40000000015 */
[----:B-1----:R-:W-:Y:S02]  /*480a0*/  PRMT R4, R18, 0x3340, R1 ;  /* 0x0000334012047816 */ /* 0x002fe40000000001 */
[----:B------:R-:W-:Y:S02]  /*480b0*/  SHF.R.U32.HI R21, RZ, 0x8, R26 ;  /* 0x00000008ff157819 */ /* 0x000fe4000001161a */
[----:B------:R-:W-:Y:S02]  /*480c0*/  SHF.R.U32.HI R18, RZ, 0x8, R25 ;  /* 0x00000008ff127819 */ /* 0x000fe40000011619 */
[----:B------:R-:W-:Y:S02]  /*480d0*/  SHF.R.U32.HI R22, RZ, 0x8, R24 ;  /* 0x00000008ff167819 */ /* 0x000fe40000011618 */
[----:B------:R-:W-:Y:S02]  /*480e0*/  LOP3.LUT R21, R21, 0xffff, RZ, 0xc0, !PT ;  /* 0x0000ffff15157812 */ /* 0x000fe400078ec0ff */
[----:B------:R-:W-:-:S02]  /*480f0*/  LOP3.LUT R18, R18, 0xffff, RZ, 0xc0, !PT ;  /* 0x0000ffff12127812 */ /* 0x000fc400078ec0ff */
[----:B------:R-:W-:Y:S01]  /*48100*/  LOP3.LUT R22, R22, 0xffff, RZ, 0xc0, !PT ;  /* 0x0000ffff16167812 */ /* 0x000fe200078ec0ff */
[----:B------:R0:W-:Y:S04]  /*48110*/  STL [R1+0x28], R4 ;  /* 0x0000280401007387 */ /* 0x0001e80000100800 */
[----:B------:R1:W-:Y:S01]  /*48120*/  STL [R1+0x38], R0 ;  /* 0x0000380001007387 */ /* 0x0003e20000100800 */
[----:B0-----:R-:W-:Y:S02]  /*48130*/  PRMT R4, R21, 0x3340, R18 ;  /* 0x0000334015047816 */ /* 0x001fe40000000012 */
[----:B-1----:R-:W-:Y:S02]  /*48140*/  PRMT R0, R22, 0x3340, R1 ;  /* 0x0000334016007816 */ /* 0x002fe40000000001 */
[----:B------:R-:W-:-:S02]  /*48150*/  SHF.R.U32.HI R18, RZ, 0x8, R3 ;  /* 0x00000008ff127819 */ /* 0x000fc40000011603 */
[----:B------:R-:W-:Y:S02]  /*48160*/  SHF.R.U32.HI R22, RZ, 0x8, R6 ;  /* 0x00000008ff167819 */ /* 0x000fe40000011606 */
[----:B------:R-:W-:Y:S01]  /*48170*/  SHF.R.U32.HI R21, RZ, 0x8, R29 ;  /* 0x00000008ff157819 */ /* 0x000fe2000001161d */
[----:B------:R-:W-:Y:S04]  /*48180*/  STL [R1+0x34], R4 ;  /* 0x0000340401007387 */ /* 0x000fe80000100800 */
[----:B------:R-:W4:Y:S04]  /*48190*/  LDL.LU R3, [R1+0x1268] ;  /* 0x0012680001037983 */ /* 0x000f280000300800 */
[----:B------:R0:W-:Y:S04]  /*481a0*/  STL [R1+0x24], R0 ;  /* 0x0000240001007387 */ /* 0x0001e80000100800 */
[----:B------:R-:W4:Y:S04]  /*481b0*/  LDL.LU R8, [R1+0x136c] ;  /* 0x00136c0001087983 */ /* 0x000f280000300800 */
[----:B------:R-:W4:Y:S01]  /*481c0*/  LDL.LU R9, [R1+0x1218] ;  /* 0x0012180001097983 */ /* 0x000f220000300800 */
[----:B------:R-:W-:-:S02]  /*481d0*/  LOP3.LUT R22, R22, 0xffff, RZ, 0xc0, !PT ;  /* 0x0000ffff16167812 */ /* 0x000fc400078ec0ff */
[----:B------:R-:W-:Y:S01]  /*481e0*/  LOP3.LUT R21, R21, 0xffff, RZ, 0xc0, !PT ;  /* 0x0000ffff15157812 */ /* 0x000fe200078ec0ff */
[----:B------:R-:W4:Y:S01]  /*481f0*/  LDL.LU R28, [R1+0x1338] ;  /* 0x00133800011c7983 */ /* 0x000f220000300800 */
[----:B------:R-:W-:Y:S02]  /*48200*/  LOP3.LUT R18, R18, 0xffff, RZ, 0xc0, !PT ;  /* 0x0000ffff12127812 */ /* 0x000fe400078ec0ff */
[----:B0-----:R-:W-:Y:S02]  /*48210*/  PRMT R0, R22, 0x3340, R21 ;  /* 0x0000334016007816 */ /* 0x001fe40000000015 */
[----:B------:R-:W-:-:S03]  /*48220*/  PRMT R4, R18, 0x3340, R1 ;  /* 0x0000334012047816 */ /* 0x000fc60000000001 */
[----:B------:R2:W-:Y:S04]  /*48230*/  STL [R1+0x155c], R0 ;  /* 0x00155c0001007387 */ /* 0x0005e80000100800 */
[----:B------:R-:W-:Y:S04]  /*48240*/  STL [R1+0x20], R4 ;  /* 0x0000200401007387 */ /* 0x000fe80000100800 */
[----:B------:R-:W4:Y:S01]  /*48250*/  LDL.LU R13, [R1+0x1470] ;  /* 0x00147000010d7983 */ /* 0x000f220000300800 */
[----:B--2---:R-:W-:-:S03]  /*48260*/  PRMT R0, R7, 0x5410, R16 ;  /* 0x0000541007007816 */ /* 0x004fc60000000010 */
[----:B------:R-:W2:Y:S04]  /*48270*/  LDL.LU R16, [R1+0x12f8] ;  /* 0x0012f80001107983 */ /* 0x000ea80000300800 */
[----:B------:R0:W-:Y:S04]  /*48280*/  STL [R1+0x914], R0 ;  /* 0x0009140001007387 */ /* 0x0001e80000100800 */
[----:B------:R-:W2:Y:S01]  /*48290*/  LDL.LU R7, [R1+0x13e0] ;  /* 0x0013e00001077983 */ /* 0x000ea20000300800 */
[----:B---3--:R-:W-:Y:S02]  /*482a0*/  LOP3.LUT R24, R14, 0xffff, RZ, 0xc0, !PT ;  /* 0x0000ffff0e187812 */ /* 0x008fe400078ec0ff */
[----:B----4-:R-:W-:-:S02]  /*482b0*/  LOP3.LUT R22, R12, 0xffff, RZ, 0xc0, !PT ;  /* 0x0000ffff0c167812 */ /* 0x010fc400078ec0ff */
[----:B------:R-:W-:Y:S02]  /*482c0*/  LOP3.LUT R23, R5, 0xffff, RZ, 0xc0, !PT ;  /* 0x0000ffff05177812 */ /* 0x000fe400078ec0ff */
[----:B------:R-:W-:Y:S02]  /*482d0*/  PRMT R18, R22, 0x3340, R1 ;  /* 0x0000334016127816 */ /* 0x000fe40000000001 */
[----:B------:R-:W-:Y:S02]  /*482e0*/  PRMT R21, R24, 0x3340, R23 ;  /* 0x0000334018157816 */ /* 0x000fe40000000017 */
[----:B------:R-:W-:Y:S02]  /*482f0*/  SHF.R.U32.HI R22, RZ, 0x8, R22 ;  /* 0x00000008ff167819 */ /* 0x000fe40000011616 */
[----:B------:R-:W-:Y:S02]  /*48300*/  PRMT R5, R21, 0x5410, R18 ;  /* 0x0000541015057816 */ /* 0x000fe40000000012 */
[----:B------:R-:W-:-:S02]  /*48310*/  SHF.R.U32.HI R21, RZ, 0x8, R24 ;  /* 0x00000008ff157819 */ /* 0x000fc40000011618 */
[----:B------:R-:W-:Y:S02]  /*48320*/  SHF.R.U32.HI R18, RZ, 0x8, R23 ;  /* 0x00000008ff127819 */ /* 0x000fe40000011617 */
[----:B------:R-:W-:Y:S02]  /*48330*/  LOP3.LUT R22, R22, 0xffff, RZ, 0xc0, !PT ;  /* 0x0000ffff16167812 */ /* 0x000fe400078ec0ff */
[----:B------:R-:W-:Y:S02]  /*48340*/  LOP3.LUT R21, R21, 0xffff, RZ, 0xc0, !PT ;  /* 0x0000ffff15157812 */ /* 0x000fe400078ec0ff */
[----:B------:R-:W-:Y:S01]  /*48350*/  LOP3.LUT R18, R18, 0xffff, RZ, 0xc0, !PT ;  /* 0x0000ffff12127812 */ /* 0x000fe200078ec0ff */
[----:B------:R1:W-:Y:S03]  /*48360*/  STL [R1+0x1560], R5 ;  /* 0x0015600501007387 */ /* 0x0003e60000100800 */
[----:B0-----:R-:W-:-:S02]  /*48370*/  PRMT R0, R21, 0x3340, R18 ;  /* 0x0000334015007816 */ /* 0x001fc40000000012 */
[----:B-1----:R-:W-:-:S03]  /*48380*/  PRMT R5, R22, 0x3340, R1 ;  /* 0x0000334016057816 */ /* 0x002fc60000000001 */
[----:B------:R0:W-:Y:S04]  /*48390*/  STL [R1+0x1564], R0 ;  /* 0x0015640001007387 */ /* 0x0001e80000100800 */
[----:B------:R-:W-:Y:S04]  /*483a0*/  STL [R1+0x1568], R5 ;  /* 0x0015680501007387 */ /* 0x000fe80000100800 */
[----:B------:R-:W3:Y:S01]  /*483b0*/  LDL.LU R26, [R1+0x1264] ;  /* 0x00126400011a7983 */ /* 0x000ee20000300800 */
[----:B------:R-:W-:Y:S02]  /*483c0*/  PRMT R3, R8, 0x5410, R3 ;  /* 0x0000541008037816 */ /* 0x000fe40000000003 */
[----:B0-----:R-:W-:-:S03]  /*483d0*/  PRMT R0, R28, 0x5410, R9 ;  /* 0x000054101c007816 */ /* 0x001fc60000000009 */
[----:B------:R-:W-:Y:S04]  /*483e0*/  STL [R1+0x918], R3 ;  /* 0x0009180301007387 */ /* 0x000fe80000100800 */
[----:B------:R-:W3:Y:S04]  /*483f0*/  LDL.LU R27, [R1+0x1354] ;  /* 0x00135400011b7983 */ /* 0x000ee80000300800 */
[----:B------:R0:W-:Y:S04]  /*48400*/  STL [R1+0x1218], R0 ;  /* 0x0012180001007387 */ /* 0x0001e80000100800 */
[----:B------:R-:W4:Y:S04]  /*48410*/  LDL.LU R6, [R1+0x1260] ;  /* 0x0012600001067983 */ /* 0x000f280000300800 */
[----:B------:R-:W4:Y:S04]  /*48420*/  LDL.LU R10, [R1+0x132c] ;  /* 0x00132c00010a7983 */ /* 0x000f280000300800 */
[----:B------:R-:W4:Y:S04]  /*48430*/  LDL.LU R19, [R1+0x1258] ;  /* 0x0012580001137983 */ /* 0x000f280000300800 */
[----:B------:R-:W4:Y:S04]  /*48440*/  LDL.LU R20, [R1+0x131c] ;  /* 0x00131c0001147983 */ /* 0x000f280000300800 */
[----:B------:R-:W4:Y:S04]  /*48450*/  LDL.LU R11, [R1+0x1474] ;  /* 0x00147400010b7983 */ /* 0x000f280000300800 */
[----:B------:R-:W4:Y:S04]  /*48460*/  LDL.LU R15, [R1+0x1318] ;  /* 0x00131800010f7983 */ /* 0x000f280000300800 */
[----:B------:R-:W4:Y:S01]  /*48470*/  LDL.LU R12, [R1+0x13f4] ;  /* 0x0013f400010c7983 */ /* 0x000f220000300800 */
[----:B------:R-:W-:-:S03]  /*48480*/  LOP3.LUT R23, R13, 0xffff, RZ, 0xc0, !PT ;  /* 0x0000ffff0d177812 */ /* 0x000fc600078ec0ff */
[----:B------:R-:W4:Y:S01]  /*48490*/  LDL.LU R14, [R1+0x125c] ;  /* 0x00125c00010e7983 */ /* 0x000f220000300800 */
[----:B--2---:R-:W-:Y:S02]  /*484a0*/  LOP3.LUT R24, R16, 0xffff, RZ, 0xc0, !PT ;  /* 0x0000ffff10187812 */ /* 0x004fe400078ec0ff */
[----:B------:R-:W-:Y:S02]  /*484b0*/  LOP3.LUT R22, R7, 0xffff, RZ, 0xc0, !PT ;  /* 0x0000ffff07167812 */ /* 0x000fe400078ec0ff */
[----:B------:R-:W-:Y:S02]  /*484c0*/  PRMT R18, R24, 0x3340, R1 ;  /* 0x0000334018127816 */ /* 0x000fe40000000001 */
[----:B------:R-:W-:-:S04]  /*484d0*/  PRMT R21, R23, 0x3340, R22 ;  /* 0x0000334017157816 */ /* 0x000fc80000000016 */
[----:B0-----:R-:W-:Y:S02]  /*484e0*/  PRMT R0, R21, 0x5410, R18 ;  /* 0x0000541015007816 */ /* 0x001fe40000000012 */
[----:B------:R-:W-:-:S03]  /*484f0*/  SHF.R.U32.HI R18, RZ, 0x8, R2 ;  /* 0x00000008ff127819 */ /* 0x000fc60000011602 */
[----:B------:R-:W-:Y:S04]  /*48500*/  STL [R1+0xe8], R0 ;  /* 0x0000e80001007387 */ /* 0x000fe80000100800 */
[----:B------:R-:W2:Y:S04]  /*48510*/  LDL.LU R2, [R1+0x1314] ;  /* 0x0013140001027983 */ /* 0x000ea80000300800 */
[----:B------:R-:W2:Y:S04]  /*48520*/  LDL.LU R3, [R1+0x1254] ;  /* 0x0012540001037983 */ /* 0x000ea80000300800 */
[----:B------:R-:W2:Y:S04]  /*48530*/  LDL.LU R8, [R1+0x1310] ;  /* 0x0013100001087983 */ /* 0x000ea80000300800 */
[----:B------:R-:W2:Y:S04]  /*48540*/  LDL.LU R9, [R1+0x124c] ;  /* 0x00124c0001097983 */ /* 0x000ea80000300800 */
[----:B------:R-:W2:Y:S04]  /*48550*/  LDL.LU R28, [R1+0x12e8] ;  /* 0x0012e800011c7983 */ /* 0x000ea80000300800 */
[----:B------:R-:W2:Y:S04]  /*48560*/  LDL.LU R13, [R1+0x1458] ;  /* 0x00145800010d7983 */ /* 0x000ea80000300800 */
[----:B------:R-:W2:Y:S04]  /*48570*/  LDL.LU R16, [R1+0x12bc] ;  /* 0x0012bc0001107983 */ /* 0x000ea80000300800 */
[----:B------:R-:W2:Y:S01]  /*48580*/  LDL.LU R7, [R1+0x13b8] ;  /* 0x0013b80001077983 */ /* 0x000ea20000300800 */
[----:B------:R-:W-:-:S02]  /*48590*/  SHF.R.U32.HI R23, RZ, 0x8, R23 ;  /* 0x00000008ff177819 */ /* 0x000fc40000011617 */
[----:B------:R-:W-:Y:S02]  /*485a0*/  SHF.R.U32.HI R21, RZ, 0x8, R22 ;  /* 0x00000008ff157819 */ /* 0x000fe40000011616 */
[----:B------:R-:W-:Y:S02]  /*485b0*/  LOP3.LUT R18, R18, 0xffff, RZ, 0xc0, !PT ;  /* 0x0000ffff12127812 */ /* 0x000fe400078ec0ff */
[----:B------:R-:W-:Y:S02]  /*485c0*/  LOP3.LUT R22, R23, 0xffff, RZ, 0xc0, !PT ;  /* 0x0000ffff17167812 */ /* 0x000fe400078ec0ff */
[----:B------:R-:W-:Y:S02]  /*485d0*/  LOP3.LUT R21, R21, 0xffff, RZ, 0xc0, !PT ;  /* 0x0000ffff15157812 */ /* 0x000fe400078ec0ff */
[----:B------:R-:W-:Y:S02]  /*485e0*/  PRMT R4, R18, 0x3340, R1 ;  /* 0x0000334012047816 */ /* 0x000fe40000000001 */
[----:B------:R-:W-:-:S03]  /*485f0*/  PRMT R17, R22, 0x3340, R21 ;  /* 0x0000334016117816 */ /* 0x000fc60000000015 */
[----:B------:R4:W-:Y:S04]  /*48600*/  STL [R1+0x156c], R4 ;  /* 0x00156c0401007387 */ /* 0x0009e80000100800 */
[----:B------:R-:W-:Y:S01]  /*48610*/  STL [R1+0x1570], R17 ;  /* 0x0015701101007387 */ /* 0x000fe20000100800 */
[----:B---3--:R-:W-:Y:S02]  /*48620*/  PRMT R5, R27, 0x5410, R26 ;  /* 0x000054101b057816 */ /* 0x008fe4000000001a */
[----:B----4-:R-:W-:Y:S02]  /*48630*/  PRMT R4, R10, 0x5410, R6 ;  /* 0x000054100a047816 */ /* 0x010fe40000000006 */
[----:B------:R-:W-:Y:S02]  /*48640*/  LOP3.LUT R23, R11, 0xffff, RZ, 0xc0, !PT ;  /* 0x0000ffff0b177812 */ /* 0x000fe400078ec0ff */
[----:B------:R-:W-:-:S02]  /*48650*/  LOP3.LUT R25, R15, 0xffff, RZ, 0xc0, !PT ;  /* 0x0000ffff0f197812 */ /* 0x000fc400078ec0ff */
[----:B------:R-:W-:Y:S02]  /*48660*/  LOP3.LUT R22, R12, 0xffff, RZ, 0xc0, !PT ;  /* 0x0000ffff0c167812 */ /* 0x000fe400078ec0ff */
[----:B------:R-:W-:Y:S01]  /*48670*/  PRMT R0, R20, 0x5410, R19 ;  /* 0x0000541014007816 */ /* 0x000fe20000000013 */
[----:B------:R-:W-:Y:S01]  /*48680*/  STL [R1+0x91c], R5 ;  /* 0x00091c0501007387 */ /* 0x000fe20000100800 */
[----:B------:R-:W-:Y:S02]  /*48690*/  PRMT R18, R25, 0x3340, R1 ;  /* 0x0000334019127816 */ /* 0x000fe40000000001 */
[----:B------:R-:W-:Y:S01]  /*486a0*/  PRMT R21, R23, 0x3340, R22 ;  /* 0x0000334017157816 */ /* 0x000fe20000000016 */
[----:B------:R-:W-:Y:S04]  /*486b0*/  STL [R1+0x8f8], R4 ;  /* 0x0008f80401007387 */ /* 0x000fe80000100800 */
[----:B------:R0:W-:Y:S01]  /*486c0*/  STL [R1+0x910], R0 ;  /* 0x0009100001007387 */ /* 0x0001e20000100800 */
[----:B------:R-:W-:-:S02]  /*486d0*/  SHF.R.U32.HI R23, RZ, 0x8, R23 ;  /* 0x00000008ff177819 */ /* 0x000fc40000011617 */
[----:B0-----:R-:W-:Y:S02]  /*486e0*/  PRMT R0, R21, 0x5410, R18 ;  /* 0x0000541015007816 */ /* 0x001fe40000000012 */
[----:B------:R-:W-:Y:S02]  /*486f0*/  SHF.R.U32.HI R18, RZ, 0x8, R24 ;  /* 0x00000008ff127819 */ /* 0x000fe40000011618 */
[----:B------:R-:W-:Y:S02]  /*48700*/  SHF.R.U32.HI R21, RZ, 0x8, R22 ;  /* 0x00000008ff157819 */ /* 0x000fe40000011616 */
[----:B------:R-:W-:Y:S02]  /*48710*/  LOP3.LUT R22, R23, 0xffff, RZ, 0xc0, !PT ;  /* 0x0000ffff17167812 */ /* 0x000fe400078ec0ff */
[----:B------:R-:W-:Y:S02]  /*48720*/  LOP3.LUT R18, R18, 0xffff, RZ, 0xc0, !PT ;  /* 0x0000ffff12127812 */ /* 0x000fe400078ec0ff */
[----:B------:R-:W-:-:S02]  /*48730*/  LOP3.LUT R21, R21, 0xffff, RZ, 0xc0, !PT ;  /* 0x0000ffff15157812 */ /* 0x000fc400078ec0ff */
[----:B------:R-:W-:Y:S02]  /*48740*/  PRMT R6, R18, 0x3340, R1 ;  /* 0x0000334012067816 */ /* 0x000fe40000000001 */
[----:B------:R-:W-:Y:S01]  /*48750*/  PRMT R12, R22, 0x3340, R21 ;  /* 0x00003340160c7816 */ /* 0x000fe20000000015 */
[----:B------:R0:W-:Y:S04]  /*48760*/  STL [R1+0xe4], R0 ;  /* 0x0000e40001007387 */ /* 0x0001e80000100800 */
[----:B------:R-:W-:Y:S04]  /*48770*/  STL [R1+0x1574], R6 ;  /* 0x0015740601007387 */ /* 0x000fe80000100800 */
[----:B------:R1:W-:Y:S01]  /*48780*/  STL [R1+0x1578], R12 ;  /* 0x0015780c01007387 */ /* 0x0003e20000100800 */
[----:B--2---:R-:W-:-:S02]  /*48790*/  PRMT R4, R2, 0x5410, R14 ;  /* 0x0000541002047816 */ /* 0x004fc4000000000e */
[----:B------:R-:W-:Y:S02]  /*487a0*/  PRMT R2, R8, 0x5410, R3 ;  /* 0x0000541008027816 */ /* 0x000fe40000000003 */
[----:B0-----:R-:W-:Y:S01]  /*487b0*/  PRMT R0, R28, 0x5410, R9 ;  /* 0x000054101c007816 */ /* 0x001fe20000000009 */
[----:B------:R0:W-:Y:S01]  /*487c0*/  STL [R1+0x8fc], R4 ;  /* 0x0008fc0401007387 */ /* 0x0001e20000100800 */
[----:B------:R-:W-:Y:S02]  /*487d0*/  LOP3.LUT R24, R13, 0xffff, RZ, 0xc0, !PT ;  /* 0x0000ffff0d187812 */ /* 0x000fe400078ec0ff */
[----:B------:R-:W-:Y:S02]  /*487e0*/  LOP3.LUT R22, R16, 0xffff, RZ, 0xc0, !PT ;  /* 0x0000ffff10167812 */ /* 0x000fe400078ec0ff */
[----:B------:R-:W-:Y:S01]  /*487f0*/  LOP3.LUT R23, R7, 0xffff, RZ, 0xc0, !PT ;  /* 0x0000ffff07177812 */ /* 0x000fe200078ec0ff */
[----:B------:R2:W-:Y:S04]  /*48800*/  STL [R1+0x198], R2 ;  /* 0x0001980201007387 */ /* 0x0005e80000100800 */
[----:B------:R3:W-:Y:S04]  /*48810*/  STL [R1+0x8d0], R0 ;  /* 0x0008d00001007387 */ /* 0x0007e80000100800 */
[----:B-1----:R-:W4:Y:S04]  /*48820*/  LDL.LU R12, [R1+0x1300] ;  /* 0x00130000010c7983 */ /* 0x002f280000300800 */
[----:B------:R-:W4:Y:S01]  /*48830*/  LDL.LU R6, [R1+0x1248] ;  /* 0x0012480001067983 */ /* 0x000f220000300800 */
[----:B------:R-:W-:-:S02]  /*48840*/  PRMT R18, R22, 0x3340, R1 ;  /* 0x0000334016127816 */ /* 0x000fc40000000001 */
[----:B------:R-:W-:Y:S01]  /*48850*/  PRMT R21, R24, 0x3340, R23 ;  /* 0x0000334018157816 */ /* 0x000fe20000000017 */
[----:B------:R-:W4:Y:S04]  /*48860*/  LDL.LU R17, [R1+0x12d8] ;  /* 0x0012d80001117983 */ /* 0x000f280000300800 */
[----:B0-----:R-:W4:Y:S04]  /*48870*/  LDL.LU R4, [R1+0x7c] ;  /* 0x00007c0001047983 */ /* 0x001f280000300800 */
[----:B------:R-:W4:Y:S04]  /*48880*/  LDL.LU R7, [R1+0x12c8] ;  /* 0x0012c80001077983 */ /* 0x000f280000300800 */
[----:B------:R-:W4:Y:S01]  /*48890*/  LDL.LU R5, [R1+0x1464] ;  /* 0x0014640001057983 */ /* 0x000f220000300800 */
[----:B--2---:R-:W-:-:S03]  /*488a0*/  PRMT R2, R21, 0x5410, R18 ;  /* 0x0000541015027816 */ /* 0x004fc60000000012 */
[----:B------:R-:W2:Y:S04]  /*488b0*/  LDL.LU R14, [R1+0x12dc] ;  /* 0x0012dc00010e7983 */ /* 0x000ea80000300800 */
[----:B------:R-:W2:Y:S04]  /*488c0*/  LDL.LU R16, [R1+0x13d0] ;  /* 0x0013d00001107983 */ /* 0x000ea80000300800 */
[----:B---3--:R-:W3:Y:S04]  /*488d0*/  LDL.LU R0, [R1+0x124] ;  /* 0x0001240001007983 */ /* 0x008ee80000300800 */
[----:B------:R-:W3:Y:S04]  /*488e0*/  LDL.LU R29, [R1+0x12c4] ;  /* 0x0012c400011d7983 */ /* 0x000ee80000300800 */
[----:B------:R0:W-:Y:S04]  /*488f0*/  STL [R1+0xe0], R2 ;  /* 0x0000e00201007387 */ /* 0x0001e80000100800 */
[----:B------:R-:W3:Y:S04]  /*48900*/  LDL.LU R26, [R1+0xd0] ;  /* 0x0000d000011a7983 */ /* 0x000ee80000300800 */
[----:B------:R-:W3:Y:S04]  /*48910*/  LDL.LU R27, [R1+0x12c0] ;  /* 0x0012c000011b7983 */ /* 0x000ee80000300800 */
[----:B------:R-:W3:Y:S04]  /*48920*/  LDL.LU R10, [R1+0x9c] ;  /* 0x00009c00010a7983 */ /* 0x000ee80000300800 */
[----:B------:R-:W3:Y:S04]  /*48930*/  LDL.LU R19, [R1+0x12a8] ;  /* 0x0012a80001137983 */ /* 0x000ee80000300800 */
[----:B------:R-:W3:Y:S04]  /*48940*/  LDL.LU R20, [R1+0x98] ;  /* 0x0000980001147983 */ /* 0x000ee80000300800 */
[----:B0-----:R-:W3:Y:S04]  /*48950*/  LDL.LU R2, [R1+0x129c] ;  /* 0x00129c0001027983 */ /* 0x001ee80000300800 */
[----:B------:R-:W3:Y:S04]  /*48960*/  LDL.LU R3, [R1+0x1480] ;  /* 0x0014800001037983 */ /* 0x000ee80000300800 */
[----:B------:R-:W3:Y:S04]  /*48970*/  LDL.LU R8, [R1+0x1388] ;  /* 0x0013880001087983 */ /* 0x000ee80000300800 */
[----:B------:R-:W3:Y:S04]  /*48980*/  LDL.LU R9, [R1+0x1440] ;  /* 0x0014400001097983 */ /* 0x000ee80000300800 */
[----:B------:R-:W3:Y:S04]  /*48990*/  LDL.LU R28, [R1+0x1484] ;  /* 0x00148400011c7983 */ /* 0x000ee80000300800 */
[----:B------:R-:W3:Y:S01]  /*489a0*/  LDL.LU R13, [R1+0x138c] ;  /* 0x00138c00010d7983 */ /* 0x000ee20000300800 */
[----:B------:R-:W-:-:S03]  /*489b0*/  SHF.R.U32.HI R21, RZ, 0x8, R24 ;  /* 0x00000008ff157819 */ /* 0x000fc60000011618 */
[----:B------:R-:W3:Y:S01]  /*489c0*/  LDL.LU R24, [R1+0x1250] ;  /* 0x0012500001187983 */ /* 0x000ee20000300800 */
[----:B------:R-:W-:Y:S02]  /*489d0*/  SHF.R.U32.HI R18, RZ, 0x8, R23 ;  /* 0x00000008ff127819 */ /* 0x000fe40000011617 */
[----:B------:R-:W-:Y:S02]  /*489e0*/  SHF.R.U32.HI R22, RZ, 0x8, R22 ;  /* 0x00000008ff167819 */ /* 0x000fe40000011616 */
[----:B------:R-:W-:Y:S02]  /*489f0*/  LOP3.LUT R21, R21, 0xffff, RZ, 0xc0, !PT ;  /* 0x0000ffff15157812 */ /* 0x000fe400078ec0ff */
[----:B------:R-:W-:Y:S02]  /*48a00*/  LOP3.LUT R18, R18, 0xffff, RZ, 0xc0, !PT ;  /* 0x0000ffff12127812 */ /* 0x000fe400078ec0ff */
[----:B------:R-:W-:Y:S02]  /*48a10*/  LOP3.LUT R22, R22, 0xffff, RZ, 0xc0, !PT ;  /* 0x0000ffff16167812 */ /* 0x000fe400078ec0ff */
[----:B------:R-:W-:-:S02]  /*48a20*/  PRMT R15, R21, 0x3340, R18 ;  /* 0x00003340150f7816 */ /* 0x000fc40000000012 */
[----:B------:R-:W-:-:S03]  /*48a30*/  PRMT R11, R22, 0x3340, R1 ;  /* 0x00003340160b7816 */ /* 0x000fc60000000001 */
[----:B------:R-:W-:Y:S04]  /*48a40*/  STL [R1+0x157c], R15 ;  /* 0x00157c0f01007387 */ /* 0x000fe80000100800 */
[----:B------:R3:W-:Y:S01]  /*48a50*/  STL [R1+0x1580], R11 ;  /* 0x0015800b01007387 */ /* 0x0007e20000100800 */
[----:B----4-:R-:W-:Y:S02]  /*48a60*/  PRMT R6, R17, 0x5410, R6 ;  /* 0x0000541011067816 */ /* 0x010fe40000000006 */
[----:B------:R-:W-:Y:S02]  /*48a70*/  PRMT R4, R7, 0x5410, R4 ;  /* 0x0000541007047816 */ /* 0x000fe40000000004 */
[----:B------:R-:W-:Y:S02]  /*48a80*/  LOP3.LUT R23, R5, 0xffff, RZ, 0xc0, !PT ;  /* 0x0000ffff05177812 */ /* 0x000fe400078ec0ff */
[----:B--2---:R-:W-:-:S04]  /*48a90*/  LOP3.LUT R22, R16, 0xffff, RZ, 0xc0, !PT ;  /* 0x0000ffff10167812 */ /* 0x004fc800078ec0ff */
[----:B------:R-:W-:Y:S02]  /*48aa0*/  PRMT R21, R23, 0x3340, R22 ;  /* 0x0000334017157816 */ /* 0x000fe40000000016 */
[----:B---3--:R-:W-:-:S05]  /*48ab0*/  PRMT R11, R12, 0x5410, R24 ;  /* 0x000054100c0b7816 */ /* 0x008fca0000000018 */
[----:B------:R-:W-:Y:S04]  /*48ac0*/  STL [R1+0x19c], R11 ;  /* 0x00019c0b01007387 */ /* 0x000fe80000100800 */
[----:B------:R-:W2:Y:S04]  /*48ad0*/  LDL.LU R7, [R1+0x1448] ;  /* 0x0014480001077983 */ /* 0x000ea80000300800 */
[----:B------:R-:W-:Y:S04]  /*48ae0*/  STL [R1+0x8d4], R6 ;  /* 0x0008d40601007387 */ /* 0x000fe80000100800 */
[----:B------:R0:W-:Y:S02]  /*48af0*/  STL [R1+0x190], R4 ;  /* 0x0001900401007387 */ /* 0x0001e40000100800 */
[----:B0-----:R-:W-:-:S04]  /*48b00*/  LOP3.LUT R4, R14, 0xffff, RZ, 0xc0, !PT ;  /* 0x0000ffff0e047812 */ /* 0x001fc800078ec0ff */
[----:B------:R-:W-:Y:S01]  /*48b10*/  PRMT R18, R4, 0x3340, R1 ;  /* 0x0000334004127816 */ /* 0x000fe20000000001 */
[----:B------:R0:W-:Y:S01]  /*48b20*/  STL [R1+0x100], R4 ;  /* 0x0001000401007387 */ /* 0x0001e20000100800 */
[----:B------:R-:W-:Y:S02]  /*48b30*/  SHF.R.U32.HI R23, RZ, 0x8, R23 ;  /* 0x00000008ff177819 */ /* 0x000fe40000011617 */
[----:B0-----:R-:W-:Y:S02]  /*48b40*/  PRMT R4, R21, 0x5410, R18 ;  /* 0x0000541015047816 */ /* 0x001fe40000000012 */
[----:B------:R-:W-:Y:S02]  /*48b50*/  SHF.R.U32.HI R18, RZ, 0x8, R25 ;  /* 0x00000008ff127819 */ /* 0x000fe40000011619 */
[----:B------:R-:W-:Y:S02]  /*48b60*/  SHF.R.U32.HI R21, RZ, 0x8, R22 ;  /* 0x00000008ff157819 */ /* 0x000fe40000011616 */
[----:B------:R-:W-:-:S02]  /*48b70*/  LOP3.LUT R18, R18, 0xffff, RZ, 0xc0, !PT ;  /* 0x0000ffff12127812 */ /* 0x000fc400078ec0ff */
[----:B------:R-:W-:Y:S02]  /*48b80*/  LOP3.LUT R22, R23, 0xffff, RZ, 0xc0, !PT ;  /* 0x0000ffff17167812 */ /* 0x000fe400078ec0ff */
[----:B------:R-:W-:Y:S02]  /*48b90*/  LOP3.LUT R21, R21, 0xffff, RZ, 0xc0, !PT ;  /* 0x0000ffff15157812 */ /* 0x000fe400078ec0ff */
[----:B------:R-:W-:Y:S02]  /*48ba0*/  PRMT R0, R29, 0x5410, R0 ;  /* 0x000054101d007816 */ /* 0x000fe40000000000 */
[----:B------:R-:W-:Y:S01]  /*48bb0*/  PRMT R14, R18, 0x3340, R1 ;  /* 0x00003340120e7816 */ /* 0x000fe20000000001 */
[----:B------:R0:W-:Y:S01]  /*48bc0*/  STL [R1+0xdc], R4 ;  /* 0x0000dc0401007387 */ /* 0x0001e20000100800 */
[----:B------:R-:W-:Y:S02]  /*48bd0*/  PRMT R16, R22, 0x3340, R21 ;  /* 0x0000334016107816 */ /* 0x000fe40000000015 */
[----:B------:R-:W-:-:S02]  /*48be0*/  PRMT R5, R27, 0x5410, R26 ;  /* 0x000054101b057816 */ /* 0x000fc4000000001a */
[----:B------:R-:W-:Y:S01]  /*48bf0*/  LOP3.LUT R24, R3, 0xffff, RZ, 0xc0, !PT ;  /* 0x0000ffff03187812 */ /* 0x000fe200078ec0ff */
[----:B------:R-:W-:Y:S04]  /*48c00*/  STL [R1+0x159c], R14 ;  /* 0x00159c0e01007387 */ /* 0x000fe80000100800 */
[----:B------:R1:W-:Y:S01]  /*48c10*/  STL [R1+0x18c], R0 ;  /* 0x00018c0001007387 */ /* 0x0003e20000100800 */
[----:B------:R-:W-:Y:S02]  /*48c20*/  LOP3.LUT R26, R8, 0xffff, RZ, 0xc0, !PT ;  /* 0x0000ffff081a7812 */ /* 0x000fe400078ec0ff */
[----:B------:R-:W-:Y:S02]  /*48c30*/  LOP3.LUT R22, R9, 0xffff, RZ, 0xc0, !PT ;  /* 0x0000ffff09167812 */ /* 0x000fe400078ec0ff */
[----:B0-----:R-:W-:Y:S01]  /*48c40*/  PRMT R4, R19, 0x5410, R10 ;  /* 0x0000541013047816 */ /* 0x001fe2000000000a */
[----:B------:R-:W-:Y:S01]  /*48c50*/  STL [R1+0x194], R5 ;  /* 0x0001940501007387 */ /* 0x000fe20000100800 */
[----:B------:R-:W-:-:S02]  /*48c60*/  PRMT R18, R26, 0x3340, R1 ;  /* 0x000033401a127816 */ /* 0x000fc40000000001 */
[----:B-1----:R-:W-:Y:S02]  /*48c70*/  PRMT R0, R2, 0x5410, R20 ;  /* 0x0000541002007816 */ /* 0x002fe40000000014 */
[----:B------:R-:W-:Y:S01]  /*48c80*/  PRMT R21, R24, 0x3340, R22 ;  /* 0x0000334018157816 */ /* 0x000fe20000000016 */
[----:B------:R-:W-:Y:S04]  /*48c90*/  STL [R1+0x9c], R4 ;  /* 0x00009c0401007387 */ /* 0x000fe80000100800 */
[----:B------:R0:W-:Y:S04]  /*48ca0*/  STL [R1+0x188], R0 ;  /* 0x0001880001007387 */ /* 0x0001e80000100800 */
[----:B------:R-:W3:Y:S04]  /*48cb0*/  LDL.LU R14, [R1+0xcc] ;  /* 0x0000cc00010e7983 */ /* 0x000ee80000300800 */
[----:B------:R-:W3:Y:S04]  /*48cc0*/  LDL.LU R11, [R1+0x12ac] ;  /* 0x0012ac00010b7983 */ /* 0x000ee80000300800 */
[----:B------:R-:W4:Y:S04]  /*48cd0*/  LDL.LU R15, [R1+0xc4] ;  /* 0x0000c400010f7983 */ /* 0x000f280000300800 */
[----:B------:R-:W4:Y:S04]  /*48ce0*/  LDL.LU R12, [R1+0x12a4] ;  /* 0x0012a400010c7983 */ /* 0x000f280000300800 */
[----:B------:R-:W4:Y:S04]  /*48cf0*/  LDL.LU R6, [R1+0x8c] ;  /* 0x00008c0001067983 */ /* 0x000f280000300800 */
[----:B------:R-:W4:Y:S01]  /*48d00*/  LDL.LU R17, [R1+0x174] ;  /* 0x0001740001117983 */ /* 0x000f220000300800 */
[----:B0-----:R-:W-:-:S05]  /*48d10*/  PRMT R0, R21, 0x5410, R18 ;  /* 0x0000541015007816 */ /* 0x001fca0000000012 */
[----:B------:R0:W-:Y:S04]  /*48d20*/  STL [R1+0xd0], R0 ;  /* 0x0000d00001007387 */ /* 0x0001e80000100800 */
[----:B------:R-:W4:Y:S04]  /*48d30*/  LDL.LU R4, [R1+0x90] ;  /* 0x0000900001047983 */ /* 0x000f280000300800 */
[----:B------:R-:W4:Y:S04]  /*48d40*/  LDL.LU R5, [R1+0x138] ;  /* 0x0001380001057983 */ /* 0x000f280000300800 */
[----:B0-----:R-:W4:Y:S04]  /*48d50*/  LDL.LU R0, [R1+0x94] ;  /* 0x0000940001007983 */ /* 0x001f280000300800 */
[----:B------:R-:W4:Y:S04]  /*48d60*/  LDL.LU R29, [R1+0x134] ;  /* 0x00013400011d7983 */ /* 0x000f280000300800 */
[----:B------:R-:W4:Y:S04]  /*48d70*/  LDL.LU R10, [R1+0x78] ;  /* 0x00007800010a7983 */ /* 0x000f280000300800 */
[----:B------:R-:W4:Y:S04]  /*48d80*/  LDL.LU R19, [R1+0x130] ;  /* 0x0001300001137983 */ /* 0x000f280000300800 */
[----:B------:R-:W4:Y:S04]  /*48d90*/  LDL.LU R20, [R1+0x1478] ;  /* 0x0014780001147983 */ /* 0x000f280000300800 */
[----:B------:R-:W4:Y:S04]  /*48da0*/  LDL.LU R2, [R1+0x1358] ;  /* 0x0013580001027983 */ /* 0x000f280000300800 */
[----:B------:R-:W4:Y:S01]  /*48db0*/  LDL.LU R8, [R1+0x141c] ;  /* 0x00141c0001087983 */ /* 0x000f220000300800 */
[----:B------:R-:W-:-:S03]  /*48dc0*/  LOP3.LUT R25, R28, 0xffff, RZ, 0xc0, !PT ;  /* 0x0000ffff1c197812 */ /* 0x000fc600078ec0ff */
[----:B------:R-:W4:Y:S04]  /*48dd0*/  LDL.LU R9, [R1+0x147c] ;  /* 0x00147c0001097983 */ /* 0x000f280000300800 */
[----:B------:R-:W4:Y:S01]  /*48de0*/  LDL.LU R28, [R1+0x135c] ;  /* 0x00135c00011c7983 */ /* 0x000f220000300800 */
[----:B------:R-:W-:-:S03]  /*48df0*/  LOP3.LUT R27, R13, 0xffff, RZ, 0xc0, !PT ;  /* 0x0000ffff0d1b7812 */ /* 0x000fc600078ec0ff */
[----:B------:R-:W4:Y:S01]  /*48e00*/  LDL.LU R13, [R1+0x1420] ;  /* 0x00142000010d7983 */ /* 0x000f220000300800 */
[----:B------:R-:W-:Y:S02]  /*48e10*/  PRMT R18, R27, 0x3340, R1 ;  /* 0x000033401b127816 */ /* 0x000fe40000000001 */
[----:B--2---:R-:W-:-:S04]  /*48e20*/  LOP3.LUT R23, R7, 0xffff, RZ, 0xc0, !PT ;  /* 0x0000ffff07177812 */ /* 0x004fc800078ec0ff */
[----:B------:R-:W-:Y:S02]  /*48e30*/  PRMT R21, R25, 0x3340, R23 ;  /* 0x0000334019157816 */ /* 0x000fe40000000017 */
[----:B------:R-:W-:Y:S02]  /*48e40*/  SHF.R.U32.HI R25, RZ, 0x8, R25 ;  /* 0x00000008ff197819 */ /* 0x000fe40000011619 */
[----:B------:R-:W-:Y:S02]  /*48e50*/  PRMT R3, R21, 0x5410, R18 ;  /* 0x0000541015037816 */ /* 0x000fe40000000012 */
[----:B------:R-:W-:Y:S02]  /*48e60*/  SHF.R.U32.HI R18, RZ, 0x8, R22 ;  /* 0x00000008ff127819 */ /* 0x000fe40000011616 */
[----:B------:R-:W-:Y:S02]  /*48e70*/  SHF.R.U32.HI R22, RZ, 0x8, R23 ;  /* 0x00000008ff167819 */ /* 0x000fe40000011617 */
[----:B------:R-:W-:-:S02]  /*48e80*/  SHF.R.U32.HI R21, RZ, 0x8, R24 ;  /* 0x00000008ff157819 */ /* 0x000fc40000011618 */
[----:B------:R-:W-:Y:S01]  /*48e90*/  LOP3.LUT R23, R25, 0xffff, RZ, 0xc0, !PT ;  /* 0x0000ffff19177812 */ /* 0x000fe200078ec0ff */
[----:B------:R0:W-:Y:S01]  /*48ea0*/  STL [R1+0xc8], R3 ;  /* 0x0000c80301007387 */ /* 0x0001e20000100800 */
[----:B------:R-:W-:Y:S02]  /*48eb0*/  LOP3.LUT R22, R22, 0xffff, RZ, 0xc0, !PT ;  /* 0x0000ffff16167812 */ /* 0x000fe400078ec0ff */
[----:B------:R-:W-:Y:S02]  /*48ec0*/  LOP3.LUT R21, R21, 0xffff, RZ, 0xc0, !PT ;  /* 0x0000ffff15157812 */ /* 0x000fe400078ec0ff */
[----:B------:R-:W-:Y:S02]  /*48ed0*/  LOP3.LUT R18, R18, 0xffff, RZ, 0xc0, !PT ;  /* 0x0000ffff12127812 */ /* 0x000fe400078ec0ff */
[----:B------:R-:W-:Y:S02]  /*48ee0*/  PRMT R7, R23, 0x3340, R22 ;  /* 0x0000334017077816 */ /* 0x000fe40000000016 */
[----:B0-----:R-:W-:-:S02]  /*48ef0*/  PRMT R3, R21, 0x3340, R18 ;  /* 0x0000334015037816 */ /* 0x001fc40000000012 */
[----:B---3--:R-:W-:Y:S02]  /*48f00*/  PRMT R14, R11, 0x5410, R14 ;  /* 0x000054100b0e7816 */ /* 0x008fe4000000000e */
[----:B----4-:R-:W-:Y:S02]  /*48f10*/  PRMT R11, R12, 0x5410, R15 ;  /* 0x000054100c0b7816 */ /* 0x010fe4000000000f */
[----:B------:R-:W-:Y:S01]  /*48f20*/  PRMT R6, R17, 0x5410, R6 ;  /* 0x0000541011067816 */ /* 0x000fe20000000006 */
[----:B------:R-:W-:Y:S04]  /*48f30*/  STL [R1+0x98], R14 ;  /* 0x0000980e01007387 */ /* 0x000fe80000100800 */
[----:B------:R-:W-:Y:S04]  /*48f40*/  STL [R1+0x184], R11 ;  /* 0x0001840b01007387 */ /* 0x000fe80000100800 */
[----:B------:R0:W-:Y:S01]  /*48f50*/  STL [R1+0x8c], R6 ;  /* 0x00008c0601007387 */ /* 0x0001e20000100800 */
[----:B------:R-:W-:-:S05]  /*48f60*/  PRMT R4, R5, 0x5410, R4 ;  /* 0x0000541005047816 */ /* 0x000fca0000000004 */
[----:B------:R-:W-:Y:S01]  /*48f70*/  STL [R1+0x90], R4 ;  /* 0x0000900401007387 */ /* 0x000fe20000100800 */
[----:B------:R-:W-:Y:S02]  /*48f80*/  PRMT R0, R29, 0x5410, R0 ;  /* 0x000054101d007816 */ /* 0x000fe40000000000 */
[----:B------:R-:W-:-:S03]  /*48f90*/  LOP3.LUT R24, R20, 0xffff, RZ, 0xc0, !PT ;  /* 0x0000ffff14187812 */ /* 0x000fc600078ec0ff */
[----:B------:R1:W-:Y:S01]  /*48fa0*/  STL [R1+0x94], R0 ;  /* 0x0000940001007387 */ /* 0x0003e20000100800 */
[----:B------:R-:W-:-:S03]  /*48fb0*/  LOP3.LUT R22, R8, 0xffff, RZ, 0xc0, !PT ;  /* 0x0000ffff08167812 */ /* 0x000fc600078ec0ff */
[----:B------:R-:W2:Y:S04]  /*48fc0*/  LDL.LU R12, [R1+0x80] ;  /* 0x00008000010c7983 */ /* 0x000ea80000300800 */
[----:B0-----:R-:W2:Y:S04]  /*48fd0*/  LDL.LU R6, [R1+0x12c] ;  /* 0x00012c0001067983 */ /* 0x001ea80000300800 */
[----:B------:R-:W3:Y:S01]  /*48fe0*/  LDL.LU R17, [R1+0x84] ;  /* 0x0000840001117983 */ /* 0x000ee20000300800 */
[----:B------:R-:W-:-:S03]  /*48ff0*/  PRMT R21, R24, 0x3340, R22 ;  /* 0x0000334018157816 */ /* 0x000fc60000000016 */
[----:B------:R-:W3:Y:S01]  /*49000*/  LDL.LU R5, [R1+0x128] ;  /* 0x0001280001057983 */ /* 0x000ee20000300800 */
[----:B-1----:R-:W-:-:S04]  /*49010*/  LOP3.LUT R0, R2, 0xffff, RZ, 0xc0, !PT ;  /* 0x0000ffff02007812 */ /* 0x002fc800078ec0ff */
[----:B------:R-:W-:-:S04]  /*49020*/  PRMT R18, R0, 0x3340, R1 ;  /* 0x0000334000127816 */ /* 0x000fc80000000001 */
[----:B------:R-:W-:Y:S02]  /*49030*/  PRMT R2, R21, 0x5410, R18 ;  /* 0x0000541015027816 */ /* 0x000fe40000000012 */
[----:B------:R-:W-:-:S03]  /*49040*/  LOP3.LUT R4, R28, 0xffff, RZ, 0xc0, !PT ;  /* 0x0000ffff1c047812 */ /* 0x000fc600078ec0ff */
[----:B------:R0:W-:Y:S04]  /*49050*/  STL [R1+0xcc], R2 ;  /* 0x0000cc0201007387 */ /* 0x0001e80000100800 */
[----:B------:R-:W4:Y:S04]  /*49060*/  LDL.LU R14, [R1+0x88] ;  /* 0x00008800010e7983 */ /* 0x000f280000300800 */
[----:B------:R-:W4:Y:S01]  /*49070*/  LDL.LU R28, [R1+0x120] ;  /* 0x00012000011c7983 */ /* 0x000f220000300800 */
[----:B------:R-:W-:Y:S02]  /*49080*/  LOP3.LUT R25, R9, 0xffff, RZ, 0xc0, !PT ;  /* 0x0000ffff09197812 */ /* 0x000fe400078ec0ff */
[----:B------:R-:W-:-:S02]  /*49090*/  LOP3.LUT R23, R13, 0xffff, RZ, 0xc0, !PT ;  /* 0x0000ffff0d177812 */ /* 0x000fc400078ec0ff */
[----:B------:R-:W-:Y:S02]  /*490a0*/  PRMT R18, R4, 0x3340, R1 ;  /* 0x0000334004127816 */ /* 0x000fe40000000001 */
[----:B------:R-:W-:Y:S02]  /*490b0*/  PRMT R21, R25, 0x3340, R23 ;  /* 0x0000334019157816 */ /* 0x000fe40000000017 */
[----:B------:R-:W-:Y:S02]  /*490c0*/  SHF.R.U32.HI R25, RZ, 0x8, R25 ;  /* 0x00000008ff197819 */ /* 0x000fe40000011619 */
[----:B0-----:R-:W-:Y:S02]  /*490d0*/  PRMT R2, R21, 0x5410, R18 ;  /* 0x0000541015027816 */ /* 0x001fe40000000012 */
[----:B------:R-:W-:Y:S02]  /*490e0*/  SHF.R.U32.HI R21, RZ, 0x8, R24 ;  /* 0x00000008ff157819 */ /* 0x000fe40000011618 */
[----:B------:R-:W-:-:S02]  /*490f0*/  SHF.R.U32.HI R18, RZ, 0x8, R22 ;  /* 0x00000008ff127819 */ /* 0x000fc40000011616 */
[----:B------:R-:W-:Y:S01]  /*49100*/  SHF.R.U32.HI R22, RZ, 0x8, R23 ;  /* 0x00000008ff167819 */ /* 0x000fe20000011617 */
[----:B------:R0:W-:Y:S01]  /*49110*/  STL [R1+0xc4], R2 ;  /* 0x0000c40201007387 */ /* 0x0001e20000100800 */
[----:B------:R-:W-:-:S03]  /*49120*/  LOP3.LUT R21, R21, 0xffff, RZ, 0xc0, !PT ;  /* 0x0000ffff15157812 */ /* 0x000fc600078ec0ff */
[----:B------:R-:W4:Y:S01]  /*49130*/  LDL.LU R8, [R1+0x108] ;  /* 0x0001080001087983 */ /* 0x000f220000300800 */
[----:B------:R-:W-:Y:S02]  /*49140*/  LOP3.LUT R18, R18, 0xffff, RZ, 0xc0, !PT ;  /* 0x0000ffff12127812 */ /* 0x000fe400078ec0ff */
[----:B------:R-:W-:Y:S02]  /*49150*/  LOP3.LUT R23, R25, 0xffff, RZ, 0xc0, !PT ;  /* 0x0000ffff19177812 */ /* 0x000fe400078ec0ff */
[----:B------:R-:W-:Y:S02]  /*49160*/  PRMT R29, R19, 0x5410, R10 ;  /* 0x00005410131d7816 */ /* 0x000fe4000000000a */
[----:B------:R-:W-:Y:S02]  /*49170*/  LOP3.LUT R22, R22, 0xffff, RZ, 0xc0, !PT ;  /* 0x0000ffff16167812 */ /* 0x000fe400078ec0ff */
[----:B------:R-:W-:Y:S01]  /*49180*/  PRMT R13, R21, 0x3340, R18 ;  /* 0x00003340150d7816 */ /* 0x000fe20000000012 */
[----:B0-----:R-:W4:Y:S04]  /*49190*/  LDL.LU R2, [R1+0xc] ;  /* 0x00000c0001027983 */ /* 0x001f280000300800 */
[----:B------:R-:W4:Y:S04]  /*491a0*/  LDL.LU R20, [R1+0x18] ;  /* 0x0000180001147983 */ /* 0x000f280000300800 */
[----:B------:R-:W4:Y:S04]  /*491b0*/  LDL.LU R19, [R1+0x54] ;  /* 0x0000540001137983 */ /* 0x000f280000300800 */
[----:B------:R-:W4:Y:S04]  /*491c0*/  LDL.LU R10, [R1+0x3c] ;  /* 0x00003c00010a7983 */ /* 0x000f280000300800 */
[----:B------:R-:W4:Y:S04]  /*491d0*/  LDL.LU R21, [R1+0x114] ;  /* 0x0001140001157983 */ /* 0x000f280000300800 */
[----:B------:R-:W4:Y:S01]  /*491e0*/  LDL.LU R18, [R1+0x11c] ;  /* 0x00011c0001127983 */ /* 0x000f220000300800 */
[----:B------:R-:W-:-:S03]  /*491f0*/  PRMT R9, R23, 0x3340, R22 ;  /* 0x0000334017097816 */ /* 0x000fc60000000016 */
[----:B------:R-:W4:Y:S04]  /*49200*/  LDL.LU R23, [R1+0x100] ;  /* 0x0001000001177983 */ /* 0x000f280000300800 */
[----:B------:R-:W4:Y:S01]  /*49210*/  LDL.LU R22, [R1+0x10c] ;  /* 0x00010c0001167983 */ /* 0x000f220000300800 */
[----:B------:R-:W-:Y:S02]  /*49220*/  SHF.R.U32.HI R25, RZ, 0x8, R4 ;  /* 0x00000008ff197819 */ /* 0x000fe40000011604 */
[----:B------:R-:W-:Y:S02]  /*49230*/  SHF.R.U32.HI R24, RZ, 0x8, R0 ;  /* 0x00000008ff187819 */ /* 0x000fe40000011600 */
[----:B--2---:R-:W-:Y:S02]  /*49240*/  PRMT R6, R6, 0x5410, R12 ;  /* 0x0000541006067816 */ /* 0x004fe4000000000c */
[----:B---3--:R-:W-:-:S03]  /*49250*/  PRMT R5, R5, 0x5410, R17 ;  /* 0x0000541005057816 */ /* 0x008fc60000000011 */
[----:B------:R0:W-:Y:S04]  /*49260*/  STL [R1+0x80], R6 ;  /* 0x0000800601007387 */ /* 0x0001e80000100800 */
[----:B------:R1:W-:Y:S04]  /*49270*/  STL [R1+0x84], R5 ;  /* 0x0000840501007387 */ /* 0x0003e80000100800 */
[----:B------:R-:W2:Y:S04]  /*49280*/  LDL.LU R11, [R1+0x2c] ;  /* 0x00002c00010b7983 */ /* 0x000ea80000300800 */
[----:B------:R-:W2:Y:S04]  /*49290*/  LDL.LU R15, [R1+0x74] ;  /* 0x00007400010f7983 */ /* 0x000ea80000300800 */
[----:B------:R-:W3:Y:S04]  /*492a0*/  LDL.LU R12, [R1+0x28] ;  /* 0x00002800010c7983 */ /* 0x000ee80000300800 */
[----:B0-----:R-:W3:Y:S04]  /*492b0*/  LDL.LU R6, [R1+0x5c] ;  /* 0x00005c0001067983 */ /* 0x001ee80000300800 */
[----:B------:R-:W3:Y:S04]  /*492c0*/  LDL.LU R17, [R1+0x24] ;  /* 0x0000240001117983 */ /* 0x000ee80000300800 */
[----:B------:R-:W3:Y:S04]  /*492d0*/  LDL.LU R4, [R1+0x34] ;  /* 0x0000340001047983 */ /* 0x000ee80000300800 */
[----:B-1----:R-:W3:Y:S04]  /*492e0*/  LDL.LU R5, [R1+0x20] ;  /* 0x0000200001057983 */ /* 0x002ee80000300800 */
[----:B------:R-:W3:Y:S01]  /*492f0*/  LDL.LU R0, [R1+0x38] ;  /* 0x0000380001007983 */ /* 0x000ee20000300800 */
[----:B----4-:R-:W-:-:S03]  /*49300*/  PRMT R28, R28, 0x5410, R14 ;  /* 0x000054101c1c7816 */ /* 0x010fc6000000000e */
[----:B------:R-:W4:Y:S04]  /*49310*/  LDL.LU R14, [R1+0x159c] ;  /* 0x00159c00010e7983 */ /* 0x000f280000300800 */
[----:B------:R0:W-:Y:S04]  /*49320*/  STL [R1+0x88], R28 ;  /* 0x0000881c01007387 */ /* 0x0001e80000100800 */
[----:B0-----:R-:W2:Y:S02]  /*49330*/  LDL.LU R28, [R1+0x1598] ;  /* 0x00159800011c7983 */ /* 0x001ea40000300800 */
[----:B--2---:R-:W-:-:S02]  /*49340*/  PRMT R28, R28, 0x5410, R8 ;  /* 0x000054101c1c7816 */ /* 0x004fc40000000008 */
[----:B------:R-:W2:Y:S02]  /*49350*/  LDL.LU R8, [R1+0x1594] ;  /* 0x0015940001087983 */ /* 0x000ea40000300800 */
[----:B--2---:R-:W-:Y:S02]  /*49360*/  PRMT R8, R8, 0x5410, R2 ;  /* 0x0000541008087816 */ /* 0x004fe40000000002 */
[----:B------:R-:W2:Y:S02]  /*49370*/  LDL.LU R2, [R1+0x1590] ;  /* 0x0015900001027983 */ /* 0x000ea40000300800 */
[----:B--2---:R-:W-:Y:S02]  /*49380*/  PRMT R2, R2, 0x5410, R20 ;  /* 0x0000541002027816 */ /* 0x004fe40000000014 */
[----:B------:R-:W2:Y:S02]  /*49390*/  LDL.LU R20, [R1+0x158c] ;  /* 0x00158c0001147983 */ /* 0x000ea40000300800 */
[----:B--2---:R-:W-:-:S02]  /*493a0*/  PRMT R20, R19, 0x5410, R20 ;  /* 0x0000541013147816 */ /* 0x004fc40000000014 */
[----:B------:R-:W2:Y:S04]  /*493b0*/  LDL.LU R19, [R1+0x1588] ;  /* 0x0015880001137983 */ /* 0x000ea80000300800 */
[----:B------:R0:W-:Y:S04]  /*493c0*/  STL [R1+0x78], R20 ;  /* 0x0000781401007387 */ /* 0x0001e80000100800 */
[----:B0-----:R-:W4:Y:S01]  /*493d0*/  LDL.LU R20, [R1+0x118] ;  /* 0x0001180001147983 */ /* 0x001f220000300800 */
[----:B--2---:R-:W-:-:S03]  /*493e0*/  PRMT R19, R10, 0x5410, R19 ;  /* 0x000054100a137816 */ /* 0x004fc60000000013 */
[----:B------:R-:W2:Y:S04]  /*493f0*/  LDL.LU R10, [R1+0x1584] ;  /* 0x00158400010a7983 */ /* 0x000ea80000300800 */
[----:B------:R0:W-:Y:S01]  /*49400*/  STL [R1+0x70], R19 ;  /* 0x0000701301007387 */ /* 0x0001e20000100800 */
[----:B------:R-:W-:Y:S02]  /*49410*/  PRMT R15, R15, 0x5410, R11 ;  /* 0x000054100f0f7816 */ /* 0x000fe4000000000b */
[----:B---3--:R-:W-:Y:S02]  /*49420*/  PRMT R6, R6, 0x5410, R12 ;  /* 0x0000541006067816 */ /* 0x008fe4000000000c */
[----:B------:R-:W-:Y:S02]  /*49430*/  PRMT R4, R4, 0x5410, R17 ;  /* 0x0000541004047816 */ /* 0x000fe40000000011 */
[----:B0-----:R-:W-:-:S02]  /*49440*/  SHF.R.U32.HI R19, RZ, 0x8, R18 ;  /* 0x00000008ff137819 */ /* 0x001fc40000011612 */
[----:B------:R-:W-:Y:S02]  /*49450*/  PRMT R0, R0, 0x5410, R5 ;  /* 0x0000541000007816 */ /* 0x000fe40000000005 */
[----:B--2---:R-:W-:Y:S02]  /*49460*/  SHF.R.U32.HI R18, RZ, 0x8, R10 ;  /* 0x00000008ff127819 */ /* 0x004fe4000001160a */
[----:B------:R-:W2:Y:S04]  /*49470*/  LDL.LU R10, [R1+0x1488] ;  /* 0x00148800010a7983 */ /* 0x000ea80000300800 */
[----:B------:R-:W3:Y:S04]  /*49480*/  LDL.LU R11, [R1+0x1580] ;  /* 0x00158000010b7983 */ /* 0x000ee80000300800 */
[----:B------:R0:W-:Y:S04]  /*49490*/  STL [R1+0x74], R15 ;  /* 0x0000740f01007387 */ /* 0x0001e80000100800 */
[----:B0-----:R-:W3:Y:S04]  /*494a0*/  LDL.LU R15, [R1+0x157c] ;  /* 0x00157c00010f7983 */ /* 0x001ee80000300800 */
[----:B------:R-:W4:Y:S04]  /*494b0*/  LDL.LU R12, [R1+0x1578] ;  /* 0x00157800010c7983 */ /* 0x000f280000300800 */
[----:B------:R0:W-:Y:S04]  /*494c0*/  STL [R1+0x6c], R6 ;  /* 0x00006c0601007387 */ /* 0x0001e80000100800 */
[----:B0-----:R-:W2:Y:S04]  /*494d0*/  LDL.LU R6, [R1+0x1574] ;  /* 0x0015740001067983 */ /* 0x001ea80000300800 */
[----:B------:R-:W2:Y:S04]  /*494e0*/  LDL.LU R17, [R1+0x1570] ;  /* 0x0015700001117983 */ /* 0x000ea80000300800 */
[----:B------:R0:W-:Y:S04]  /*494f0*/  STL [R1+0x3c], R4 ;  /* 0x00003c0401007387 */ /* 0x0001e80000100800 */
[----:B0-----:R-:W4:Y:S04]  /*49500*/  LDL.LU R4, [R1+0x156c] ;  /* 0x00156c0001047983 */ /* 0x001f280000300800 */
[----:B------:R-:W3:Y:S04]  /*49510*/  LDL.LU R5, [R1+0x1568] ;  /* 0x0015680001057983 */ /* 0x000ee80000300800 */
[----:B------:R0:W-:Y:S04]  /*49520*/  STL [R1+0x38], R0 ;  /* 0x0000380001007387 */ /* 0x0001e80000100800 */
[----:B0-----:R-:W3:Y:S02]  /*49530*/  LDL.LU R0, [R1+0x1564] ;  /* 0x0015640001007983 */ /* 0x001ee40000300800 */
[----:B---3--:R-:W-:-:S02]  /*49540*/  PRMT R0, R0, 0x5410, R5 ;  /* 0x0000541000007816 */ /* 0x008fc40000000005 */
[----:B------:R-:W3:Y:S04]  /*49550*/  LDL.LU R5, [R1+0x1560] ;  /* 0x0015600001057983 */ /* 0x000ee80000300800 */
[----:B------:R0:W-:Y:S04]  /*49560*/  STL [R1+0x34], R0 ;  /* 0x0000340001007387 */ /* 0x0001e80000100800 */
[----:B0-----:R-:W3:Y:S01]  /*49570*/  LDL.LU R0, [R1+0x155c] ;  /* 0x00155c0001007983 */ /* 0x001ee20000300800 */
[----:B--2---:R-:W-:Y:S02]  /*49580*/  PRMT R17, R17, 0x5410, R6 ;  /* 0x0000541011117816 */ /* 0x004fe40000000006 */
[----:B------:R-:W-:-:S02]  /*49590*/  PRMT R15, R15, 0x5410, R11 ;  /* 0x000054100f0f7816 */ /* 0x000fc4000000000b */
[----:B------:R-:W-:Y:S02]  /*495a0*/  SHF.R.U32.HI R27, RZ, 0x8, R27 ;  /* 0x00000008ff1b7819 */ /* 0x000fe4000001161b */
[----:B------:R-:W-:Y:S02]  /*495b0*/  SHF.R.U32.HI R26, RZ, 0x8, R26 ;  /* 0x00000008ff1a7819 */ /* 0x000fe4000001161a */
[----:B------:R-:W-:Y:S02]  /*495c0*/  LOP3.LUT R27, R27, 0xffff, RZ, 0xc0, !PT ;  /* 0x0000ffff1b1b7812 */ /* 0x000fe400078ec0ff */
[----:B------:R-:W-:Y:S02]  /*495d0*/  LOP3.LUT R26, R26, 0xffff, RZ, 0xc0, !PT ;  /* 0x0000ffff1a1a7812 */ /* 0x000fe400078ec0ff */
[----:B----4-:R-:W-:Y:S02]  /*495e0*/  PRMT R12, R12, 0x5410, R14 ;  /* 0x000054100c0c7816 */ /* 0x010fe4000000000e */
[----:B---3--:R-:W-:-:S02]  /*495f0*/  PRMT R0, R0, 0x5410, R4 ;  /* 0x0000541000007816 */ /* 0x008fc40000000004 */
[----:B------:R-:W2:Y:S04]  /*49600*/  LDL.LU R4, [R1+0x1558] ;  /* 0x0015580001047983 */ /* 0x000ea80000300800 */
[----:B------:R0:W-:Y:S04]  /*49610*/  STL [R1+0x2c], R0 ;  /* 0x00002c0001007387 */ /* 0x0001e80000100800 */
[----:B0-----:R-:W3:Y:S04]  /*49620*/  LDL.LU R0, [R1+0x1554] ;  /* 0x0015540001007983 */ /* 0x001ee80000300800 */
[----:B------:R-:W4:Y:S04]  /*49630*/  LDL.LU R6, [R1+0x1550] ;  /* 0x0015500001067983 */ /* 0x000f280000300800 */
[----:B------:R0:W-:Y:S04]  /*49640*/  STL [R1+0x60], R17 ;  /* 0x0000601101007387 */ /* 0x0001e80000100800 */
[----:B0-----:R-:W2:Y:S04]  /*49650*/  LDL.LU R17, [R1+0x154c] ;  /* 0x00154c0001117983 */ /* 0x001ea80000300800 */
[----:B------:R-:W3:Y:S01]  /*49660*/  LDL.LU R11, [R1+0x1548] ;  /* 0x00154800010b7983 */ /* 0x000ee20000300800 */
[----:B------:R-:W-:-:S02]  /*49670*/  PRMT R27, R27, 0x3340, R1 ;  /* 0x000033401b1b7816 */ /* 0x000fc40000000001 */
[----:B------:R-:W-:Y:S02]  /*49680*/  LOP3.LUT R25, R25, 0xffff, RZ, 0xc0, !PT ;  /* 0x0000ffff19197812 */ /* 0x000fe400078ec0ff */
[----:B------:R-:W-:Y:S01]  /*49690*/  PRMT R26, R26, 0x3340, R1 ;  /* 0x000033401a1a7816 */ /* 0x000fe20000000001 */
[----:B------:R0:W-:Y:S01]  /*496a0*/  STL [R1+0x64], R15 ;  /* 0x0000640f01007387 */ /* 0x0001e20000100800 */
[----:B------:R-:W-:Y:S02]  /*496b0*/  SHF.R.U32.HI R23, RZ, 0x8, R23 ;  /* 0x00000008ff177819 */ /* 0x000fe40000011617 */
[----:B------:R-:W-:Y:S02]  /*496c0*/  PRMT R7, R7, 0x5410, R27 ;  /* 0x0000541007077816 */ /* 0x000fe4000000001b */
[----:B------:R-:W-:Y:S02]  /*496d0*/  LOP3.LUT R24, R24, 0xffff, RZ, 0xc0, !PT ;  /* 0x0000ffff18187812 */ /* 0x000fe400078ec0ff */
[----:B------:R-:W-:-:S02]  /*496e0*/  PRMT R25, R25, 0x3340, R1 ;  /* 0x0000334019197816 */ /* 0x000fc40000000001 */
[----:B------:R-:W-:Y:S02]  /*496f0*/  SHF.R.U32.HI R22, RZ, 0x8, R22 ;  /* 0x00000008ff167819 */ /* 0x000fe40000011616 */
[----:B------:R-:W-:Y:S01]  /*49700*/  PRMT R26, R3, 0x5410, R26 ;  /* 0x00005410031a7816 */ /* 0x000fe2000000001a */
[----:B0-----:R-:W4:Y:S04]  /*49710*/  LDL.LU R15, [R1+0x1544] ;  /* 0x00154400010f7983 */ /* 0x001f280000300800 */
[----:B------:R-:W4:Y:S04]  /*49720*/  LDL.LU R14, [R1+0x1540] ;  /* 0x00154000010e7983 */ /* 0x000f280000300800 */
[----:B------:R0:W-:Y:S01]  /*49730*/  STL [R1+0x5c], R12 ;  /* 0x00005c0c01007387 */ /* 0x0001e20000100800 */
[----:B------:R-:W-:-:S02]  /*49740*/  LOP3.LUT R23, R23, 0xffff, RZ, 0xc0, !PT ;  /* 0x0000ffff17177812 */ /* 0x000fc400078ec0ff */
[----:B------:R-:W-:Y:S02]  /*49750*/  PRMT R24, R24, 0x3340, R1 ;  /* 0x0000334018187816 */ /* 0x000fe40000000001 */
[----:B------:R-:W-:Y:S02]  /*49760*/  SHF.R.U32.HI R21, RZ, 0x8, R21 ;  /* 0x00000008ff157819 */ /* 0x000fe40000011615 */
[----:B------:R-:W-:Y:S02]  /*49770*/  PRMT R25, R9, 0x5410, R25 ;  /* 0x0000541009197816 */ /* 0x000fe40000000019 */
[----:B------:R-:W-:Y:S01]  /*49780*/  LOP3.LUT R22, R22, 0xffff, RZ, 0xc0, !PT ;  /* 0x0000ffff16167812 */ /* 0x000fe200078ec0ff */
[----:B0-----:R-:W4:Y:S04]  /*49790*/  LDL.LU R12, [R1+0x153c] ;  /* 0x00153c00010c7983 */ /* 0x001f280000300800 */
[----:B------:R-:W4:Y:S04]  /*497a0*/  LDL.LU R27, [R1+0x1304] ;  /* 0x00130400011b7983 */ /* 0x000f280000300800 */
[----:B------:R0:W-:Y:S01]  /*497b0*/  STL [R1+0x54], R7 ;  /* 0x0000540701007387 */ /* 0x0001e20000100800 */
[----:B------:R-:W-:-:S02]  /*497c0*/  PRMT R23, R23, 0x3340, R1 ;  /* 0x0000334017177816 */ /* 0x000fc40000000001 */
[----:B------:R-:W-:Y:S02]  /*497d0*/  PRMT R24, R13, 0x5410, R24 ;  /* 0x000054100d187816 */ /* 0x000fe40000000018 */
[----:B------:R-:W-:Y:S02]  /*497e0*/  LOP3.LUT R21, R21, 0xffff, RZ, 0xc0, !PT ;  /* 0x0000ffff15157812 */ /* 0x000fe400078ec0ff */
[----:B------:R-:W-:Y:S01]  /*497f0*/  PRMT R22, R22, 0x3340, R1 ;  /* 0x0000334016167816 */ /* 0x000fe20000000001 */
[----:B0-----:R-:W4:Y:S04]  /*49800*/  LDL R7, [R1+0x1a0] ;  /* 0x0001a00001077983 */ /* 0x001f280000100800 */
[----:B------:R-:W4:Y:S04]  /*49810*/  LDL.LU R3, [R1+0x1538] ;  /* 0x0015380001037983 */ /* 0x000f280000300800 */
[----:B------:R0:W-:Y:S01]  /*49820*/  STL [R1+0x4c], R26 ;  /* 0x00004c1a01007387 */ /* 0x0001e20000100800 */
[----:B------:R-:W-:-:S02]  /*49830*/  PRMT R23, R16, 0x5410, R23 ;  /* 0x0000541010177816 */ /* 0x000fc40000000017 */
[----:B------:R-:W-:Y:S01]  /*49840*/  PRMT R21, R21, 0x3340, R1 ;  /* 0x0000334015157816 */ /* 0x000fe20000000001 */
[----:B0-----:R-:W4:Y:S04]  /*49850*/  LDL.LU R26, [R1+0x1308] ;  /* 0x00130800011a7983 */ /* 0x001f280000300800 */
[----:B------:R-:W4:Y:S04]  /*49860*/  LDL.LU R9, [R1+0x1534] ;  /* 0x0015340001097983 */ /* 0x000f280000300800 */
[----:B------:R0:W-:Y:S04]  /*49870*/  STL [R1+0x8], R25 ;  /* 0x0000081901007387 */ /* 0x0001e80000100800 */
[----:B0-----:R-:W4:Y:S04]  /*49880*/  LDL.LU R25, [R1+0x1378] ;  /* 0x0013780001197983 */ /* 0x001f280000300800 */
[----:B------:R-:W4:Y:S04]  /*49890*/  LDL.LU R13, [R1+0x1530] ;  /* 0x00153000010d7983 */ /* 0x000f280000300800 */
[----:B------:R0:W-:Y:S04]  /*498a0*/  STL [R1+0x4], R24 ;  /* 0x0000041801007387 */ /* 0x0001e80000100800 */
[----:B0-----:R-:W4:Y:S04]  /*498b0*/  LDL.LU R24, [R1+0x137c] ;  /* 0x00137c0001187983 */ /* 0x001f280000300800 */
[----:B------:R-:W4:Y:S04]  /*498c0*/  LDL.LU R16, [R1+0x152c] ;  /* 0x00152c0001107983 */ /* 0x000f280000300800 */
[----:B------:R0:W-:Y:S04]  /*498d0*/  STL [R1+0x58], R23 ;  /* 0x0000581701007387 */ /* 0x0001e80000100800 */
[----:B0-----:R-:W4:Y:S01]  /*498e0*/  LDL.LU R23, [R1+0x104] ;  /* 0x0001040001177983 */ /* 0x001f220000300800 */
[----:B--2---:R-:W-:-:S02]  /*498f0*/  PRMT R22, R17, 0x5410, R22 ;  /* 0x0000541011167816 */ /* 0x004fc40000000016 */
[----:B---3--:R-:W-:Y:S01]  /*49900*/  PRMT R21, R11, 0x5410, R21 ;  /* 0x000054100b157816 */ /* 0x008fe20000000015 */
[----:B------:R-:W2:Y:S04]  /*49910*/  LDL.LU R17, [R1+0x1528] ;  /* 0x0015280001117983 */ /* 0x000ea80000300800 */
[----:B------:R0:W-:Y:S04]  /*49920*/  STL [R1+0x68], R22 ;  /* 0x0000681601007387 */ /* 0x0001e80000100800 */
[----:B0-----:R-:W3:Y:S04]  /*49930*/  LDL.LU R22, [R1+0x12d0] ;  /* 0x0012d00001167983 */ /* 0x001ee80000300800 */
[----:B------:R-:W2:Y:S04]  /*49940*/  LDL.LU R11, [R1+0x1524] ;  /* 0x00152400010b7983 */ /* 0x000ea80000300800 */
[----:B------:R0:W-:Y:S04]  /*49950*/  STL [R1+0x7c], R21 ;  /* 0x00007c1501007387 */ /* 0x0001e80000100800 */
[----:B0-----:R-:W3:Y:S01]  /*49960*/  LDL.LU R21, [R1+0x1344] ;  /* 0x0013440001157983 */ /* 0x001ee20000300800 */
[----:B------:R-:W-:-:S04]  /*49970*/  SHF.R.U32.HI R20, RZ, 0x8, R20 ;  /* 0x00000008ff147819 */ /* 0x000fc80000011614 */
[----:B------:R-:W-:Y:S02]  /*49980*/  LOP3.LUT R20, R20, 0xffff, RZ, 0xc0, !PT ;  /* 0x0000ffff14147812 */ /* 0x000fe400078ec0ff */
[----:B------:R-:W-:Y:S02]  /*49990*/  LOP3.LUT R19, R19, 0xffff, RZ, 0xc0, !PT ;  /* 0x0000ffff13137812 */ /* 0x000fe400078ec0ff */
[--C-:B------:R-:W-:Y:S02]  /*499a0*/  PRMT R20, R20, 0x3340, R1.reuse ;  /* 0x0000334014147816 */ /* 0x100fe40000000001 */
[----:B------:R-:W-:Y:S02]  /*499b0*/  LOP3.LUT R18, R18, 0xffff, RZ, 0xc0, !PT ;  /* 0x0000ffff12127812 */ /* 0x000fe400078ec0ff */
[----:B------:R-:W-:Y:S02]  /*499c0*/  PRMT R19, R19, 0x3340, R1 ;  /* 0x0000334013137816 */ /* 0x000fe40000000001 */
[----:B----4-:R-:W-:-:S02]  /*499d0*/  PRMT R20, R15, 0x5410, R20 ;  /* 0x000054100f147816 */ /* 0x010fc40000000014 */
[----:B------:R-:W-:Y:S01]  /*499e0*/  PRMT R18, R18, 0x3340, R1 ;  /* 0x0000334012127816 */ /* 0x000fe20000000001 */
[----:B------:R-:W4:Y:S04]  /*499f0*/  LDL.LU R15, [R1+0x1520] ;  /* 0x00152000010f7983 */ /* 0x000f280000300800 */
[----:B------:R0:W-:Y:S01]  /*49a00*/  STL [R1+0x180], R20 ;  /* 0x0001801401007387 */ /* 0x0001e20000100800 */
[----:B------:R-:W-:Y:S02]  /*49a10*/  PRMT R19, R14, 0x5410, R19 ;  /* 0x000054100e137816 */ /* 0x000fe40000000013 */
[----:B------:R-:W-:Y:S01]  /*49a20*/  PRMT R18, R12, 0x5410, R18 ;  /* 0x000054100c127816 */ /* 0x000fe20000000012 */
[----:B0-----:R-:W2:Y:S04]  /*49a30*/  LDL.LU R20, [R1+0x134c] ;  /* 0x00134c0001147983 */ /* 0x001ea80000300800 */
[----:B------:R-:W4:Y:S04]  /*49a40*/  LDL.LU R14, [R1+0x151c] ;  /* 0x00151c00010e7983 */ /* 0x000f280000300800 */
[----:B------:R-:W4:Y:S01]  /*49a50*/  LDL.LU R12, [R1+0x1518] ;  /* 0x00151800010c7983 */ /* 0x000f220000300800 */
[----:B---3--:R-:W-:-:S04]  /*49a60*/  LOP3.LUT R21, R21, 0xffff, RZ, 0xc0, !PT ;  /* 0x0000ffff15157812 */ /* 0x008fc800078ec0ff */
[--C-:B------:R-:W-:Y:S02]  /*49a70*/  PRMT R10, R10, 0x4210, R21.reuse ;  /* 0x000042100a0a7816 */ /* 0x100fe40000000015 */
[----:B------:R-:W-:-:S03]  /*49a80*/  PRMT R29, R29, 0x5210, R21 ;  /* 0x000052101d1d7816 */ /* 0x000fc60000000015 */
[----:B------:R0:W-:Y:S04]  /*49a90*/  STL [R1+0x50], R10 ;  /* 0x0000500a01007387 */ /* 0x0001e80000100800 */
[----:B0-----:R-:W3:Y:S04]  /*49aa0*/  LDL.LU R10, [R1+0x1514] ;  /* 0x00151400010a7983 */ /* 0x001ee80000300800 */
[----:B------:R-:W4:Y:S04]  /*49ab0*/  LDL.LU R21, [R1+0x1350] ;  /* 0x0013500001157983 */ /* 0x000f280000300800 */
[----:B------:R0:W-:Y:S01]  /*49ac0*/  STL [R1+0x30], R29 ;  /* 0x0000301d01007387 */ /* 0x0001e20000100800 */
[----:B--2---:R-:W-:-:S04]  /*49ad0*/  LOP3.LUT R20, R20, 0xffff, RZ, 0xc0, !PT ;  /* 0x0000ffff14147812 */ /* 0x004fc800078ec0ff */
[--C-:B0-----:R-:W-:Y:S02]  /*49ae0*/  PRMT R29, R23, 0x4210, R20.reuse ;  /* 0x00004210171d7816 */ /* 0x101fe40000000014 */
[----:B------:R-:W-:Y:S02]  /*49af0*/  PRMT R20, R28, 0x5210, R20 ;  /* 0x000052101c147816 */ /* 0x000fe40000000014 */
[----:B------:R-:W-:Y:S01]  /*49b00*/  LOP3.LUT R22, R22, 0xffff, RZ, 0xc0, !PT ;  /* 0x0000ffff16167812 */ /* 0x000fe200078ec0ff */
[----:B------:R-:W-:Y:S01]  /*49b10*/  STL [R1+0x40], R29 ;  /* 0x0000401d01007387 */ /* 0x000fe20000100800 */
[----:B------:R-:W-:Y:S02]  /*49b20*/  LOP3.LUT R25, R25, 0xffff, RZ, 0xc0, !PT ;  /* 0x0000ffff19197812 */ /* 0x000fe400078ec0ff */
[----:B------:R-:W-:Y:S02]  /*49b30*/  LOP3.LUT R26, R26, 0xffff, RZ, 0xc0, !PT ;  /* 0x0000ffff1a1a7812 */ /* 0x000fe400078ec0ff */
[----:B------:R-:W-:-:S02]  /*49b40*/  LOP3.LUT R27, R27, 0xffff, RZ, 0xc0, !PT ;  /* 0x0000ffff1b1b7812 */ /* 0x000fc400078ec0ff */
[----:B------:R-:W-:Y:S02]  /*49b50*/  LOP3.LUT R24, R24, 0xffff, RZ, 0xc0, !PT ;  /* 0x0000ffff18187812 */ /* 0x000fe400078ec0ff */
[----:B----4-:R-:W-:-:S04]  /*49b60*/  LOP3.LUT R21, R21, 0xffff, RZ, 0xc0, !PT ;  /* 0x0000ffff15157812 */ /* 0x010fc800078ec0ff */
[--C-:B------:R-:W-:Y:S02]  /*49b70*/  PRMT R23, R9, 0x4210, R21.reuse ;  /* 0x0000421009177816 */ /* 0x100fe40000000015 */
[----:B------:R-:W2:Y:S04]  /*49b80*/  LDL.LU R9, [R1+0x1510] ;  /* 0x0015100001097983 */ /* 0x000ea80000300800 */
[----:B------:R0:W-:Y:S02]  /*49b90*/  STL [R1+0x20], R20 ;  /* 0x0000201401007387 */ /* 0x0001e40000100800 */
[----:B0-----:R-:W-:Y:S02]  /*49ba0*/  PRMT R20, R8, 0x5210, R21 ;  /* 0x0000521008147816 */ /* 0x001fe40000000015 */
[--C-:B------:R-:W-:Y:S01]  /*49bb0*/  PRMT R21, R3, 0x4210, R22.reuse ;  /* 0x0000421003157816 */ /* 0x100fe20000000016 */
[----:B------:R-:W4:Y:S04]  /*49bc0*/  LDL.LU R8, [R1+0x150c] ;  /* 0x00150c0001087983 */ /* 0x000f280000300800 */
[----:B------:R-:W-:Y:S04]  /*49bd0*/  STL [R1+0x44], R23 ;  /* 0x0000441701007387 */ /* 0x000fe80000100800 */
[----:B------:R-:W3:Y:S04]  /*49be0*/  LDL.LU R3, [R1+0x1508] ;  /* 0x0015080001037983 */ /* 0x000ee80000300800 */
[----:B------:R0:W-:Y:S02]  /*49bf0*/  STL [R1+0x24], R20 ;  /* 0x0000241401007387 */ /* 0x0001e40000100800 */
[----:B0-----:R-:W-:-:S02]  /*49c00*/  PRMT R20, R2, 0x5210, R22 ;  /* 0x0000521002147816 */ /* 0x001fc40000000016 */
[----:B------:R-:W2:Y:S04]  /*49c10*/  LDL.LU R2, [R1+0x1504] ;  /* 0x0015040001027983 */ /* 0x000ea80000300800 */
[----:B------:R0:W-:Y:S01]  /*49c20*/  STL [R1+0x48], R21 ;  /* 0x0000481501007387 */ /* 0x0001e20000100800 */
[----:B------:R-:W-:Y:S02]  /*49c30*/  PRMT R22, R5, 0x4210, R26 ;  /* 0x0000421005167816 */ /* 0x000fe4000000001a */
[----:B------:R-:W-:Y:S02]  /*49c40*/  PRMT R23, R4, 0x4210, R27 ;  /* 0x0000421004177816 */ /* 0x000fe4000000001b */
[----:B0-----:R-:W-:Y:S02]  /*49c50*/  PRMT R21, R6, 0x4210, R25 ;  /* 0x0000421006157816 */ /* 0x001fe40000000019 */
[----:B------:R-:W0:Y:S04]  /*49c60*/  LDS.128 R4, [R7] ;  /* 0x0000000007047984 */ /* 0x000e280000000c00 */
[----:B------:R1:W-:Y:S02]  /*49c70*/  STL [R1+0x28], R20 ;  /* 0x0000281401007387 */ /* 0x0003e40000100800 */
[----:B-1----:R-:W-:-:S02]  /*49c80*/  PRMT R20, R0, 0x4210, R24 ;  /* 0x0000421000147816 */ /* 0x002fc40000000018 */
[----:B------:R-:W4:Y:S04]  /*49c90*/  LDL.LU R0, [R1+0x1500] ;  /* 0x0015000001007983 */ /* 0x000f280000300800 */
[----:B0-----:R-:W-:Y:S04]  /*49ca0*/  STL.64 [R1+0x10], R4 ;  /* 0x0000100401007387 */ /* 0x001fe80000100a00 */
[----:B------:R0:W-:Y:S04]  /*49cb0*/  STL.64 [R1+0x18], R6 ;  /* 0x0000180601007387 */ /* 0x0001e80000100a00 */
[----:B0-----:R-:W3:Y:S04]  /*49cc0*/  LDL.LU.64 R6, [R1+0x14f8] ;  /* 0x0014f80001067983 */ /* 0x001ee80000300a00 */
[----:B------:R-:W3:Y:S04]  /*49cd0*/  LDL.LU.64 R4, [R1+0x14f0] ;  /* 0x0014f00001047983 */ /* 0x000ee80000300a00 */
[----:B------:R-:W3:Y:S04]  /*49ce0*/  LDL.LU R29, [R1+0x50] ;  /* 0x00005000011d7983 */ /* 0x000ee80000300800 */
[----:B------:R-:W3:Y:S01]  /*49cf0*/  LDL.LU R28, [R1] ;  /* 0x00000000011c7983 */ /* 0x000ee20000300800 */
[----:B----4-:R-:W-:-:S03]  /*49d00*/  LOP3.LUT R0, R0, 0xbfffffff, RZ, 0xc0, !PT ;  /* 0xbfffffff00007812 */ /* 0x010fc600078ec0ff */
[----:B--2---:R-:W-:Y:S01]  /*49d10*/  STL [R1+0x1858], R2 ;  /* 0x0018580201007387 */ /* 0x004fe20000100800 */
[----:B------:R-:W-:-:S03]  /*49d20*/  @P0 LOP3.LUT R0, R0, 0x40000000, RZ, 0xfc, !PT ;  /* 0x4000000000000812 */ /* 0x000fc600078efcff */
[----:B---3--:R-:W-:Y:S01]  /*49d30*/  STL [R1+0x17a8], R3 ;  /* 0x0017a80301007387 */ /* 0x008fe20000100800 */
[----:B------:R-:W-:Y:S01]  /*49d40*/  BAR.SYNC.DEFER_BLOCKING 0x0 ;  /* 0x0000000000007b1d */ /* 0x000fe20000010000 */
[----:B------:R-:W-:-:S05]  /*49d50*/  LOP3.LUT P0, RZ, R0, 0x10000, RZ, 0xc0, !PT ;  /* 0x0001000000ff7812 */ /* 0x000fca000780c0ff */
        /* <DEDUP_REMOVED lines=14> */
[----:B------:R-:W-:Y:S04]  /*49e40*/  STL.64 [R1+0x17f8], R18 ;  /* 0x0017f81201007387 */ /* 0x000fe80000100a00 */
[----:B0-----:R-:W2:Y:S04]  /*49e50*/  LDL.LU R13, [R1+0x3c] ;  /* 0x00003c00010d7983 */ /* 0x001ea80000300800 */
[----:B------:R-:W3:Y:S01]  /*49e60*/  LDL.LU R11, [R1+0x38] ;  /* 0x00003800010b7983 */ /* 0x000ee20000300800 */
[----:B------:R-:W-:Y:S01]  /*49e70*/  IMAD.MOV.U32 R4, RZ, RZ, R29 ;  /* 0x000000ffff047224 */ /* 0x000fe200078e001d */
        /* <DEDUP_REMOVED lines=12> */
[----:B------:R-:W-:-:S04]  /*49f40*/  LOP3.LUT R0, R0, 0xdfffffff, RZ, 0xc0, !PT ;  /* 0xdfffffff00007812 */ /* 0x000fc800078ec0ff */
[----:B------:R-:W-:-:S04]  /*49f50*/  @P1 LOP3.LUT R0, R0, 0x20000000, RZ, 0xfc, !PT ;  /* 0x2000000000001812 */ /* 0x000fc800078efcff */
        /* <DEDUP_REMOVED lines=10> */
[----:B------:R-:W-:Y:S01]  /*4a000*/  LOP3.LUT R0, R0, 0xfdffffff, RZ, 0xc0, !PT ;  /* 0xfdffffff00007812 */ /* 0x000fe200078ec0ff */
[----:B------:R0:W-:Y:S03]  /*4a010*/  STL [R1], R28 ;  /* 0x0000001c01007387 */ /* 0x0001e60000100800 */
[----:B------:R-:W-:Y:S01]  /*4a020*/  @P5 LOP3.LUT R0, R0, 0x2000000, RZ, 0xfc, !PT ;  /* 0x0200000000005812 */ /* 0x000fe200078efcff */
[----:B------:R-:W4:Y:S03]  /*4a030*/  LDL.LU R9, [R1+0x34] ;  /* 0x0000340001097983 */ /* 0x000f260000300800 */
[C---:B------:R-:W-:Y:S01]  /*4a040*/  LOP3.LUT P5, RZ, R0.reuse, 0x4000, RZ, 0xc0, !PT ;  /* 0x0000400000ff7812 */ /* 0x040fe200078ac0ff */
[----:B------:R-:W2:Y:S01]  /*4a050*/  LDL.LU R8, [R1+0x2c] ;  /* 0x00002c0001087983 */ /* 0x000ea20000300800 */
[----:B------:R-:W-:-:S03]  /*4a060*/  LOP3.LUT R0, R0, 0xfeffffff, RZ, 0xc0, !PT ;  /* 0xfeffffff00007812 */ /* 0x000fc600078ec0ff */
[----:B0-----:R-:W3:Y:S01]  /*4a070*/  LDL.LU R28, [R1+0x1398] ;  /* 0x00139800011c7983 */ /* 0x001ee20000300800 */
[----:B------:R-:W-:-:S03]  /*4a080*/  @P6 LOP3.LUT R0, R0, 0x1000000, RZ, 0xfc, !PT ;  /* 0x0100000000006812 */ /* 0x000fc600078efcff */
[----:B------:R-:W3:Y:S04]  /*4a090*/  LDL.LU R29, [R1+0x1394] ;  /* 0x00139400011d7983 */ /* 0x000ee80000300800 */
[----:B------:R-:W3:Y:S04]  /*4a0a0*/  LDL.LU R7, [R1+0x1328] ;  /* 0x0013280001077983 */ /* 0x000ee80000300800 */
[----:B------:R-:W3:Y:S04]  /*4a0b0*/  LDL.LU R2, [R1+0x1320] ;  /* 0x0013200001027983 */ /* 0x000ee80000300800 */
[----:B------:R-:W3:Y:S04]  /*4a0c0*/  LDL.LU R12, [R1+0xc8] ;  /* 0x0000c800010c7983 */ /* 0x000ee80000300800 */
[----:B------:R-:W3:Y:S01]  /*4a0d0*/  LDL.LU R10, [R1+0xd0] ;  /* 0x0000d000010a7983 */ /* 0x000ee20000300800 */
[----:B------:R-:W-:-:S03]  /*4a0e0*/  LOP3.LUT P6, RZ, R0, 0x8000, RZ, 0xc0, !PT ;  /* 0x0000800000ff7812 */ /* 0x000fc600078cc0ff */
[----:B------:R-:W3:Y:S04]  /*4a0f0*/  LDL.LU R6, [R1+0xc4] ;  /* 0x0000c40001067983 */ /* 0x000ee80000300800 */
[----:B------:R-:W3:Y:S04]  /*4a100*/  LDL.LU R5, [R1+0xcc] ;  /* 0x0000cc0001057983 */ /* 0x000ee80000300800 */
[----:B------:R-:W3:Y:S04]  /*4a110*/  LDL R3, [R1+0x1a0] ;  /* 0x0001a00001037983 */ /* 0x000ee80000100800 */
[----:B------:R0:W-:Y:S04]  /*4a120*/  STL [R1+0x17d0], R0 ;  /* 0x0017d00001007387 */ /* 0x0001e80000100800 */
[----:B0-----:R-:W4:Y:S04]  /*4a130*/  LDL.LU R0, [R1+0x1a4] ;  /* 0x0001a40001007983 */ /* 0x001f280000300800 */
[----:B----4-:R0:W-:Y:S02]  /*4a140*/  STSM.16.M88.4 [R0], R20 ;  /* 0x0000001400007844 */ /* 0x0101e40000000200 */
[----:B0-----:R-:W-:-:S02]  /*4a150*/  PRMT R22, R9, 0x5210, R26 ;  /* 0x0000521009167816 */ /* 0x001fc4000000001a */
[----:B--2---:R-:W-:Y:S02]  /*4a160*/  PRMT R23, R8, 0x5210, R27 ;  /* 0x0000521008177816 */ /* 0x004fe4000000001b */
[----:B------:R-:W-:Y:S02]  /*4a170*/  PRMT R20, R13, 0x5210, R24 ;  /* 0x000052100d147816 */ /* 0x000fe40000000018 */
[----:B---3--:R-:W-:Y:S01]  /*4a180*/  PRMT R21, R11, 0x5210, R25 ;  /* 0x000052100b157816 */ /* 0x008fe20000000019 */
[----:B------:R-:W-:Y:S04]  /*4a190*/  STL.64 [R1+0x1878], R22 ;  /* 0x0018781601007387 */ /* 0x000fe80000100a00 */
[----:B------:R-:W-:Y:S01]  /*4a1a0*/  STL.64 [R1+0x1870], R20 ;  /* 0x0018701401007387 */ /* 0x000fe20000100a00 */
[----:B------:R-:W-:Y:S01]  /*4a1b0*/  BAR.SYNC.DEFER_BLOCKING 0x0 ;  /* 0x0000000000007b1d */ /* 0x000fe20000010000 */
[----:B------:R-:W-:-:S05]  /*4a1c0*/  LOP3.LUT R17, R7, 0xffff, RZ, 0xc0, !PT ;  /* 0x0000ffff07117812 */ /* 0x000fca00078ec0ff */
[----:B------:R-:W2:Y:S04]  /*4a1d0*/  LDL.LU R18, [R1+0x54] ;  /* 0x0000540001127983 */ /* 0x000ea80000300800 */
[----:B------:R-:W3:Y:S04]  /*4a1e0*/  LDL.LU R19, [R1+0x4c] ;  /* 0x00004c0001137983 */ /* 0x000ee80000300800 */
[----:B------:R-:W4:Y:S01]  /*4a1f0*/  LDL.LU R16, [R1+0x8] ;  /* 0x0000080001107983 */ /* 0x000f220000300800 */
[----:B------:R-:W-:-:S03]  /*4a200*/  LOP3.LUT R15, R2, 0xffff, RZ, 0xc0, !PT ;  /* 0x0000ffff020f7812 */ /* 0x000fc600078ec0ff */
[----:B------:R-:W4:Y:S04]  /*4a210*/  LDL.LU R11, [R1+0x4] ;  /* 0x00000400010b7983 */ /* 0x000f280000300800 */
[----:B------:R-:W0:Y:S04]  /*4a220*/  LDS.128 R20, [R3] ;  /* 0x0000000003147984 */ /* 0x000e280000000c00 */
[----:B------:R-:W3:Y:S01]  /*4a230*/  LDL.LU R9, [R1+0x13b4] ;  /* 0x0013b40001097983 */ /* 0x000ee20000300800 */
[----:B------:R-:W-:-:S03]  /*4a240*/  PRMT R26, R6, 0x4210, R17 ;  /* 0x00004210061a7816 */ /* 0x000fc60000000011 */
[----:B------:R-:W4:Y:S04]  /*4a250*/  LDL.LU R8, [R1+0x13b0] ;  /* 0x0013b00001087983 */ /* 0x000f280000300800 */
[----:B------:R-:W4:Y:S04]  /*4a260*/  LDL.LU R7, [R1+0x1340] ;  /* 0x0013400001077983 */ /* 0x000f280000300800 */
[----:B------:R-:W4:Y:S04]  /*4a270*/  LDL.LU R2, [R1+0x133c] ;  /* 0x00133c0001027983 */ /* 0x000f280000300800 */
[----:B0-----:R-:W-:Y:S01]  /*4a280*/  STL.64 [R1+0x170], R20 ;  /* 0x0001701401007387 */ /* 0x001fe20000100a00 */
[----:B------:R-:W-:-:S03]  /*4a290*/  IMAD.MOV.U32 R6, RZ, RZ, R23 ;  /* 0x000000ffff067224 */ /* 0x000fc600078e0017 */
[----:B------:R0:W-:Y:S04]  /*4a2a0*/  STL [R1+0x178], R22 ;  /* 0x0001781601007387 */ /* 0x0001e80000100800 */
[----:B0-----:R-:W2:Y:S04]  /*4a2b0*/  LDL.LU.64 R22, [R1+0x1878] ;  /* 0x0018780001167983 */ /* 0x001ea80000300a00 */
[----:B------:R-:W2:Y:S01]  /*4a2c0*/  LDL.LU.64 R20, [R1+0x1870] ;  /* 0x0018700001147983 */ /* 0x000ea20000300a00 */
[----:B------:R-:W-:Y:S01]  /*4a2d0*/  BAR.SYNC.DEFER_BLOCKING 0x0 ;  /* 0x0000000000007b1d */ /* 0x000fe20000010000 */
[----:B------:R-:W-:-:S02]  /*4a2e0*/  LOP3.LUT R28, R28, 0xffff, RZ, 0xc0, !PT ;  /* 0x0000ffff1c1c7812 */ /* 0x000fc400078ec0ff */
[----:B------:R-:W-:Y:S02]  /*4a2f0*/  LOP3.LUT R29, R29, 0xffff, RZ, 0xc0, !PT ;  /* 0x0000ffff1d1d7812 */ /* 0x000fe400078ec0ff */
[----:B------:R-:W-:Y:S02]  /*4a300*/  PRMT R24, R12, 0x4210, R28 ;  /* 0x000042100c187816 */ /* 0x000fe4000000001c */
[----:B------:R-:W-:Y:S01]  /*4a310*/  PRMT R27, R5, 0x4210, R15 ;  /* 0x00004210051b7816 */ /* 0x000fe2000000000f */
[----:B------:R-:W4:Y:S01]  /*4a320*/  LDL.LU R14, [R1+0xe8] ;  /* 0x0000e800010e7983 */ /* 0x000f220000300800 */
[----:B------:R-:W-:-:S03]  /*4a330*/  PRMT R25, R10, 0x4210, R29 ;  /* 0x000042100a197816 */ /* 0x000fc6000000001d */
[----:B------:R-:W4:Y:S04]  /*4a340*/  LDL.LU R13, [R1+0xe4] ;  /* 0x0000e400010d7983 */ /* 0x000f280000300800 */
[----:B------:R-:W4:Y:S04]  /*4a350*/  LDL.LU R12, [R1+0xe0] ;  /* 0x0000e000010c7983 */ /* 0x000f280000300800 */
[----:B------:R-:W4:Y:S04]  /*4a360*/  LDL.LU R10, [R1+0xdc] ;  /* 0x0000dc00010a7983 */ /* 0x000f280000300800 */
[----:B------:R-:W-:Y:S04]  /*4a370*/  STL [R1+0x185c], R6 ;  /* 0x00185c0601007387 */ /* 0x000fe80000100800 */
[----:B--2---:R-:W-:Y:S01]  /*4a380*/  STSM.16.M88.4 [R0], R20 ;  /* 0x0000001400007844 */ /* 0x004fe20000000200 */
[----:B------:R-:W-:Y:S06]  /*4a390*/  BAR.SYNC.DEFER_BLOCKING 0x0 ;  /* 0x0000000000007b1d */ /* 0x000fec0000010000 */
[----:B------:R-:W0:Y:S02]  /*4a3a0*/  LDS.128 R20, [R3] ;  /* 0x0000000003147984 */ /* 0x000e240000000c00 */
[----:B------:R-:W-:Y:S01]  /*4a3b0*/  BAR.SYNC.DEFER_BLOCKING 0x0 ;  /* 0x0000000000007b1d */ /* 0x000fe20000010000 */
[----:B0-----:R-:W-:-:S05]  /*4a3c0*/  IMAD.MOV.U32 R5, RZ, RZ, R20 ;  /* 0x000000ffff057224 */ /* 0x001fca00078e0014 */
[----:B------:R0:W-:Y:S01]  /*4a3d0*/  STL [R1+0x164], R21 ;  /* 0x0001641501007387 */ /* 0x0001e20000100800 */
[----:B------:R-:W-:Y:S02]  /*4a3e0*/  PRMT R20, R18, 0x5210, R28 ;  /* 0x0000521012147816 */ /* 0x000fe4000000001c */
[----:B---3--:R-:W-:Y:S01]  /*4a3f0*/  LOP3.LUT R28, R9, 0xffff, RZ, 0xc0, !PT ;  /* 0x0000ffff091c7812 */ /* 0x008fe200078ec0ff */
[----:B------:R1:W-:Y:S04]  /*4a400*/  STL.64 [R1+0x168], R22 ;  /* 0x0001681601007387 */ /* 0x0003e80000100a00 */
[----:B------:R2:W-:Y:S01]  /*4a410*/  STL [R1+0x1768], R5 ;  /* 0x0017680501007387 */ /* 0x0005e20000100800 */
[----:B0-----:R-:W-:Y:S02]  /*4a420*/  PRMT R21, R19, 0x5210, R29 ;  /* 0x0000521013157816 */ /* 0x001fe4000000001d */
[----:B----4-:R-:W-:Y:S01]  /*4a430*/  LOP3.LUT R29, R8, 0xffff, RZ, 0xc0, !PT ;  /* 0x0000ffff081d7812 */ /* 0x010fe200078ec0ff */
[----:B------:R-:W3:Y:S04]  /*4a440*/  LDL.LU R9, [R1+0x60] ;  /* 0x0000600001097983 */ /* 0x000ee80000300800 */
[----:B------:R-:W3:Y:S01]  /*4a450*/  LDL.LU R8, [R1+0x5c] ;  /* 0x00005c0001087983 */ /* 0x000ee20000300800 */
[----:B-1----:R-:W-:-:S03]  /*4a460*/  PRMT R23, R11, 0x5210, R15 ;  /* 0x000052100b177816 */ /* 0x002fc6000000000f */
[----:B--2---:R-:W2:Y:S04]  /*4a470*/  LDL.LU R5, [R1+0x13c8] ;  /* 0x0013c80001057983 */ /* 0x004ea80000300800 */
[----:B------:R-:W4:Y:S04]  /*4a480*/  LDL.LU R18, [R1+0x13c4] ;  /* 0x0013c40001127983 */ /* 0x000f280000300800 */
[----:B------:R-:W3:Y:S04]  /*4a490*/  LDL.LU R11, [R1+0x1368] ;  /* 0x00136800010b7983 */ /* 0x000ee80000300800 */
[----:B------:R0:W-:Y:S01]  /*4a4a0*/  STSM.16.M88.4 [R0], R24 ;  /* 0x0000001800007844 */ /* 0x0001e20000000200 */
[----:B------:R-:W-:-:S04]  /*4a4b0*/  LOP3.LUT R2, R2, 0xffff, RZ, 0xc0, !PT ;  /* 0x0000ffff02027812 */ /* 0x000fc800078ec0ff */
[----:B0-----:R-:W-:Y:S02]  /*4a4c0*/  PRMT R27, R10, 0x4210, R2 ;  /* 0x000042100a1b7816 */ /* 0x001fe40000000002 */
[----:B------:R-:W-:Y:S01]  /*4a4d0*/  PRMT R22, R16, 0x5210, R17 ;  /* 0x0000521010167816 */ /* 0x000fe20000000011 */
[----:B------:R-:W-:Y:S01]  /*4a4e0*/  BAR.SYNC.DEFER_BLOCKING 0x0 ;  /* 0x0000000000007b1d */ /* 0x000fe20000010000 */
[----:B------:R-:W-:-:S05]  /*4a4f0*/  LOP3.LUT R6, R7, 0xffff, RZ, 0xc0, !PT ;  /* 0x0000ffff07067812 */ /* 0x000fca00078ec0ff */
[----:B---3--:R-:W-:Y:S04]  /*4a500*/  STL [R1+0x1868], R11 ;  /* 0x0018680b01007387 */ /* 0x008fe80000100800 */
[----:B------:R-:W-:Y:S04]  /*4a510*/  STL.64 [R1+0x1860], R8 ;  /* 0x0018600801007387 */ /* 0x000fe80000100a00 */
[----:B------:R-:W0:Y:S01]  /*4a520*/  LDS.128 R8, [R3] ;  /* 0x0000000003087984 */ /* 0x000e220000000c00 */
[----:B------:R-:W-:Y:S06]  /*4a530*/  BAR.SYNC.DEFER_BLOCKING 0x0 ;  /* 0x0000000000007b1d */ /* 0x000fec0000010000 */
[----:B------:R-:W3:Y:S04]  /*4a540*/  LDL.LU R19, [R1+0x1364] ;  /* 0x0013640001137983 */ /* 0x000ee80000300800 */
[----:B------:R-:W3:Y:S04]  /*4a550*/  LDL.LU R17, [R1+0xf8] ;  /* 0x0000f80001117983 */ /* 0x000ee80000300800 */
[----:B------:R-:W3:Y:S04]  /*4a560*/  LDL.LU R16, [R1+0xf4] ;  /* 0x0000f40001107983 */ /* 0x000ee80000300800 */
[----:B------:R-:W3:Y:S04]  /*4a570*/  LDL.LU R15, [R1+0xf0] ;  /* 0x0000f000010f7983 */ /* 0x000ee80000300800 */
[----:B------:R1:W-:Y:S04]  /*4a580*/  STSM.16.M88.4 [R0], R20 ;  /* 0x0000001400007844 */ /* 0x0003e80000000200 */
[----:B------:R-:W3:Y:S04]  /*4a590*/  LDL.LU R7, [R1+0xec] ;  /* 0x0000ec0001077983 */ /* 0x000ee80000300800 */
[----:B0-----:R-:W-:Y:S04]  /*4a5a0*/  STL.64 [R1+0x150], R8 ;  /* 0x0001500801007387 */ /* 0x001fe80000100a00 */
[----:B------:R-:W-:Y:S01]  /*4a5b0*/  STL.64 [R1+0x158], R10 ;  /* 0x0001580a01007387 */ /* 0x000fe20000100a00 */
[----:B------:R-:W-:Y:S06]  /*4a5c0*/  BAR.SYNC.DEFER_BLOCKING 0x0 ;  /* 0x0000000000007b1d */ /* 0x000fec0000010000 */
[----:B-1----:R-:W2:Y:S04]  /*4a5d0*/  LDL.LU R22, [R1+0x64] ;  /* 0x0000640001167983 */ /* 0x002ea80000300800 */
[----:B------:R-:W3:Y:S04]  /*4a5e0*/  LDL.LU R23, [R1+0x58] ;  /* 0x0000580001177983 */ /* 0x000ee80000300800 */
[----:B------:R-:W0:Y:S04]  /*4a5f0*/  LDS.128 R8, [R3] ;  /* 0x0000000003087984 */ /* 0x000e280000000c00 */
[----:B0-----:R-:W-:Y:S04]  /*4a600*/  STL.64 [R1+0x140], R8 ;  /* 0x0001400801007387 */ /* 0x001fe80000100a00 */
[----:B------:R0:W-:Y:S04]  /*4a610*/  STL.64 [R1+0x148], R10 ;  /* 0x0001480a01007387 */ /* 0x0001e80000100a00 */
[----:B0-----:R-:W3:Y:S04]  /*4a620*/  LDL.LU R11, [R1+0x1868] ;  /* 0x00186800010b7983 */ /* 0x001ee80000300800 */
[----:B------:R-:W4:Y:S01]  /*4a630*/  LDL.LU.64 R8, [R1+0x1860] ;  /* 0x0018600001087983 */ /* 0x000f220000300a00 */
[----:B------:R-:W-:-:S02]  /*4a640*/  PRMT R24, R14, 0x4210, R28 ;  /* 0x000042100e187816 */ /* 0x000fc4000000001c */
[----:B------:R-:W-:Y:S01]  /*4a650*/  PRMT R25, R13, 0x4210, R29 ;  /* 0x000042100d197816 */ /* 0x000fe2000000001d */
[----:B------:R-:W3:Y:S01]  /*4a660*/  LDL.LU R14, [R1+0x78] ;  /* 0x00007800010e7983 */ /* 0x000ee20000300800 */
[----:B------:R-:W-:-:S03]  /*4a670*/  PRMT R26, R12, 0x4210, R6 ;  /* 0x000042100c1a7816 */ /* 0x000fc60000000006 */
[----:B------:R-:W3:Y:S04]  /*4a680*/  LDL.LU R13, [R1+0x1374] ;  /* 0x00137400010d7983 */ /* 0x000ee80000300800 */
[----:B------:R-:W3:Y:S04]  /*4a690*/  LDL.LU R12, [R1+0x70] ;  /* 0x00007000010c7983 */ /* 0x000ee80000300800 */
[----:B------:R-:W3:Y:S01]  /*4a6a0*/  LDL.LU R10, [R1+0x74] ;  /* 0x00007400010a7983 */ /* 0x000ee20000300800 */
[----:B------:R-:W-:Y:S06]  /*4a6b0*/  BAR.SYNC.DEFER_BLOCKING 0x0 ;  /* 0x0000000000007b1d */ /* 0x000fec0000010000 */
[----:B------:R0:W-:Y:S01]  /*4a6c0*/  STSM.16.M88.4 [R0], R24 ;  /* 0x0000001800007844 */ /* 0x0001e20000000200 */
[----:B--2---:R-:W-:-:S02]  /*4a6d0*/  PRMT R22, R22, 0x5210, R6 ;  /* 0x0000521016167816 */ /* 0x004fc40000000006 */
[----:B----4-:R-:W-:Y:S02]  /*4a6e0*/  PRMT R20, R9, 0x5210, R28 ;  /* 0x0000521009147816 */ /* 0x010fe4000000001c */
[----:B------:R-:W-:Y:S01]  /*4a6f0*/  PRMT R21, R8, 0x5210, R29 ;  /* 0x0000521008157816 */ /* 0x000fe2000000001d */
[----:B------:R-:W2:Y:S04]  /*4a700*/  LDL.LU R9, [R1+0x6c] ;  /* 0x00006c0001097983 */ /* 0x000ea80000300800 */
[----:B------:R-:W4:Y:S04]  /*4a710*/  LDL.LU R8, [R1+0xfc] ;  /* 0x0000fc0001087983 */ /* 0x000f280000300800 */
[----:B------:R-:W2:Y:S01]  /*4a720*/  LDL.LU R6, [R1+0x185c] ;  /* 0x00185c0001067983 */ /* 0x000ea20000300800 */
[----:B------:R-:W-:-:S02]  /*4a730*/  LOP3.LUT R28, R5, 0xffff, RZ, 0xc0, !PT ;  /* 0x0000ffff051c7812 */ /* 0x000fc400078ec0ff */
[----:B------:R-:W-:Y:S02]  /*4a740*/  LOP3.LUT R29, R18, 0xffff, RZ, 0xc0, !PT ;  /* 0x0000ffff121d7812 */ /* 0x000fe400078ec0ff */
[----:B---3--:R-:W-:Y:S02]  /*4a750*/  LOP3.LUT R5, R19, 0xffff, RZ, 0xc0, !PT ;  /* 0x0000ffff13057812 */ /* 0x008fe400078ec0ff */
[----:B0-----:R-:W-:Y:S02]  /*4a760*/  PRMT R24, R17, 0x4210, R28 ;  /* 0x0000421011187816 */ /* 0x001fe4000000001c */
[----:B------:R-:W-:Y:S01]  /*4a770*/  PRMT R25, R16, 0x4210, R29 ;  /* 0x0000421010197816 */ /* 0x000fe2000000001d */
[----:B------:R-:W-:Y:S01]  /*4a780*/  BAR.SYNC.DEFER_BLOCKING 0x0 ;  /* 0x0000000000007b1d */ /* 0x000fe20000010000 */
[----:B------:R-:W-:Y:S02]  /*4a790*/  PRMT R23, R23, 0x5210, R2 ;  /* 0x0000521017177816 */ /* 0x000fe40000000002 */
[----:B------:R-:W-:-:S03]  /*4a7a0*/  PRMT R27, R7, 0x4210, R5 ;  /* 0x00004210071b7816 */ /* 0x000fc60000000005 */
[----:B------:R-:W3:Y:S04]  /*4a7b0*/  LDL.LU R2, [R1+0x1858] ;  /* 0x0018580001027983 */ /* 0x000ee80000300800 */
[----:B------:R-:W0:Y:S01]  /*4a7c0*/  LDS.128 R16, [R3] ;  /* 0x0000000003107984 */ /* 0x000e220000000c00 */
[----:B------:R-:W-:Y:S06]  /*4a7d0*/  BAR.SYNC.DEFER_BLOCKING 0x0 ;  /* 0x0000000000007b1d */ /* 0x000fec0000010000 */
[----:B------:R1:W-:Y:S04]  /*4a7e0*/  STSM.16.M88.4 [R0], R20 ;  /* 0x0000001400007844 */ /* 0x0003e80000000200 */
[----:B0-----:R-:W-:Y:S01]  /*4a7f0*/  STL [R1+0x134], R17 ;  /* 0x0001341101007387 */ /* 0x001fe20000100800 */
[----:B------:R-:W-:-:S03]  /*4a800*/  IMAD.MOV.U32 R7, RZ, RZ, R16 ;  /* 0x000000ffff077224 */ /* 0x000fc600078e0010 */
[----:B------:R-:W-:Y:S01]  /*4a810*/  STL.64 [R1+0x138], R18 ;  /* 0x0001381201007387 */ /* 0x000fe20000100a00 */
[----:B------:R-:W-:Y:S01]  /*4a820*/  BAR.SYNC.DEFER_BLOCKING 0x0 ;  /* 0x0000000000007b1d */ /* 0x000fe20000010000 */
[----:B------:R-:W-:-:S05]  /*4a830*/  LOP3.LUT R11, R11, 0xffff, RZ, 0xc0, !PT ;  /* 0x0000ffff0b0b7812 */ /* 0x000fca00078ec0ff */
[----:B------:R-:W0:Y:S01]  /*4a840*/  LDS.128 R16, [R3] ;  /* 0x0000000003107984 */ /* 0x000e220000000c00 */
[----:B------:R-:W-:Y:S01]  /*4a850*/  PRMT R26, R15, 0x4210, R11 ;  /* 0x000042100f1a7816 */ /* 0x000fe2000000000b */
[----:B------:R-:W-:Y:S06]  /*4a860*/  BAR.SYNC.DEFER_BLOCKING 0x0 ;  /* 0x0000000000007b1d */ /* 0x000fec0000010000 */
[----:B------:R1:W-:Y:S02]  /*4a870*/  STSM.16.M88.4 [R0], R24 ;  /* 0x0000001800007844 */ /* 0x0003e40000000200 */
[----:B-1----:R-:W-:-:S02]  /*4a880*/  PRMT R20, R14, 0x5210, R28 ;  /* 0x000052100e147816 */ /* 0x002fc4000000001c */
[----:B------:R-:W-:Y:S02]  /*4a890*/  PRMT R21, R12, 0x5210, R29 ;  /* 0x000052100c157816 */ /* 0x000fe4000000001d */
[----:B------:R-:W-:Y:S01]  /*4a8a0*/  PRMT R22, R10, 0x5210, R11 ;  /* 0x000052100a167816 */ /* 0x000fe2000000000b */
[----:B------:R-:W-:Y:S01]  /*4a8b0*/  IMAD.MOV.U32 R11, RZ, RZ, R4 ;  /* 0x000000ffff0b7224 */ /* 0x000fe200078e0004 */
[----:B------:R-:W-:Y:S01]  /*4a8c0*/  LOP3.LUT R24, R13, 0xffff, RZ, 0xc0, !PT ;  /* 0x0000ffff0d187812 */ /* 0x000fe200078ec0ff */
[----:B--2---:R-:W-:Y:S04]  /*4a8d0*/  STL.64 [R1+0x1710], R6 ;  /* 0x0017100601007387 */ /* 0x004fe80000100a00 */
[----:B0-----:R-:W-:Y:S04]  /*4a8e0*/  STL.64 [R1+0x120], R16 ;  /* 0x0001201001007387 */ /* 0x001fe80000100a00 */
[----:B------:R-:W-:Y:S01]  /*4a8f0*/  STL.64 [R1+0x128], R18 ;  /* 0x0001281201007387 */ /* 0x000fe20000100a00 */
[----:B------:R-:W-:Y:S01]  /*4a900*/  BAR.SYNC.DEFER_BLOCKING 0x0 ;  /* 0x0000000000007b1d */ /* 0x000fe20000010000 */
[----:B------:R-:W-:-:S05]  /*4a910*/  PRMT R23, R9, 0x5210, R5 ;  /* 0x0000521009177816 */ /* 0x000fca0000000005 */
[----:B------:R-:W2:Y:S04]  /*4a920*/  LDL.LU R15, [R1+0x13e4] ;  /* 0x0013e400010f7983 */ /* 0x000ea80000300800 */
[----:B------:R-:W3:Y:S04]  /*4a930*/  LDL.LU R14, [R1+0x1384] ;  /* 0x00138400010e7983 */ /* 0x000ee80000300800 */
[----:B------:R-:W3:Y:S04]  /*4a940*/  LDL.LU R13, [R1+0x1380] ;  /* 0x00138000010d7983 */ /* 0x000ee80000300800 */
[----:B------:R-:W2:Y:S04]  /*4a950*/  LDL.LU R12, [R1+0x68] ;  /* 0x00006800010c7983 */ /* 0x000ea80000300800 */
[----:B------:R-:W0:Y:S01]  /*4a960*/  LDS.128 R16, [R3] ;  /* 0x0000000003107984 */ /* 0x000e220000000c00 */
[----:B------:R-:W-:Y:S06]  /*4a970*/  BAR.SYNC.DEFER_BLOCKING 0x0 ;  /* 0x0000000000007b1d */ /* 0x000fec0000010000 */
[----:B------:R-:W3:Y:S04]  /*4a980*/  LDL.LU R10, [R1+0x1490] ;  /* 0x00149000010a7983 */ /* 0x000ee80000300800 */
[----:B------:R-:W3:Y:S04]  /*4a990*/  LDL.LU R4, [R1+0x148c] ;  /* 0x00148c0001047983 */ /* 0x000ee80000300800 */
[----:B------:R-:W3:Y:S04]  /*4a9a0*/  LDL.LU R9, [R1+0x122c] ;  /* 0x00122c0001097983 */ /* 0x000ee80000300800 */
[----:B------:R1:W-:Y:S04]  /*4a9b0*/  STSM.16.M88.4 [R0], R20 ;  /* 0x0000001400007844 */ /* 0x0003e80000000200 */
[----:B0-----:R-:W-:Y:S04]  /*4a9c0*/  STL.64 [R1+0x110], R16 ;  /* 0x0001101001007387 */ /* 0x001fe80000100a00 */
[----:B------:R-:W-:Y:S01]  /*4a9d0*/  STL.64 [R1+0x118], R18 ;  /* 0x0001181201007387 */ /* 0x000fe20000100a00 */
[----:B------:R-:W-:Y:S01]  /*4a9e0*/  BAR.SYNC.DEFER_BLOCKING 0x0 ;  /* 0x0000000000007b1d */ /* 0x000fe20000010000 */
[----:B----4-:R-:W-:-:S05]  /*4a9f0*/  PRMT R5, R8, 0x4210, R24 ;  /* 0x0000421008057816 */ /* 0x010fca0000000018 */
[----:B-1----:R-:W4:Y:S04]  /*4aa00*/  LDL.LU R20, [R1+0x40] ;  /* 0x0000400001147983 */ /* 0x002f280000300800 */
[----:B------:R-:W4:Y:S04]  /*4aa10*/  LDL.LU R21, [R1+0x44] ;  /* 0x0000440001157983 */ /* 0x000f280000300800 */
[----:B------:R-:W4:Y:S04]  /*4aa20*/  LDL.LU R22, [R1+0x48] ;  /* 0x0000480001167983 */ /* 0x000f280000300800 */
[----:B------:R-:W0:Y:S04]  /*4aa30*/  LDS.128 R16, [R3] ;  /* 0x0000000003107984 */ /* 0x000e280000000c00 */
[----:B0-----:R0:W-:Y:S01]  /*4aa40*/  STL.64 [R1+0x108], R18 ;  /* 0x0001081201007387 */ /* 0x0011e20000100a00 */
[----:B------:R-:W-:-:S02]  /*4aa50*/  IMAD.MOV.U32 R6, RZ, RZ, R17 ;  /* 0x000000ffff067224 */ /* 0x000fc400078e0011 */
[----:B------:R-:W-:Y:S01]  /*4aa60*/  IMAD.MOV.U32 R8, RZ, RZ, R16 ;  /* 0x000000ffff087224 */ /* 0x000fe200078e0010 */
[----:B0-----:R-:W2:Y:S04]  /*4aa70*/  LDL.LU R18, [R1+0x80] ;  /* 0x0000800001127983 */ /* 0x001ea80000300800 */
[----:B------:R-:W2:Y:S04]  /*4aa80*/  LDL.LU R19, [R1+0x84] ;  /* 0x0000840001137983 */ /* 0x000ea80000300800 */
[----:B------:R-:W3:Y:S04]  /*4aa90*/  LDL.LU R17, [R1+0x88] ;  /* 0x0000880001117983 */ /* 0x000ee80000300800 */
[----:B------:R-:W3:Y:S01]  /*4aaa0*/  LDL.LU R16, [R1+0x13fc] ;  /* 0x0013fc0001107983 */ /* 0x000ee20000300800 */
[----:B------:R-:W-:Y:S01]  /*4aab0*/  IMAD.MOV.U32 R23, RZ, RZ, R5 ;  /* 0x000000ffff177224 */ /* 0x000fe200078e0005 */
[----:B------:R-:W-:Y:S06]  /*4aac0*/  BAR.SYNC.DEFER_BLOCKING 0x0 ;  /* 0x0000000000007b1d */ /* 0x000fec0000010000 */
[----:B--2---:R-:W-:Y:S04]  /*4aad0*/  STL.64 [R1+0x1840], R18 ;  /* 0x0018401201007387 */ /* 0x004fe80000100a00 */
[----:B---3--:R0:W-:Y:S04]  /*4aae0*/  STL.64 [R1+0x1838], R16 ;  /* 0x0018381001007387 */ /* 0x0081e80000100a00 */
[----:B0-----:R-:W2:Y:S04]  /*4aaf0*/  LDL.LU R16, [R1+0x20] ;  /* 0x0000200001107983 */ /* 0x001ea80000300800 */
[----:B------:R-:W2:Y:S04]  /*4ab00*/  LDL.LU R17, [R1+0x24] ;  /* 0x0000240001117983 */ /* 0x000ea80000300800 */
[----:B------:R-:W3:Y:S04]  /*4ab10*/  LDL.LU R18, [R1+0x28] ;  /* 0x0000280001127983 */ /* 0x000ee80000300800 */
[----:B----4-:R0:W-:Y:S01]  /*4ab20*/  STSM.16.M88.4 [R0], R20 ;  /* 0x0000001400007844 */ /* 0x0101e20000000200 */
[----:B------:R-:W-:-:S03]  /*4ab30*/  PRMT R19, R12, 0x5210, R24 ;  /* 0x000052100c137816 */ /* 0x000fc60000000018 */
[----:B------:R-:W-:Y:S04]  /*4ab40*/  STL [R1+0x17ac], R6 ;  /* 0x0017ac0601007387 */ /* 0x000fe80000100800 */
[----:B------:R-:W-:Y:S01]  /*4ab50*/  STL [R1+0x16bc], R8 ;  /* 0x0016bc0801007387 */ /* 0x000fe20000100800 */
[----:B------:R-:W-:Y:S01]  /*4ab60*/  IMAD.MOV.U32 R24, RZ, RZ, R11 ;  /* 0x000000ffff187224 */ /* 0x000fe200078e000b */
[----:B0-----:R-:W-:Y:S02]  /*4ab70*/  LOP3.LUT R20, R15, 0xffff, RZ, 0xc0, !PT ;  /* 0x0000ffff0f147812 */ /* 0x001fe400078ec0ff */
[----:B------:R-:W-:Y:S02]  /*4ab80*/  LOP3.LUT R21, R14, 0xffff, RZ, 0xc0, !PT ;  /* 0x0000ffff0e157812 */ /* 0x000fe400078ec0ff */
[----:B------:R-:W-:-:S02]  /*4ab90*/  LOP3.LUT R22, R13, 0xffff, RZ, 0xc0, !PT ;  /* 0x0000ffff0d167812 */ /* 0x000fc400078ec0ff */
[----:B------:R-:W-:Y:S02]  /*4aba0*/  PRMT R26, R4, 0x4210, R21 ;  /* 0x00004210041a7816 */ /* 0x000fe40000000015 */
[----:B------:R-:W-:Y:S02]  /*4abb0*/  PRMT R25, R10, 0x4210, R20 ;  /* 0x000042100a197816 */ /* 0x000fe40000000014 */
[----:B------:R-:W-:Y:S01]  /*4abc0*/  PRMT R27, R9, 0x4210, R22 ;  /* 0x00004210091b7816 */ /* 0x000fe20000000016 */
[----:B------:R-:W-:Y:S06]  /*4abd0*/  BAR.SYNC.DEFER_BLOCKING 0x0 ;  /* 0x0000000000007b1d */ /* 0x000fec0000010000 */
[----:B---3--:R-:W-:Y:S04]  /*4abe0*/  STL.64 [R1+0x1850], R18 ;  /* 0x0018501201007387 */ /* 0x008fe80000100a00 */
[----:B--2---:R-:W-:Y:S04]  /*4abf0*/  STL.64 [R1+0x1848], R16 ;  /* 0x0018481001007387 */ /* 0x004fe80000100a00 */
[----:B------:R-:W0:Y:S04]  /*4ac00*/  LDS.128 R16, [R3] ;  /* 0x0000000003107984 */ /* 0x000e280000000c00 */
[----:B------:R-:W2:Y:S04]  /*4ac10*/  LDL.LU R15, [R1+0x13f8] ;  /* 0x0013f800010f7983 */ /* 0x000ea80000300800 */
[----:B------:R-:W3:Y:S04]  /*4ac20*/  LDL.LU R14, [R1+0x13a4] ;  /* 0x0013a400010e7983 */ /* 0x000ee80000300800 */
[----:B------:R-:W4:Y:S04]  /*4ac30*/  LDL.LU R13, [R1+0x139c] ;  /* 0x00139c00010d7983 */ /* 0x000f280000300800 */
[----:B------:R-:W4:Y:S04]  /*4ac40*/  LDL.LU R12, [R1+0x14a0] ;  /* 0x0014a000010c7983 */ /* 0x000f280000300800 */
[----:B------:R-:W4:Y:S04]  /*4ac50*/  LDL.LU R4, [R1+0x149c] ;  /* 0x00149c0001047983 */ /* 0x000f280000300800 */
[----:B------:R-:W4:Y:S04]  /*4ac60*/  LDL.LU R11, [R1+0x1498] ;  /* 0x00149800010b7983 */ /* 0x000f280000300800 */
[----:B------:R-:W4:Y:S04]  /*4ac70*/  LDL.LU R10, [R1+0x1228] ;  /* 0x00122800010a7983 */ /* 0x000f280000300800 */
[----:B0-----:R-:W-:Y:S01]  /*4ac80*/  STL [R1+0xf0], R16 ;  /* 0x0000f01001007387 */ /* 0x001fe20000100800 */
[----:B------:R-:W-:-:S03]  /*4ac90*/  IMAD.MOV.U32 R9, RZ, RZ, R17 ;  /* 0x000000ffff097224 */ /* 0x000fc600078e0011 */
[----:B------:R0:W-:Y:S04]  /*4aca0*/  STL.64 [R1+0xf8], R18 ;  /* 0x0000f81201007387 */ /* 0x0001e80000100a00 */
[----:B0-----:R-:W2:Y:S04]  /*4acb0*/  LDL.LU.64 R18, [R1+0x1850] ;  /* 0x0018500001127983 */ /* 0x001ea80000300a00 */
[----:B------:R-:W2:Y:S01]  /*4acc0*/  LDL.LU.64 R16, [R1+0x1848] ;  /* 0x0018480001107983 */ /* 0x000ea20000300a00 */
[----:B------:R-:W-:Y:S06]  /*4acd0*/  BAR.SYNC.DEFER_BLOCKING 0x0 ;  /* 0x0000000000007b1d */ /* 0x000fec0000010000 */
[----:B------:R-:W-:Y:S04]  /*4ace0*/  STL [R1+0x1688], R9 ;  /* 0x0016880901007387 */ /* 0x000fe80000100800 */
[----:B--2---:R-:W-:Y:S01]  /*4acf0*/  STSM.16.M88.4 [R0], R16 ;  /* 0x0000001000007844 */ /* 0x004fe20000000200 */
[----:B------:R-:W-:Y:S06]  /*4ad00*/  BAR.SYNC.DEFER_BLOCKING 0x0 ;  /* 0x0000000000007b1d */ /* 0x000fec0000010000 */
[----:B------:R-:W0:Y:S02]  /*4ad10*/  LDS.128 R16, [R3] ;  /* 0x0000000003107984 */ /* 0x000e240000000c00 */
[----:B------:R-:W-:Y:S06]  /*4ad20*/  BAR.SYNC.DEFER_BLOCKING 0x0 ;  /* 0x0000000000007b1d */ /* 0x000fec0000010000 */
[----:B0-----:R-:W-:Y:S04]  /*4ad30*/  STL.64 [R1+0xe0], R16 ;  /* 0x0000e01001007387 */ /* 0x001fe80000100a00 */
[----:B------:R0:W-:Y:S04]  /*4ad40*/  STL.64 [R1+0xe8], R18 ;  /* 0x0000e81201007387 */ /* 0x0001e80000100a00 */
[----:B0-----:R-:W2:Y:S04]  /*4ad50*/  LDL.LU.64 R18, [R1+0x1840] ;  /* 0x0018400001127983 */ /* 0x001ea80000300a00 */
[----:B------:R-:W3:Y:S04]  /*4ad60*/  LDL.LU.64 R16, [R1+0x1838] ;  /* 0x0018380001107983 */ /* 0x000ee80000300a00 */
[----:B------:R0:W-:Y:S01]  /*4ad70*/  STSM.16.M88.4 [R0], R24 ;  /* 0x0000001800007844 */ /* 0x0001e20000000200 */
[----:B---3--:R-:W-:-:S03]  /*4ad80*/  PRMT R5, R17, 0x5210, R22 ;  /* 0x0000521011057816 */ /* 0x008fc60000000016 */
[----:B------:R-:W3:Y:S01]  /*4ad90*/  LDL.LU R17, [R1+0x8c] ;  /* 0x00008c0001117983 */ /* 0x000ee20000300800 */
[----:B0-----:R-:W-:-:S03]  /*4ada0*/  LOP3.LUT R24, R16, 0xffff, RZ, 0xc0, !PT ;  /* 0x0000ffff10187812 */ /* 0x001fc600078ec0ff */
[----:B------:R-:W3:Y:S01]  /*4adb0*/  LDL.LU R16, [R1+0x90] ;  /* 0x0000900001107983 */ /* 0x000ee20000300800 */
[----:B--2---:R-:W-:Y:S02]  /*4adc0*/  PRMT R6, R19, 0x5210, R21 ;  /* 0x0000521013067816 */ /* 0x004fe40000000015 */
[----:B------:R-:W-:Y:S01]  /*4add0*/  PRMT R7, R18, 0x5210, R20 ;  /* 0x0000521012077816 */ /* 0x000fe20000000014 */
[----:B------:R-:W-:Y:S01]  /*4ade0*/  IMAD.MOV.U32 R19, RZ, RZ, R5 ;  /* 0x000000ffff137224 */ /* 0x000fe200078e0005 */
[----:B------:R-:W-:Y:S02]  /*4adf0*/  LOP3.LUT R25, R15, 0xffff, RZ, 0xc0, !PT ;  /* 0x0000ffff0f197812 */ /* 0x000fe400078ec0ff */
[----:B------:R-:W-:Y:S02]  /*4ae00*/  LOP3.LUT R26, R14, 0xffff, RZ, 0xc0, !PT ;  /* 0x0000ffff0e1a7812 */ /* 0x000fe400078ec0ff */
[----:B----4-:R-:W-:Y:S01]  /*4ae10*/  LOP3.LUT R27, R13, 0xffff, RZ, 0xc0, !PT ;  /* 0x0000ffff0d1b7812 */ /* 0x010fe200078ec0ff */
[----:B------:R-:W-:Y:S06]  /*4ae20*/  BAR.SYNC.DEFER_BLOCKING 0x0 ;  /* 0x0000000000007b1d */ /* 0x000fec0000010000 */
[----:B---3--:R0:W-:Y:S04]  /*4ae30*/  STL.64 [R1+0x1820], R16 ;  /* 0x0018201001007387 */ /* 0x0081e80000100a00 */
[----:B0-----:R-:W2:Y:S01]  /*4ae40*/  LDL.LU R16, [R1+0x30] ;  /* 0x0000300001107983 */ /* 0x001ea20000300800 */
[----:B------:R-:W-:-:S02]  /*4ae50*/  IMAD.MOV.U32 R18, RZ, RZ, R6 ;  /* 0x000000ffff127224 */ /* 0x000fc400078e0006 */
[----:B------:R-:W-:-:S03]  /*4ae60*/  IMAD.MOV.U32 R17, RZ, RZ, R7 ;  /* 0x000000ffff117224 */ /* 0x000fc600078e0007 */
[----:B------:R-:W-:Y:S01]  /*4ae70*/  STL.64 [R1+0x1830], R18 ;  /* 0x0018301201007387 */ /* 0x000fe20000100a00 */
[----:B------:R-:W-:Y:S02]  /*4ae80*/  PRMT R21, R4, 0x4210, R25 ;  /* 0x0000421004157816 */ /* 0x000fe40000000019 */
[----:B------:R-:W-:Y:S02]  /*4ae90*/  PRMT R22, R11, 0x4210, R26 ;  /* 0x000042100b167816 */ /* 0x000fe4000000001a */
[----:B------:R-:W-:Y:S01]  /*4aea0*/  PRMT R23, R10, 0x4210, R27 ;  /* 0x000042100a177816 */ /* 0x000fe2000000001b */
[----:B--2---:R-:W-:Y:S04]  /*4aeb0*/  STL.64 [R1+0x1828], R16 ;  /* 0x0018281001007387 */ /* 0x004fe80000100a00 */
[----:B------:R-:W0:Y:S04]  /*4aec0*/  LDS.128 R16, [R3] ;  /* 0x0000000003107984 */ /* 0x000e280000000c00 */
[----:B------:R-:W2:Y:S04]  /*4aed0*/  LDL.LU R4, [R1+0x94] ;  /* 0x0000940001047983 */ /* 0x000ea80000300800 */
[----:B------:R-:W3:Y:S04]  /*4aee0*/  LDL.LU R15, [R1+0x7c] ;  /* 0x00007c00010f7983 */ /* 0x000ee80000300800 */
[----:B------:R-:W4:Y:S04]  /*4aef0*/  LDL.LU R14, [R1+0x1410] ;  /* 0x00141000010e7983 */ /* 0x000f280000300800 */
[----:B------:R-:W4:Y:S04]  /*4af00*/  LDL.LU R13, [R1+0x140c] ;  /* 0x00140c00010d7983 */ /* 0x000f280000300800 */
[----:B0-----:R-:W-:Y:S01]  /*4af10*/  STL [R1+0xd4], R17 ;  /* 0x0000d41101007387 */ /* 0x001fe20000100800 */
[----:B------:R-:W-:-:S02]  /*4af20*/  IMAD.MOV.U32 R11, RZ, RZ, R18 ;  /* 0x000000ffff0b7224 */ /* 0x000fc400078e0012 */
[----:B------:R-:W-:Y:S01]  /*4af30*/  IMAD.MOV.U32 R10, RZ, RZ, R16 ;  /* 0x000000ffff0a7224 */ /* 0x000fe200078e0010 */
[----:B------:R0:W-:Y:S04]  /*4af40*/  STL [R1+0xdc], R19 ;  /* 0x0000dc1301007387 */ /* 0x0001e80000100800 */
[----:B0-----:R-:W2:Y:S04]  /*4af50*/  LDL.LU.64 R18, [R1+0x1830] ;  /* 0x0018300001127983 */ /* 0x001ea80000300a00 */
[----:B------:R-:W2:Y:S01]  /*4af60*/  LDL.LU.64 R16, [R1+0x1828] ;  /* 0x0018280001107983 */ /* 0x000ea20000300a00 */
[----:B------:R-:W-:Y:S01]  /*4af70*/  BAR.SYNC.DEFER_BLOCKING 0x0 ;  /* 0x0000000000007b1d */ /* 0x000fe20000010000 */
[----:B------:R-:W-:-:S05]  /*4af80*/  PRMT R20, R12, 0x4210, R24 ;  /* 0x000042100c147816 */ /* 0x000fca0000000018 */
[----:B------:R-:W-:Y:S04]  /*4af90*/  STL [R1+0x1650], R11 ;  /* 0x0016500b01007387 */ /* 0x000fe80000100800 */
[----:B------:R-:W4:Y:S04]  /*4afa0*/  LDL.LU R8, [R1+0x13c0] ;  /* 0x0013c00001087983 */ /* 0x000f280000300800 */
[----:B------:R-:W4:Y:S04]  /*4afb0*/  LDL.LU R6, [R1+0x13bc] ;  /* 0x0013bc0001067983 */ /* 0x000f280000300800 */
[----:B------:R-:W4:Y:S04]  /*4afc0*/  LDL.LU R12, [R1+0x123c] ;  /* 0x00123c00010c7983 */ /* 0x000f280000300800 */
[----:B--2---:R-:W-:Y:S01]  /*4afd0*/  STSM.16.M88.4 [R0], R16 ;  /* 0x0000001000007844 */ /* 0x004fe20000000200 */
[----:B------:R-:W-:Y:S06]  /*4afe0*/  BAR.SYNC.DEFER_BLOCKING 0x0 ;  /* 0x0000000000007b1d */ /* 0x000fec0000010000 */
[----:B------:R-:W0:Y:S02]  /*4aff0*/  LDS.128 R16, [R3] ;  /* 0x0000000003107984 */ /* 0x000e240000000c00 */
[----:B------:R-:W-:Y:S06]  /*4b000*/  BAR.SYNC.DEFER_BLOCKING 0x0 ;  /* 0x0000000000007b1d */ /* 0x000fec0000010000 */
[----:B0-----:R0:W-:Y:S01]  /*4b010*/  STL [R1+0xc4], R17 ;  /* 0x0000c41101007387 */ /* 0x0011e20000100800 */
[----:B------:R-:W-:-:S03]  /*4b020*/  IMAD.MOV.U32 R11, RZ, RZ, R16 ;  /* 0x000000ffff0b7224 */ /* 0x000fc600078e0010 */
[----:B------:R-:W-:Y:S04]  /*4b030*/  STL.64 [R1+0xc8], R18 ;  /* 0x0000c81201007387 */ /* 0x000fe80000100a00 */
[----:B0-----:R-:W2:Y:S04]  /*4b040*/  LDL.LU.64 R16, [R1+0x1820] ;  /* 0x0018200001107983 */ /* 0x001ea80000300a00 */
[----:B------:R-:W-:Y:S04]  /*4b050*/  STSM.16.M88.4 [R0], R20 ;  /* 0x0000001400007844 */ /* 0x000fe80000000200 */
[----:B------:R0:W-:Y:S04]  /*4b060*/  STL.64 [R1+0x1658], R10 ;  /* 0x0016580a01007387 */ /* 0x0001e80000100a00 */
[----:B0-----:R-:W2:Y:S01]  /*4b070*/  LDL.LU R10, [R1+0x14a4] ;  /* 0x0014a400010a7983 */ /* 0x001ea20000300800 */
[----:B------:R-:W-:-:S02]  /*4b080*/  PRMT R22, R4, 0x5210, R26 ;  /* 0x0000521004167816 */ /* 0x000fc4000000001a */
[----:B---3--:R-:W-:Y:S02]  /*4b090*/  PRMT R23, R15, 0x5210, R27 ;  /* 0x000052100f177816 */ /* 0x008fe4000000001b */
[----:B----4-:R-:W-:Y:S02]  /*4b0a0*/  LOP3.LUT R29, R14, 0xffff, RZ, 0xc0, !PT ;  /* 0x0000ffff0e1d7812 */ /* 0x010fe400078ec0ff */
[----:B------:R-:W-:Y:S01]  /*4b0b0*/  LOP3.LUT R28, R13, 0xffff, RZ, 0xc0, !PT ;  /* 0x0000ffff0d1c7812 */ /* 0x000fe200078ec0ff */
[----:B------:R-:W-:Y:S01]  /*4b0c0*/  BAR.SYNC.DEFER_BLOCKING 0x0 ;  /* 0x0000000000007b1d */ /* 0x000fe20000010000 */
[----:B--2---:R-:W-:-:S05]  /*4b0d0*/  PRMT R20, R17, 0x5210, R24 ;  /* 0x0000521011147816 */ /* 0x004fca0000000018 */
[----:B------:R-:W2:Y:S01]  /*4b0e0*/  LDL.LU R24, [R1+0x14ac] ;  /* 0x0014ac0001187983 */ /* 0x000ea20000300800 */
[----:B------:R-:W-:-:S03]  /*4b0f0*/  PRMT R21, R16, 0x5210, R25 ;  /* 0x0000521010157816 */ /* 0x000fc60000000019 */
[----:B------:R-:W3:Y:S04]  /*4b100*/  LDL.LU R25, [R1+0x14a8] ;  /* 0x0014a80001197983 */ /* 0x000ee80000300800 */
[----:B------:R-:W4:Y:S04]  /*4b110*/  LDL.LU R11, [R1+0x9c] ;  /* 0x00009c00010b7983 */ /* 0x000f280000300800 */
[----:B------:R-:W4:Y:S04]  /*4b120*/  LDL.LU R9, [R1+0x188] ;  /* 0x0001880001097983 */ /* 0x000f280000300800 */
[----:B------:R-:W4:Y:S04]  /*4b130*/  LDL.LU R18, [R1+0x98] ;  /* 0x0000980001127983 */ /* 0x000f280000300800 */
[----:B------:R-:W4:Y:S04]  /*4b140*/  LDL.LU R19, [R1+0x184] ;  /* 0x0001840001137983 */ /* 0x000f280000300800 */
[----:B------:R-:W4:Y:S04]  /*4b150*/  LDL.LU R17, [R1+0x1428] ;  /* 0x0014280001117983 */ /* 0x000f280000300800 */
[----:B------:R-:W4:Y:S04]  /*4b160*/  LDL.LU R4, [R1+0x1424] ;  /* 0x0014240001047983 */ /* 0x000f280000300800 */
[----:B------:R-:W-:Y:S04]  /*4b170*/  STL.64 [R1+0x1818], R22 ;  /* 0x0018181601007387 */ /* 0x000fe80000100a00 */
[----:B------:R-:W-:Y:S04]  /*4b180*/  STL.64 [R1+0x1810], R20 ;  /* 0x0018101401007387 */ /* 0x000fe80000100a00 */
[----:B------:R-:W0:Y:S04]  /*4b190*/  LDS.128 R20, [R3] ;  /* 0x0000000003147984 */ /* 0x000e280000000c00 */
[----:B------:R-:W4:Y:S04]  /*4b1a0*/  LDL.LU R7, [R1+0x13d8] ;  /* 0x0013d80001077983 */ /* 0x000f280000300800 */
[----:B------:R-:W4:Y:S04]  /*4b1b0*/  LDL.LU R5, [R1+0x13d4] ;  /* 0x0013d40001057983 */ /* 0x000f280000300800 */
[----:B------:R-:W4:Y:S04]  /*4b1c0*/  LDL.LU R16, [R1+0x14b8] ;  /* 0x0014b80001107983 */ /* 0x000f280000300800 */
[----:B------:R-:W4:Y:S04]  /*4b1d0*/  LDL.LU R15, [R1+0x14b4] ;  /* 0x0014b400010f7983 */ /* 0x000f280000300800 */
[----:B------:R-:W4:Y:S04]  /*4b1e0*/  LDL.LU R14, [R1+0x14b0] ;  /* 0x0014b000010e7983 */ /* 0x000f280000300800 */
[----:B------:R-:W4:Y:S04]  /*4b1f0*/  LDL.LU R13, [R1+0x1230] ;  /* 0x00123000010d7983 */ /* 0x000f280000300800 */
[----:B0-----:R-:W-:Y:S04]  /*4b200*/  STL.64 [R1+0xb0], R20 ;  /* 0x0000b01401007387 */ /* 0x001fe80000100a00 */
[----:B------:R0:W-:Y:S04]  /*4b210*/  STL.64 [R1+0xb8], R22 ;  /* 0x0000b81601007387 */ /* 0x0001e80000100a00 */
[----:B0-----:R-:W4:Y:S04]  /*4b220*/  LDL.LU.64 R22, [R1+0x1818] ;  /* 0x0018180001167983 */ /* 0x001f280000300a00 */
[----:B------:R-:W4:Y:S01]  /*4b230*/  LDL.LU.64 R20, [R1+0x1810] ;  /* 0x0018100001147983 */ /* 0x000f220000300a00 */
[----:B------:R-:W-:Y:S01]  /*4b240*/  BAR.SYNC.DEFER_BLOCKING 0x0 ;  /* 0x0000000000007b1d */ /* 0x000fe20000010000 */
[----:B------:R-:W-:-:S02]  /*4b250*/  LOP3.LUT R8, R8, 0xffff, RZ, 0xc0, !PT ;  /* 0x0000ffff08087812 */ /* 0x000fc400078ec0ff */
[----:B------:R-:W-:Y:S02]  /*4b260*/  LOP3.LUT R6, R6, 0xffff, RZ, 0xc0, !PT ;  /* 0x0000ffff06067812 */ /* 0x000fe400078ec0ff */
[----:B------:R-:W-:Y:S02]  /*4b270*/  PRMT R26, R10, 0x4210, R8 ;  /* 0x000042100a1a7816 */ /* 0x000fe40000000008 */
[----:B------:R-:W-:Y:S02]  /*4b280*/  PRMT R27, R12, 0x4210, R6 ;  /* 0x000042100c1b7816 */ /* 0x000fe40000000006 */
[--C-:B--2---:R-:W-:Y:S02]  /*4b290*/  PRMT R24, R24, 0x4210, R29.reuse ;  /* 0x0000421018187816 */ /* 0x104fe4000000001d */
[----:B---3--:R-:W-:Y:S01]  /*4b2a0*/  PRMT R25, R25, 0x4210, R28 ;  /* 0x0000421019197816 */ /* 0x008fe2000000001c */
[----:B----4-:R-:W-:Y:S01]  /*4b2b0*/  STSM.16.M88.4 [R0], R20 ;  /* 0x0000001400007844 */ /* 0x010fe20000000200 */
[----:B------:R-:W-:Y:S06]  /*4b2c0*/  BAR.SYNC.DEFER_BLOCKING 0x0 ;  /* 0x0000000000007b1d */ /* 0x000fec0000010000 */
[----:B------:R-:W0:Y:S02]  /*4b2d0*/  LDS.128 R20, [R3] ;  /* 0x0000000003147984 */ /* 0x000e240000000c00 */
[----:B------:R-:W-:Y:S06]  /*4b2e0*/  BAR.SYNC.DEFER_BLOCKING 0x0 ;  /* 0x0000000000007b1d */ /* 0x000fec0000010000 */
[----:B------:R-:W-:Y:S04]  /*4b2f0*/  STSM.16.M88.4 [R0], R24 ;  /* 0x0000001800007844 */ /* 0x000fe80000000200 */
[----:B0-----:R0:W-:Y:S04]  /*4b300*/  STL [R1+0xa4], R21 ;  /* 0x0000a41501007387 */ /* 0x0011e80000100800 */
[----:B------:R1:W-:Y:S01]  /*4b310*/  STL.64 [R1+0xa8], R22 ;  /* 0x0000a81601007387 */ /* 0x0003e20000100a00 */
[----:B------:R-:W-:Y:S01]  /*4b320*/  IMAD.MOV.U32 R12, RZ, RZ, R20 ;  /* 0x000000ffff0c7224 */ /* 0x000fe200078e0014 */
[----:B------:R-:W-:-:S02]  /*4b330*/  PRMT R20, R9, 0x5210, R29 ;  /* 0x0000521009147816 */ /* 0x000fc4000000001d */
[----:B0-----:R-:W-:Y:S02]  /*4b340*/  PRMT R21, R11, 0x5210, R28 ;  /* 0x000052100b157816 */ /* 0x001fe4000000001c */
[----:B------:R-:W-:Y:S02]  /*4b350*/  LOP3.LUT R28, R17, 0xffff, RZ, 0xc0, !PT ;  /* 0x0000ffff111c7812 */ /* 0x000fe400078ec0ff */
[----:B-1----:R-:W-:Y:S01]  /*4b360*/  PRMT R22, R18, 0x5210, R8 ;  /* 0x0000521012167816 */ /* 0x002fe20000000008 */
[----:B------:R-:W-:Y:S01]  /*4b370*/  BAR.SYNC.DEFER_BLOCKING 0x0 ;  /* 0x0000000000007b1d */ /* 0x000fe20000010000 */
[----:B------:R-:W-:Y:S02]  /*4b380*/  PRMT R23, R19, 0x5210, R6 ;  /* 0x0000521013177816 */ /* 0x000fe40000000006 */
[----:B------:R-:W-:-:S03]  /*4b390*/  LOP3.LUT R6, R4, 0xffff, RZ, 0xc0, !PT ;  /* 0x0000ffff04067812 */ /* 0x000fc600078ec0ff */
[----:B------:R-:W2:Y:S04]  /*4b3a0*/  LDL.LU R18, [R1+0x190] ;  /* 0x0001900001127983 */ /* 0x000ea80000300800 */
[----:B------:R-:W3:Y:S04]  /*4b3b0*/  LDL.LU R19, [R1+0x18c] ;  /* 0x00018c0001137983 */ /* 0x000ee80000300800 */
[----:B------:R-:W4:Y:S04]  /*4b3c0*/  LDL.LU R17, [R1+0x194] ;  /* 0x0001940001117983 */ /* 0x000f280000300800 */
[----:B------:R-:W4:Y:S04]  /*4b3d0*/  LDL.LU R4, [R1+0x180] ;  /* 0x0001800001047983 */ /* 0x000f280000300800 */
[----:B------:R-:W0:Y:S01]  /*4b3e0*/  LDS.128 R8, [R3] ;  /* 0x0000000003087984 */ /* 0x000e220000000c00 */
[----:B------:R-:W-:-:S02]  /*4b3f0*/  PRMT R24, R16, 0x4210, R28 ;  /* 0x0000421010187816 */ /* 0x000fc4000000001c */
[----:B------:R-:W-:Y:S01]  /*4b400*/  PRMT R25, R15, 0x4210, R6 ;  /* 0x000042100f197816 */ /* 0x000fe20000000006 */
[----:B------:R-:W-:Y:S06]  /*4b410*/  BAR.SYNC.DEFER_BLOCKING 0x0 ;  /* 0x0000000000007b1d */ /* 0x000fec0000010000 */
[----:B0-----:R-:W-:Y:S04]  /*4b420*/  STL.64 [R1+0x90], R8 ;  /* 0x0000900801007387 */ /* 0x001fe80000100a00 */
[----:B------:R0:W-:Y:S04]  /*4b430*/  STL [R1+0x98], R10 ;  /* 0x0000980a01007387 */ /* 0x0001e80000100800 */
[----:B------:R-:W4:Y:S04]  /*4b440*/  LDL.LU R16, [R1+0x143c] ;  /* 0x00143c0001107983 */ /* 0x000f280000300800 */
[----:B------:R-:W4:Y:S04]  /*4b450*/  LDL.LU R15, [R1+0x1438] ;  /* 0x00143800010f7983 */ /* 0x000f280000300800 */
[----:B------:R-:W-:Y:S01]  /*4b460*/  STSM.16.M88.4 [R0], R20 ;  /* 0x0000001400007844 */ /* 0x000fe20000000200 */
[----:B------:R-:W-:Y:S01]  /*4b470*/  BAR.SYNC.DEFER_BLOCKING 0x0 ;  /* 0x0000000000007b1d */ /* 0x000fe20000010000 */
[----:B------:R-:W-:-:S02]  /*4b480*/  LOP3.LUT R29, R7, 0xffff, RZ, 0xc0, !PT ;  /* 0x0000ffff071d7812 */ /* 0x000fc400078ec0ff */
[----:B------:R-:W-:-:S03]  /*4b490*/  LOP3.LUT R5, R5, 0xffff, RZ, 0xc0, !PT ;  /* 0x0000ffff05057812 */ /* 0x000fc600078ec0ff */
[----:B0-----:R-:W4:Y:S04]  /*4b4a0*/  LDL.LU R10, [R1+0x13ec] ;  /* 0x0013ec00010a7983 */ /* 0x001f280000300800 */
[----:B------:R-:W0:Y:S01]  /*4b4b0*/  LDS.128 R20, [R3] ;  /* 0x0000000003147984 */ /* 0x000e220000000c00 */
[----:B------:R-:W-:Y:S02]  /*4b4c0*/  PRMT R26, R14, 0x4210, R29 ;  /* 0x000042100e1a7816 */ /* 0x000fe4000000001d */
[----:B------:R-:W-:Y:S01]  /*4b4d0*/  PRMT R27, R13, 0x4210, R5 ;  /* 0x000042100d1b7816 */ /* 0x000fe20000000005 */
[----:B------:R-:W-:Y:S01]  /*4b4e0*/  BAR.SYNC.DEFER_BLOCKING 0x0 ;  /* 0x0000000000007b1d */ /* 0x000fe20000010000 */
[----:B------:R-:W-:-:S05]  /*4b4f0*/  IMAD.MOV.U32 R13, RZ, RZ, R11 ;  /* 0x000000ffff0d7224 */ /* 0x000fca00078e000b */
[----:B------:R-:W4:Y:S04]  /*4b500*/  LDL.LU R9, [R1+0x13e8] ;  /* 0x0013e80001097983 */ /* 0x000f280000300800 */
[----:B------:R-:W-:Y:S04]  /*4b510*/  STSM.16.M88.4 [R0], R24 ;  /* 0x0000001800007844 */ /* 0x000fe80000000200 */
[----:B------:R1:W-:Y:S01]  /*4b520*/  STL.64 [R1+0x1620], R12 ;  /* 0x0016200c01007387 */ /* 0x0003e20000100a00 */
[----:B0-----:R-:W-:-:S03]  /*4b530*/  IMAD.MOV.U32 R14, RZ, RZ, R23 ;  /* 0x000000ffff0e7224 */ /* 0x001fc600078e0017 */
[----:B-1----:R-:W4:Y:S04]  /*4b540*/  LDL.LU R12, [R1+0x1244] ;  /* 0x00124400010c7983 */ /* 0x002f280000300800 */
[----:B------:R2:W-:Y:S04]  /*4b550*/  STL.64 [R1+0x80], R20 ;  /* 0x0000801401007387 */ /* 0x0005e80000100a00 */
[----:B------:R3:W-:Y:S04]  /*4b560*/  STL [R1+0x88], R22 ;  /* 0x0000881601007387 */ /* 0x0007e80000100800 */
[----:B------:R-:W4:Y:S04]  /*4b570*/  LDL.LU R25, [R1+0x14c4] ;  /* 0x0014c40001197983 */ /* 0x000f280000300800 */
[----:B------:R-:W4:Y:S04]  /*4b580*/  LDL.LU R26, [R1+0x14c0] ;  /* 0x0014c000011a7983 */ /* 0x000f280000300800 */
[----:B------:R-:W4:Y:S04]  /*4b590*/  LDL.LU R27, [R1+0x14bc] ;  /* 0x0014bc00011b7983 */ /* 0x000f280000300800 */
[----:B------:R-:W4:Y:S04]  /*4b5a0*/  LDL.LU R13, [R1+0x198] ;  /* 0x00019800010d7983 */ /* 0x000f280000300800 */
[----:B------:R-:W4:Y:S01]  /*4b5b0*/  LDL.LU R8, [R1+0x8d0] ;  /* 0x0008d00001087983 */ /* 0x000f220000300800 */
[----:B--2---:R-:W-:-:S02]  /*4b5c0*/  PRMT R20, R18, 0x5210, R28 ;  /* 0x0000521012147816 */ /* 0x004fc4000000001c */
[----:B---3--:R-:W-:Y:S02]  /*4b5d0*/  PRMT R22, R19, 0x5210, R29 ;  /* 0x0000521013167816 */ /* 0x008fe4000000001d */
[----:B----4-:R-:W-:Y:S02]  /*4b5e0*/  PRMT R21, R17, 0x5210, R6 ;  /* 0x0000521011157816 */ /* 0x010fe40000000006 */
[----:B------:R-:W-:-:S05]  /*4b5f0*/  PRMT R23, R4, 0x5210, R5 ;  /* 0x0000521004177816 */ /* 0x000fca0000000005 */
[----:B------:R-:W-:Y:S04]  /*4b600*/  STL.64 [R1+0x1808], R22 ;  /* 0x0018081601007387 */ /* 0x000fe80000100a00 */
[----:B------:R-:W-:Y:S01]  /*4b610*/  STL.64 [R1+0x1800], R20 ;  /* 0x0018001401007387 */ /* 0x000fe20000100a00 */
[----:B------:R-:W-:Y:S06]  /*4b620*/  BAR.SYNC.DEFER_BLOCKING 0x0 ;  /* 0x0000000000007b1d */ /* 0x000fec0000010000 */
[----:B------:R-:W2:Y:S04]  /*4b630*/  LDL.LU R11, [R1+0x19c] ;  /* 0x00019c00010b7983 */ /* 0x000ea80000300800 */
[----:B------:R-:W3:Y:S04]  /*4b640*/  LDL.LU R6, [R1+0x8d4] ;  /* 0x0008d40001067983 */ /* 0x000ee80000300800 */
[----:B------:R-:W4:Y:S04]  /*4b650*/  LDL.LU R7, [R1+0x1454] ;  /* 0x0014540001077983 */ /* 0x000f280000300800 */
[----:B------:R-:W2:Y:S04]  /*4b660*/  LDL.LU R5, [R1+0x144c] ;  /* 0x00144c0001057983 */ /* 0x000ea80000300800 */
[----:B------:R-:W0:Y:S04]  /*4b670*/  LDS.128 R20, [R3] ;  /* 0x0000000003147984 */ /* 0x000e280000000c00 */
[----:B------:R-:W3:Y:S04]  /*4b680*/  LDL.LU R18, [R1+0x1408] ;  /* 0x0014080001127983 */ /* 0x000ee80000300800 */
[----:B------:R-:W4:Y:S04]  /*4b690*/  LDL.LU R19, [R1+0x1404] ;  /* 0x0014040001137983 */ /* 0x000f280000300800 */
[----:B------:R-:W4:Y:S01]  /*4b6a0*/  LDL.LU R4, [R1+0x14d0] ;  /* 0x0014d00001047983 */ /* 0x000f220000300800 */
[----:B------:R-:W-:-:S03]  /*4b6b0*/  LOP3.LUT R29, R16, 0xffff, RZ, 0xc0, !PT ;  /* 0x0000ffff101d7812 */ /* 0x000fc600078ec0ff */
[----:B------:R-:W4:Y:S01]  /*4b6c0*/  LDL.LU R17, [R1+0x14cc] ;  /* 0x0014cc0001117983 */ /* 0x000f220000300800 */
[----:B------:R-:W-:-:S03]  /*4b6d0*/  LOP3.LUT R28, R15, 0xffff, RZ, 0xc0, !PT ;  /* 0x0000ffff0f1c7812 */ /* 0x000fc600078ec0ff */
[----:B------:R-:W4:Y:S04]  /*4b6e0*/  LDL.LU R16, [R1+0x14c8] ;  /* 0x0014c80001107983 */ /* 0x000f280000300800 */
[----:B------:R-:W4:Y:S04]  /*4b6f0*/  LDL.LU R15, [R1+0x1240] ;  /* 0x00124000010f7983 */ /* 0x000f280000300800 */
[----:B0-----:R-:W-:Y:S04]  /*4b700*/  STL.64 [R1+0x70], R20 ;  /* 0x0000701401007387 */ /* 0x001fe80000100a00 */
[----:B------:R0:W-:Y:S04]  /*4b710*/  STL.64 [R1+0x78], R22 ;  /* 0x0000781601007387 */ /* 0x0001e80000100a00 */
[----:B0-----:R-:W2:Y:S04]  /*4b720*/  LDL.LU.64 R22, [R1+0x1808] ;  /* 0x0018080001167983 */ /* 0x001ea80000300a00 */
[----:B------:R-:W2:Y:S01]  /*4b730*/  LDL.LU.64 R20, [R1+0x1800] ;  /* 0x0018000001147983 */ /* 0x000ea20000300a00 */
[----:B------:R-:W-:Y:S01]  /*4b740*/  BAR.SYNC.DEFER_BLOCKING 0x0 ;  /* 0x0000000000007b1d */ /* 0x000fe20000010000 */
[----:B------:R-:W-:-:S02]  /*4b750*/  LOP3.LUT R10, R10, 0xffff, RZ, 0xc0, !PT ;  /* 0x0000ffff0a0a7812 */ /* 0x000fc400078ec0ff */
[----:B------:R-:W-:Y:S02]  /*4b760*/  LOP3.LUT R9, R9, 0xffff, RZ, 0xc0, !PT ;  /* 0x0000ffff09097812 */ /* 0x000fe400078ec0ff */
[----:B------:R-:W-:Y:S02]  /*4b770*/  PRMT R24, R25, 0x4210, R29 ;  /* 0x0000421019187816 */ /* 0x000fe4000000001d */
[----:B------:R-:W-:Y:S02]  /*4b780*/  PRMT R25, R26, 0x4210, R28 ;  /* 0x000042101a197816 */ /* 0x000fe4000000001c */
[----:B------:R-:W-:Y:S02]  /*4b790*/  PRMT R26, R27, 0x4210, R10 ;  /* 0x000042101b1a7816 */ /* 0x000fe4000000000a */
[----:B------:R-:W-:Y:S01]  /*4b7a0*/  PRMT R27, R12, 0x4210, R9 ;  /* 0x000042100c1b7816 */ /* 0x000fe20000000009 */
[----:B--2---:R-:W-:Y:S01]  /*4b7b0*/  STSM.16.M88.4 [R0], R20 ;  /* 0x0000001400007844 */ /* 0x004fe20000000200 */
[----:B------:R-:W-:Y:S06]  /*4b7c0*/  BAR.SYNC.DEFER_BLOCKING 0x0 ;  /* 0x0000000000007b1d */ /* 0x000fec0000010000 */
[----:B------:R-:W0:Y:S02]  /*4b7d0*/  LDS.128 R20, [R3] ;  /* 0x0000000003147984 */ /* 0x000e240000000c00 */
[----:B------:R-:W-:Y:S06]  /*4b7e0*/  BAR.SYNC.DEFER_BLOCKING 0x0 ;  /* 0x0000000000007b1d */ /* 0x000fec0000010000 */
[----:B------:R-:W-:Y:S04]  /*4b7f0*/  STSM.16.M88.4 [R0], R24 ;  /* 0x0000001800007844 */ /* 0x000fe80000000200 */
[----:B0-----:R0:W-:Y:S04]  /*4b800*/  STL.64 [R1+0x60], R20 ;  /* 0x0000601401007387 */ /* 0x0011e80000100a00 */
[----:B------:R1:W-:Y:S04]  /*4b810*/  STL.64 [R1+0x68], R22 ;  /* 0x0000681601007387 */ /* 0x0003e80000100a00 */
[----:B------:R-:W2:Y:S01]  /*4b820*/  LDL.LU R12, [R1+0x8f8] ;  /* 0x0008f800010c7983 */ /* 0x000ea20000300800 */
[----:B0-----:R-:W-:-:S02]  /*4b830*/  PRMT R20, R8, 0x5210, R29 ;  /* 0x0000521008147816 */ /* 0x001fc4000000001d */
[----:B---3--:R-:W-:Y:S02]  /*4b840*/  LOP3.LUT R29, R18, 0xffff, RZ, 0xc0, !PT ;  /* 0x0000ffff121d7812 */ /* 0x008fe400078ec0ff */
[----:B-1----:R-:W-:Y:S02]  /*4b850*/  PRMT R23, R6, 0x5210, R9 ;  /* 0x0000521006177816 */ /* 0x002fe40000000009 */
[----:B------:R-:W-:Y:S02]  /*4b860*/  LOP3.LUT R9, R5, 0xffff, RZ, 0xc0, !PT ;  /* 0x0000ffff05097812 */ /* 0x000fe400078ec0ff */
[----:B----4-:R-:W-:Y:S02]  /*4b870*/  LOP3.LUT R6, R19, 0xffff, RZ, 0xc0, !PT ;  /* 0x0000ffff13067812 */ /* 0x010fe400078ec0ff */
[----:B------:R-:W-:Y:S02]  /*4b880*/  PRMT R25, R17, 0x4210, R9 ;  /* 0x0000421011197816 */ /* 0x000fe40000000009 */
[----:B------:R-:W-:Y:S01]  /*4b890*/  PRMT R26, R16, 0x4210, R29 ;  /* 0x00004210101a7816 */ /* 0x000fe2000000001d */
[----:B------:R-:W-:Y:S01]  /*4b8a0*/  BAR.SYNC.DEFER_BLOCKING 0x0 ;  /* 0x0000000000007b1d */ /* 0x000fe20000010000 */
[----:B------:R-:W-:-:S02]  /*4b8b0*/  PRMT R21, R13, 0x5210, R28 ;  /* 0x000052100d157816 */ /* 0x000fc4000000001c */
[----:B------:R-:W-:-:S03]  /*4b8c0*/  PRMT R22, R11, 0x5210, R10 ;  /* 0x000052100b167816 */ /* 0x000fc6000000000a */
[----:B------:R-:W0:Y:S02]  /*4b8d0*/  LDS.128 R16, [R3] ;  /* 0x0000000003107984 */ /* 0x000e240000000c00 */
[----:B------:R-:W-:Y:S01]  /*4b8e0*/  BAR.SYNC.DEFER_BLOCKING 0x0 ;  /* 0x0000000000007b1d */ /* 0x000fe20000010000 */
[----:B------:R-:W-:-:S04]  /*4b8f0*/  LOP3.LUT R28, R7, 0xffff, RZ, 0xc0, !PT ;  /* 0x0000ffff071c7812 */ /* 0x000fc800078ec0ff */
[----:B------:R-:W-:Y:S01]  /*4b900*/  PRMT R24, R4, 0x4210, R28 ;  /* 0x0000421004187816 */ /* 0x000fe2000000001c */
[----:B------:R-:W3:Y:S04]  /*4b910*/  LDL.LU R13, [R1+0x910] ;  /* 0x00091000010d7983 */ /* 0x000ee80000300800 */
[----:B------:R-:W4:Y:S04]  /*4b920*/  LDL.LU R8, [R1+0x8fc] ;  /* 0x0008fc0001087983 */ /* 0x000f280000300800 */
[----:B------:R-:W4:Y:S04]  /*4b930*/  LDL.LU R7, [R1+0x1460] ;  /* 0x0014600001077983 */ /* 0x000f280000300800 */
[----:B------:R-:W4:Y:S04]  /*4b940*/  LDL.LU R4, [R1+0x145c] ;  /* 0x00145c0001047983 */ /* 0x000f280000300800 */
[----:B------:R-:W-:Y:S01]  /*4b950*/  STSM.16.M88.4 [R0], R20 ;  /* 0x0000001400007844 */ /* 0x000fe20000000200 */
[----:B------:R-:W-:Y:S06]  /*4b960*/  BAR.SYNC.DEFER_BLOCKING 0x0 ;  /* 0x0000000000007b1d */ /* 0x000fec0000010000 */
[----:B------:R-:W4:Y:S04]  /*4b970*/  LDL.LU R5, [R1+0x1418] ;  /* 0x0014180001057983 */ /* 0x000f280000300800 */
[----:B------:R-:W4:Y:S04]  /*4b980*/  LDL.LU R10, [R1+0x1414] ;  /* 0x00141400010a7983 */ /* 0x000f280000300800 */
[----:B------:R-:W4:Y:S04]  /*4b990*/  LDL.LU R11, [R1+0x14dc] ;  /* 0x0014dc00010b7983 */ /* 0x000f280000300800 */
[----:B0-----:R-:W-:Y:S04]  /*4b9a0*/  STL [R1+0x54], R17 ;  /* 0x0000541101007387 */ /* 0x001fe80000100800 */
[----:B------:R0:W-:Y:S04]  /*4b9b0*/  STL.64 [R1+0x58], R18 ;  /* 0x0000581201007387 */ /* 0x0001e80000100a00 */
[----:B------:R-:W1:Y:S04]  /*4b9c0*/  LDS.128 R20, [R3] ;  /* 0x0000000003147984 */ /* 0x000e680000000c00 */
[----:B0-----:R-:W4:Y:S01]  /*4b9d0*/  LDL.LU.64 R18, [R1+0x17f8] ;  /* 0x0017f80001127983 */ /* 0x001f220000300a00 */
[----:B------:R-:W-:Y:S01]  /*4b9e0*/  PRMT R27, R15, 0x4210, R6 ;  /* 0x000042100f1b7816 */ /* 0x000fe20000000006 */
[----:B------:R-:W-:Y:S01]  /*4b9f0*/  BAR.SYNC.DEFER_BLOCKING 0x0 ;  /* 0x0000000000007b1d */ /* 0x000fe20000010000 */
[----:B------:R-:W-:-:S05]  /*4ba00*/  IMAD.MOV.U32 R15, RZ, RZ, R16 ;  /* 0x000000ffff0f7224 */ /* 0x000fca00078e0010 */
[----:B------:R-:W4:Y:S04]  /*4ba10*/  LDL.LU R17, [R1+0x14d4] ;  /* 0x0014d40001117983 */ /* 0x000f280000300800 */
[----:B------:R-:W4:Y:S04]  /*4ba20*/  LDL.LU R16, [R1+0x1234] ;  /* 0x0012340001107983 */ /* 0x000f280000300800 */
[----:B------:R-:W-:Y:S04]  /*4ba30*/  STL.64 [R1+0x15c8], R14 ;  /* 0x0015c80e01007387 */ /* 0x000fe80000100a00 */
[----:B------:R0:W-:Y:S04]  /*4ba40*/  STSM.16.M88.4 [R0], R24 ;  /* 0x0000001800007844 */ /* 0x0001e80000000200 */
[----:B-1----:R2:W-:Y:S04]  /*4ba50*/  STL.64 [R1+0x40], R20 ;  /* 0x0000401401007387 */ /* 0x0025e80000100a00 */
[----:B------:R3:W-:Y:S04]  /*4ba60*/  STL.64 [R1+0x48], R22 ;  /* 0x0000481601007387 */ /* 0x0007e80000100a00 */
[----:B0-----:R-:W4:Y:S01]  /*4ba70*/  LDL.LU R27, [R1+0x14d8] ;  /* 0x0014d800011b7983 */ /* 0x001f220000300800 */
[----:B--2---:R-:W-:-:S02]  /*4ba80*/  PRMT R20, R12, 0x5210, R28 ;  /* 0x000052100c147816 */ /* 0x004fc4000000001c */
[----:B---3--:R-:W-:Y:S02]  /*4ba90*/  PRMT R22, R13, 0x5210, R29 ;  /* 0x000052100d167816 */ /* 0x008fe4000000001d */
[----:B----4-:R-:W-:Y:S02]  /*4baa0*/  PRMT R21, R8, 0x5210, R9 ;  /* 0x0000521008157816 */ /* 0x010fe40000000009 */
[----:B------:R-:W-:Y:S02]  /*4bab0*/  LOP3.LUT R28, R7, 0xffff, RZ, 0xc0, !PT ;  /* 0x0000ffff071c7812 */ /* 0x000fe400078ec0ff */
[----:B------:R-:W-:-:S05]  /*4bac0*/  PRMT R23, R19, 0x5210, R6 ;  /* 0x0000521013177816 */ /* 0x000fca0000000006 */
        /* <DEDUP_REMOVED lines=10> */
[----:B------:R-:W4:Y:S01]  /*4bb70*/  LDL.LU R6, [R1+0x1468] ;  /* 0x0014680001067983 */ /* 0x000f220000300800 */
[----:B------:R-:W-:-:S03]  /*4bb80*/  LOP3.LUT R12, R10, 0xffff, RZ, 0xc0, !PT ;  /* 0x0000ffff0a0c7812 */ /* 0x000fc600078ec0ff */
[----:B------:R-:W4:Y:S01]  /*4bb90*/  LDL.LU R7, [R1+0x1430] ;  /* 0x0014300001077983 */ /* 0x000f220000300800 */
[----:B------:R-:W-:-:S03]  /*4bba0*/  PRMT R24, R11, 0x4210, R28 ;  /* 0x000042100b187816 */ /* 0x000fc6000000001c */
[----:B------:R-:W4:Y:S04]  /*4bbb0*/  LDL.LU R4, [R1+0x142c] ;  /* 0x00142c0001047983 */ /* 0x000f280000300800 */
[----:B------:R-:W4:Y:S01]  /*4bbc0*/  LDL.LU R5, [R1+0x14e8] ;  /* 0x0014e80001057983 */ /* 0x000f220000300800 */
[----:B------:R-:W-:-:S03]  /*4bbd0*/  PRMT R25, R27, 0x4210, R19 ;  /* 0x000042101b197816 */ /* 0x000fc60000000013 */
[----:B------:R-:W4:Y:S01]  /*4bbe0*/  LDL.LU R13, [R1+0x14e4] ;  /* 0x0014e400010d7983 */ /* 0x000f220000300800 */
[----:B------:R-:W-:-:S03]  /*4bbf0*/  PRMT R26, R17, 0x4210, R29 ;  /* 0x00004210111a7816 */ /* 0x000fc6000000001d */
[----:B------:R-:W4:Y:S01]  /*4bc00*/  LDL.LU R10, [R1+0x14e0] ;  /* 0x0014e000010a7983 */ /* 0x000f220000300800 */
[----:B------:R-:W-:-:S03]  /*4bc10*/  PRMT R27, R16, 0x4210, R12 ;  /* 0x00004210101b7816 */ /* 0x000fc6000000000c */
[----:B------:R-:W4:Y:S01]  /*4bc20*/  LDL.LU R11, [R1+0x1238] ;  /* 0x00123800010b7983 */ /* 0x000f220000300800 */
[----:B------:R-:W-:Y:S06]  /*4bc30*/  BAR.SYNC.DEFER_BLOCKING 0x0 ;  /* 0x0000000000007b1d */ /* 0x000fec0000010000 */
[----:B0-----:R-:W-:Y:S01]  /*4bc40*/  STL [R1+0x30], R20 ;  /* 0x0000301401007387 */ /* 0x001fe20000100800 */
[----:B------:R-:W-:Y:S02]  /*4bc50*/  IMAD.MOV.U32 R17, RZ, RZ, R23 ;  /* 0x000000ffff117224 */ /* 0x000fe400078e0017 */
[----:B------:R-:W-:Y:S01]  /*4bc60*/  IMAD.MOV.U32 R16, RZ, RZ, R21 ;  /* 0x000000ffff107224 */ /* 0x000fe200078e0015 */
[----:B------:R0:W-:Y:S04]  /*4bc70*/  STL [R1+0x38], R22 ;  /* 0x0000381601007387 */ /* 0x0001e80000100800 */
[----:B0-----:R-:W2:Y:S04]  /*4bc80*/  LDL.LU.64 R22, [R1+0x17f0] ;  /* 0x0017f00001167983 */ /* 0x001ea80000300a00 */
[----:B------:R-:W2:Y:S04]  /*4bc90*/  LDL.LU.64 R20, [R1+0x17e8] ;  /* 0x0017e80001147983 */ /* 0x000ea80000300a00 */
[----:B------:R0:W-:Y:S04]  /*4bca0*/  STL.64 [R1+0x1568], R16 ;  /* 0x0015681001007387 */ /* 0x0001e80000100a00 */
[----:B0-----:R-:W3:Y:S04]  /*4bcb0*/  LDL.LU R17, [R1+0x914] ;  /* 0x0009140001117983 */ /* 0x001ee80000300800 */
[----:B--2---:R-:W-:Y:S01]  /*4bcc0*/  STSM.16.M88.4 [R0], R20 ;  /* 0x0000001400007844 */ /* 0x004fe20000000200 */
[----:B------:R-:W-:Y:S06]  /*4bcd0*/  BAR.SYNC.DEFER_BLOCKING 0x0 ;  /* 0x0000000000007b1d */ /* 0x000fec0000010000 */
[----:B------:R-:W0:Y:S02]  /*4bce0*/  LDS.128 R20, [R3] ;  /* 0x0000000003147984 */ /* 0x000e240000000c00 */
[----:B------:R-:W-:Y:S06]  /*4bcf0*/  BAR.SYNC.DEFER_BLOCKING 0x0 ;  /* 0x0000000000007b1d */ /* 0x000fec0000010000 */
[----:B------:R-:W-:Y:S02]  /*4bd00*/  STSM.16.M88.4 [R0], R24 ;  /* 0x0000001800007844 */ /* 0x000fe40000000200 */
[----:B------:R-:W-:Y:S06]  /*4bd10*/  BAR.SYNC.DEFER_BLOCKING 0x0 ;  /* 0x0000000000007b1d */ /* 0x000fec0000010000 */
[----:B------:R-:W1:Y:S04]  /*4bd20*/  LDS.128 R24, [R3] ;  /* 0x0000000003187984 */ /* 0x000e680000000c00 */
[----:B0-----:R3:W-:Y:S04]  /*4bd30*/  STL.64 [R1+0x20], R20 ;  /* 0x0000201401007387 */ /* 0x0017e80000100a00 */
[----:B------:R0:W-:Y:S01]  /*4bd40*/  STL.64 [R1+0x28], R22 ;  /* 0x0000281601007387 */ /* 0x0001e20000100a00 */
[----:B---3--:R-:W-:-:S02]  /*4bd50*/  PRMT R21, R17, 0x5210, R19 ;  /* 0x0000521011157816 */ /* 0x008fc40000000013 */
[----:B------:R-:W-:Y:S02]  /*4bd60*/  PRMT R20, R14, 0x5210, R28 ;  /* 0x000052100e147816 */ /* 0x000fe4000000001c */
[----:B0-----:R-:W-:Y:S02]  /*4bd70*/  PRMT R22, R15, 0x5210, R29 ;  /* 0x000052100f167816 */ /* 0x001fe4000000001d */
[----:B----4-:R-:W-:Y:S01]  /*4bd80*/  PRMT R23, R9, 0x5210, R12 ;  /* 0x0000521009177816 */ /* 0x010fe2000000000c */
[----:B------:R-:W-:Y:S01]  /*4bd90*/  BAR.SYNC.DEFER_BLOCKING 0x0 ;  /* 0x0000000000007b1d */ /* 0x000fe20000010000 */
[----:B------:R-:W-:Y:S02]  /*4bda0*/  LOP3.LUT R19, R8, 0xffff, RZ, 0xc0, !PT ;  /* 0x0000ffff08137812 */ /* 0x000fe400078ec0ff */
[----:B------:R-:W-:Y:S02]  /*4bdb0*/  LOP3.LUT R29, R6, 0xffff, RZ, 0xc0, !PT ;  /* 0x0000ffff061d7812 */ /* 0x000fe400078ec0ff */
[----:B------:R-:W-:Y:S01]  /*4bdc0*/  LOP3.LUT R28, R7, 0xffff, RZ, 0xc0, !PT ;  /* 0x0000ffff071c7812 */ /* 0x000fe200078ec0ff */
[----:B------:R-:W2:Y:S04]  /*4bdd0*/  LDL.LU R9, [R1+0x1220] ;  /* 0x0012200001097983 */ /* 0x000ea80000300800 */
[----:B------:R-:W-:Y:S01]  /*4bde0*/  STSM.16.M88.4 [R0], R20 ;  /* 0x0000001400007844 */ /* 0x000fe20000000200 */
[----:B------:R-:W-:Y:S01]  /*4bdf0*/  BAR.SYNC.DEFER_BLOCKING 0x0 ;  /* 0x0000000000007b1d */ /* 0x000fe20000010000 */
[----:B------:R-:W-:-:S05]  /*4be00*/  PRMT R12, R5, 0x4210, R19 ;  /* 0x00004210050c7816 */ /* 0x000fca0000000013 */
[----:B------:R-:W3:Y:S04]  /*4be10*/  LDL.LU R8, [R1+0x1224] ;  /* 0x0012240001087983 */ /* 0x000ee80000300800 */
[----:B------:R-:W4:Y:S04]  /*4be20*/  LDL.LU R6, [R1] ;  /* 0x0000000001067983 */ /* 0x000f280000300800 */
[----:B------:R-:W2:Y:S04]  /*4be30*/  LDL.LU R5, [R1+0x121c] ;  /* 0x00121c0001057983 */ /* 0x000ea80000300800 */
[----:B------:R-:W4:Y:S04]  /*4be40*/  LDL.LU R7, [R1+0x1f0] ;  /* 0x0001f00001077983 */ /* 0x000f280000300800 */
[----:B-1----:R-:W-:Y:S04]  /*4be50*/  STL.64 [R1+0x1550], R24 ;  /* 0x0015501801007387 */ /* 0x002fe80000100a00 */
[----:B------:R-:W-:Y:S04]  /*4be60*/  STL.64 [R1+0x1520], R26 ;  /* 0x0015201a01007387 */ /* 0x000fe80000100a00 */
[----:B------:R0:W1:Y:S04]  /*4be70*/  LDS.128 R20, [R3] ;  /* 0x0000000003147984 */ /* 0x0000680000000c00 */
[----:B0-----:R-:W3:Y:S01]  /*4be80*/  LDL.LU R3, [R1+0x1e0] ;  /* 0x0001e00001037983 */ /* 0x001ee20000300800 */
[----:B------:R-:W-:-:S02]  /*4be90*/  LOP3.LUT R4, R4, 0xffff, RZ, 0xc0, !PT ;  /* 0x0000ffff04047812 */ /* 0x000fc400078ec0ff */
[----:B------:R-:W-:Y:S02]  /*4bea0*/  PRMT R13, R13, 0x4210, R29 ;  /* 0x000042100d0d7816 */ /* 0x000fe4000000001d */
[----:B------:R-:W-:Y:S01]  /*4beb0*/  PRMT R14, R10, 0x4210, R28 ;  /* 0x000042100a0e7816 */ /* 0x000fe2000000001c */
[----:B------:R-:W-:Y:S06]  /*4bec0*/  BAR.SYNC.DEFER_BLOCKING 0x0 ;  /* 0x0000000000007b1d */ /* 0x000fec0000010000 */
[----:B---3--:R0:W-:Y:S04]  /*4bed0*/  STL.64 [R1+0x17b8], R2 ;  /* 0x0017b80201007387 */ /* 0x0081e80000100a00 */
[----:B0-----:R-:W3:Y:S04]  /*4bee0*/  LDL.LU.64 R2, [R1+0xf80] ;  /* 0x000f800001027983 */ /* 0x001ee80000300a00 */
[----:B-1----:R-:W-:Y:S04]  /*4bef0*/  STL.64 [R1+0x1540], R20 ;  /* 0x0015401401007387 */ /* 0x002fe80000100a00 */
[----:B------:R0:W-:Y:S04]  /*4bf00*/  STL.64 [R1+0x1528], R22 ;  /* 0x0015281601007387 */ /* 0x0001e80000100a00 */
[----:B0-----:R-:W2:Y:S04]  /*4bf10*/  LDL.LU.64 R22, [R1+0xf70] ;  /* 0x000f700001167983 */ /* 0x001ea80000300a00 */
[----:B------:R-:W4:Y:S04]  /*4bf20*/  LDL.LU.64 R20, [R1+0xf68] ;  /* 0x000f680001147983 */ /* 0x000f280000300a00 */
[----:B--2---:R-:W-:Y:S04]  /*4bf30*/  STL.64 [R1+0x17c8], R22 ;  /* 0x0017c81601007387 */ /* 0x004fe80000100a00 */
[----:B----4-:R0:W-:Y:S04]  /*4bf40*/  STL.64 [R1+0x17c0], R20 ;  /* 0x0017c01401007387 */ /* 0x0101e80000100a00 */
[----:B------:R-:W2:Y:S04]  /*4bf50*/  LDL.LU.64 R26, [R1+0xf60] ;  /* 0x000f6000011a7983 */ /* 0x000ea80000300a00 */
[----:B------:R-:W4:Y:S01]  /*4bf60*/  LDL.LU.64 R24, [R1+0xf58] ;  /* 0x000f580001187983 */ /* 0x000f220000300a00 */
[----:B------:R-:W-:-:S05]  /*4bf70*/  PRMT R15, R11, 0x4210, R4 ;  /* 0x000042100b0f7816 */ /* 0x000fca0000000004 */
[----:B------:R1:W-:Y:S01]  /*4bf80*/  STSM.16.M88.4 [R0], R12 ;  /* 0x0000000c00007844 */ /* 0x0003e20000000200 */
[----:B0-----:R-:W-:Y:S02]  /*4bf90*/  PRMT R21, R5, 0x5210, R29 ;  /* 0x0000521005157816 */ /* 0x001fe4000000001d */
[----:B------:R-:W-:Y:S01]  /*4bfa0*/  PRMT R20, R9, 0x5210, R19 ;  /* 0x0000521009147816 */ /* 0x000fe20000000013 */
[----:B--2---:R-:W-:Y:S04]  /*4bfb0*/  STL.64 [R1+0x17e0], R26 ;  /* 0x0017e01a01007387 */ /* 0x004fe80000100a00 */
[----:B----4-:R-:W-:Y:S04]  /*4bfc0*/  STL.64 [R1+0x17d8], R24 ;  /* 0x0017d81801007387 */ /* 0x010fe80000100a00 */
[----:B-1----:R-:W2:Y:S04]  /*4bfd0*/  LDL.LU R13, [R1+0x1f4] ;  /* 0x0001f400010d7983 */ /* 0x002ea80000300800 */
[----:B------:R-:W4:Y:S04]  /*4bfe0*/  LDL.LU.64 R16, [R1+0xf50] ;  /* 0x000f500001107983 */ /* 0x000f280000300a00 */
[----:B------:R-:W2:Y:S04]  /*4bff0*/  LDL.LU.64 R14, [R1+0xf38] ;  /* 0x000f3800010e7983 */ /* 0x000ea80000300a00 */
[----:B------:R-:W3:Y:S01]  /*4c000*/  LDL.LU R29, [R1+0x1a0] ;  /* 0x0001a000011d7983 */ /* 0x000ee20000300800 */
[----:B------:R-:W-:Y:S01]  /*4c010*/  BAR.SYNC.DEFER_BLOCKING 0x0 ;  /* 0x0000000000007b1d */ /* 0x000fe20000010000 */
[----:B------:R-:W-:-:S02]  /*4c020*/  PRMT R22, R8, 0x5210, R28 ;  /* 0x0000521008167816 */ /* 0x000fc4000000001c */
[----:B------:R-:W-:-:S03]  /*4c030*/  PRMT R23, R18, 0x5210, R4 ;  /* 0x0000521012177816 */ /* 0x000fc60000000004 */
[----:B------:R-:W2:Y:S04]  /*4c040*/  LDL.LU.64 R10, [R1+0xf30] ;  /* 0x000f3000010a7983 */ /* 0x000ea80000300a00 */
[----:B------:R-:W2:Y:S04]  /*4c050*/  LDL.LU.64 R8, [R1+0xf18] ;  /* 0x000f180001087983 */ /* 0x000ea80000300a00 */
[----:B------:R-:W2:Y:S01]  /*4c060*/  LDL.LU.64 R4, [R1+0xf10] ;  /* 0x000f100001047983 */ /* 0x000ea20000300a00 */
[----:B------:R-:W-:-:S03]  /*4c070*/  PRMT R19, R7, 0x7770, RZ ;  /* 0x0000777007137816 */ /* 0x000fc600000000ff */
[----:B---3--:R-:W0:Y:S01]  /*4c080*/  LDS.128 R24, [R29] ;  /* 0x000000001d187984 */ /* 0x008e220000000c00 */
[----:B------:R-:W-:Y:S06]  /*4c090*/  BAR.SYNC.DEFER_BLOCKING 0x0 ;  /* 0x0000000000007b1d */ /* 0x000fec0000010000 */
[----:B------:R-:W-:Y:S02]  /*4c0a0*/  STSM.16.M88.4 [R0], R20 ;  /* 0x0000001400007844 */ /* 0x000fe40000000200 */
[----:B------:R-:W-:Y:S01]  /*4c0b0*/  BAR.SYNC.DEFER_BLOCKING 0x0 ;  /* 0x0000000000007b1d */ /* 0x000fe20000010000 */
[----:B0-----:R-:W-:-:S05]  /*4c0c0*/  IMAD.MOV.U32 R28, RZ, RZ, R25 ;  /* 0x000000ffff1c7224 */ /* 0x001fca00078e0019 */
[----:B------:R-:W-:Y:S04]  /*4c0d0*/  STL [R1+0x180], R24 ;  /* 0x0001801801007387 */ /* 0x000fe80000100800 */
[----:B------:R0:W-:Y:S04]  /*4c0e0*/  STL.64 [R1+0x188], R26 ;  /* 0x0001881a01007387 */ /* 0x0001e80000100a00 */
[----:B0-----:R-:W3:Y:S04]  /*4c0f0*/  LDL.LU.64 R26, [R1+0x17e0] ;  /* 0x0017e000011a7983 */ /* 0x001ee80000300a00 */
[----:B------:R-:W4:Y:S04]  /*4c100*/  LDL.LU.64 R24, [R1+0x17d8] ;  /* 0x0017d80001187983 */ /* 0x000f280000300a00 */
[----:B------:R0:W-:Y:S04]  /*4c110*/  STL.64 [R1+0x1508], R28 ;  /* 0x0015081c01007387 */ /* 0x0001e80000100a00 */
[----:B0-----:R-:W2:Y:S04]  /*4c120*/  LDL.LU.64 R28, [R1+0xf78] ;  /* 0x000f7800011c7983 */ /* 0x001ea80000300a00 */
[----:B------:R-:W4:Y:S04]  /*4c130*/  LDL.LU R0, [R1+0x17d0] ;  /* 0x0017d00001007983 */ /* 0x000f280000300800 */
[----:B------:R-:W3:Y:S04]  /*4c140*/  LDL.LU.64 R22, [R1+0x17c8] ;  /* 0x0017c80001167983 */ /* 0x000ee80000300a00 */
[----:B------:R-:W4:Y:S04]  /*4c150*/  LDL.LU.64 R20, [R1+0x17c0] ;  /* 0x0017c00001147983 */ /* 0x000f280000300a00 */
[----:B------:R0:W-:Y:S04]  /*4c160*/  @P0 STG.E.U8 desc[UR32][R2.64], R19 ;  /* 0x0000001302000986 */ /* 0x0001e8000c101120 */
[----:B0-----:R-:W4:Y:S01]  /*4c170*/  LDL.LU.64 R2, [R1+0x17b8] ;  /* 0x0017b80001027983 */ /* 0x001f220000300a00 */
[----:B------:R-:W-:-:S02]  /*4c180*/  LOP3.LUT P0, RZ, R6, 0x80, RZ, 0xc0, !PT ;  /* 0x0000008006ff7812 */ /* 0x000fc4000780c0ff */
[----:B------:R-:W-:-:S11]  /*4c190*/  PRMT R19, R7, 0x7771, RZ ;  /* 0x0000777107137816 */ /* 0x000fd600000000ff */
[----:B--2---:R0:W-:Y:S01]  /*4c1a0*/  @P0 STG.E.U8 desc[UR32][R28.64], R19 ;  /* 0x000000131c000986 */ /* 0x0041e2000c101120 */
[----:B------:R-:W-:Y:S02]  /*4c1b0*/  LOP3.LUT P0, RZ, R6, 0x40, RZ, 0xc0, !PT ;  /* 0x0000004006ff7812 */ /* 0x000fe4000780c0ff */
[----:B0-----:R-:W-:-:S11]  /*4c1c0*/  PRMT R19, R7, 0x7772, RZ ;  /* 0x0000777207137816 */ /* 0x001fd600000000ff */
[----:B---3--:R0:W-:Y:S01]  /*4c1d0*/  @P0 STG.E.U8 desc[UR32][R22.64], R19 ;  /* 0x0000001316000986 */ /* 0x0081e2000c101120 */
[----:B------:R-:W-:Y:S02]  /*4c1e0*/  LOP3.LUT P0, RZ, R6, 0x20, RZ, 0xc0, !PT ;  /* 0x0000002006ff7812 */ /* 0x000fe4000780c0ff */
[----:B0-----:R-:W-:-:S11]  /*4c1f0*/  PRMT R19, R7, 0x7773, RZ ;  /* 0x0000777307137816 */ /* 0x001fd600000000ff */
[----:B----4-:R0:W-:Y:S02]  /*4c200*/  @P0 STG.E.U8 desc[UR32][R20.64], R19 ;  /* 0x0000001314000986 */ /* 0x0101e4000c101120 */
[----:B0-----:R-:W-:-:S05]  /*4c210*/  PRMT R19, R3, 0x7770, RZ ;  /* 0x0000777003137816 */ /* 0x001fca00000000ff */
[----:B------:R0:W-:Y:S02]  /*4c220*/  @P6 STG.E.U8 desc[UR32][R26.64], R19 ;  /* 0x000000131a006986 */ /* 0x0001e4000c101120 */
[----:B0-----:R-:W-:-:S05]  /*4c230*/  PRMT R19, R3, 0x7771, RZ ;  /* 0x0000777103137816 */ /* 0x001fca00000000ff */
[----:B------:R0:W-:Y:S02]  /*4c240*/  @P5 STG.E.U8 desc[UR32][R24.64], R19 ;  /* 0x0000001318005986 */ /* 0x0001e4000c101120 */
[----:B0-----:R-:W-:-:S05]  /*4c250*/  PRMT R19, R3, 0x7772, RZ ;  /* 0x0000777203137816 */ /* 0x001fca00000000ff */
[----:B------:R0:W-:Y:S01]  /*4c260*/  @P4 STG.E.U8 desc[UR32][R16.64], R19 ;  /* 0x0000001310004986 */ /* 0x0001e2000c101120 */
[----:B------:R-:W-:Y:S02]  /*4c270*/  LOP3.LUT P0, RZ, R6, 0x10, RZ, 0xc0, !PT ;  /* 0x0000001006ff7812 */ /* 0x000fe4000780c0ff */
[----:B0-----:R-:W-:-:S05]  /*4c280*/  PRMT R19, R3, 0x7773, RZ ;  /* 0x0000777303137816 */ /* 0x001fca00000000ff */
[----:B------:R0:W-:Y:S02]  /*4c290*/  @P3 STG.E.U8 desc[UR32][R14.64], R19 ;  /* 0x000000130e003986 */ /* 0x0001e4000c101120 */
[----:B0-----:R-:W-:-:S05]  /*4c2a0*/  PRMT R19, R13, 0x7770, RZ ;  /* 0x000077700d137816 */ /* 0x001fca00000000ff */
[----:B------:R0:W-:Y:S02]  /*4c2b0*/  @P2 STG.E.U8 desc[UR32][R10.64], R19 ;  /* 0x000000130a002986 */ /* 0x0001e4000c101120 */
[----:B0-----:R-:W-:-:S05]  /*4c2c0*/  PRMT R19, R13, 0x7771, RZ ;  /* 0x000077710d137816 */ /* 0x001fca00000000ff */
[----:B------:R0:W-:Y:S02]  /*4c2d0*/  @P1 STG.E.U8 desc[UR32][R8.64], R19 ;  /* 0x0000001308001986 */ /* 0x0001e4000c101120 */
[----:B0-----:R-:W-:Y:S02]  /*4c2e0*/  PRMT R19, R13, 0x7772, RZ ;  /* 0x000077720d137816 */ /* 0x001fe400000000ff */
[----:B------:R-:W2:Y:S04]  /*4c2f0*/  LDL.LU.64 R8, [R1+0xf08] ;  /* 0x000f080001087983 */ /* 0x000ea80000300a00 */
[----:B------:R0:W-:Y:S04]  /*4c300*/  @P0 STG.E.U8 desc[UR32][R4.64], R19 ;  /* 0x0000001304000986 */ /* 0x0001e8000c101120 */
[----:B0-----:R-:W3:Y:S04]  /*4c310*/  LDL.LU.64 R4, [R1+0xf00] ;  /* 0x000f000001047983 */ /* 0x001ee80000300a00 */
[----:B------:R-:W4:Y:S04]  /*4c320*/  LDL.LU.64 R16, [R1+0xee8] ;  /* 0x000ee80001107983 */ /* 0x000f280000300a00 */
[----:B------:R-:W4:Y:S04]  /*4c330*/  LDL.LU.64 R14, [R1+0xee0] ;  /* 0x000ee000010e7983 */ /* 0x000f280000300a00 */
[----:B------:R-:W3:Y:S01]  /*4c340*/  LDL.LU R7, [R1+0x1e4] ;  /* 0x0001e40001077983 */ /* 0x000ee20000300800 */
[----:B------:R-:W-:-:S02]  /*4c350*/  LOP3.LUT P3, RZ, R0, 0x1000, RZ, 0xc0, !PT ;  /* 0x0000100000ff7812 */ /* 0x000fc4000786c0ff */
[----:B------:R-:W-:Y:S01]  /*4c360*/  LOP3.LUT P2, RZ, R0, 0x80, RZ, 0xc0, !PT ;  /* 0x0000008000ff7812 */ /* 0x000fe2000784c0ff */
[----:B------:R-:W4:Y:S01]  /*4c370*/  LDL.LU.64 R10, [R1+0xec8] ;  /* 0x000ec800010a7983 */ /* 0x000f220000300a00 */
[----:B------:R-:W-:-:S03]  /*4c380*/  PRMT R19, R13, 0x7773, RZ ;  /* 0x000077730d137816 */ /* 0x000fc600000000ff */
[----:B------:R-:W4:Y:S06]  /*4c390*/  LDL.LU R3, [R1+0x1f8] ;  /* 0x0001f80001037983 */ /* 0x000f2c0000300800 */
[----:B--2---:R0:W-:Y:S04]  /*4c3a0*/  @P3 STG.E.U8 desc[UR32][R8.64], R19 ;  /* 0x0000001308003986 */ /* 0x0041e8000c101120 */
[----:B0-----:R-:W2:Y:S01]  /*4c3b0*/  LDL.LU.64 R8, [R1+0xec0] ;  /* 0x000ec00001087983 */ /* 0x001ea20000300a00 */
[----:B---3--:R-:W-:-:S05]  /*4c3c0*/  PRMT R19, R7, 0x7770, RZ ;  /* 0x0000777007137816 */ /* 0x008fca00000000ff */
[----:B------:R0:W-:Y:S04]  /*4c3d0*/  @P2 STG.E.U8 desc[UR32][R4.64], R19 ;  /* 0x0000001304002986 */ /* 0x0001e8000c101120 */
[----:B0-----:R-:W3:Y:S04]  /*4c3e0*/  LDL.LU.64 R4, [R1+0xea8] ;  /* 0x000ea80001047983 */ /* 0x001ee80000300a00 */
[----:B------:R-:W3:Y:S04]  /*4c3f0*/  LDL.LU R12, [R1+0x1e8] ;  /* 0x0001e800010c7983 */ /* 0x000ee80000300800 */
[----:B------:R-:W4:Y:S04]  /*4c400*/  LDL.LU.64 R28, [R1+0xe78] ;  /* 0x000e7800011c7983 */ /* 0x000f280000300a00 */
[----:B----4-:R0:W-:Y:S04]  /*4c410*/  STL.64 [R1+0x17a0], R28 ;  /* 0x0017a01c01007387 */ /* 0x0101e80000100a00 */
[----:B0-----:R-:W4:Y:S01]  /*4c420*/  LDL.LU.64 R28, [R1+0xe80] ;  /* 0x000e8000011c7983 */ /* 0x001f220000300a00 */
[----:B------:R-:W-:-:S02]  /*4c430*/  LOP3.LUT P6, RZ, R2, 0x10000000, RZ, 0xc0, !PT ;  /* 0x1000000002ff7812 */ /* 0x000fc400078cc0ff */
        /* <DEDUP_REMOVED lines=15> */
[----:B------:R-:W-:Y:S01]  /*4c530*/  LOP3.LUT R6, R6, 0xfffffffd, RZ, 0xc0, !PT ;  /* 0xfffffffd06067812 */ /* 0x000fe200078ec0ff */
[----:B----4-:R0:W-:Y:S04]  /*4c540*/  STL.64 [R1+0x17b0], R28 ;  /* 0x0017b01c01007387 */ /* 0x0101e80000100a00 */
[----:B0-----:R-:W4:Y:S06]  /*4c550*/  LDL.LU.64 R28, [R1+0xea0] ;  /* 0x000ea000011c7983 */ /* 0x001f2c0000300a00 */
[----:B------:R-:W-:-:S02]  /*4c560*/  @P6 LOP3.LUT R6, R6, 0x2, RZ, 0xfc, !PT ;  /* 0x0000000206066812 */ /* 0x000fc400078efcff */
[----:B------:R-:W-:Y:S01]  /*4c570*/  LOP3.LUT P6, RZ, R0, 0x4, RZ, 0xc0, !PT ;  /* 0x0000000400ff7812 */ /* 0x000fe200078cc0ff */
[----:B------:R-:W4:Y:S01]  /*4c580*/  LDL.LU.64 R22, [R1+0xe60] ;  /* 0x000e600001167983 */ /* 0x000f220000300a00 */
[----:B------:R-:W-:Y:S02]  /*4c590*/  LOP3.LUT R6, R6, 0xfffffffb, RZ, 0xc0, !PT ;  /* 0xfffffffb06067812 */ /* 0x000fe400078ec0ff */
[C---:B------:R-:W-:Y:S01]  /*4c5a0*/  LOP3.LUT P1, RZ, R0.reuse, 0x40, RZ, 0xc0, !PT ;  /* 0x0000004000ff7812 */ /* 0x040fe2000782c0ff */
[----:B------:R-:W4:Y:S01]  /*4c5b0*/  LDL.LU.64 R20, [R1+0xe58] ;  /* 0x000e580001147983 */ /* 0x000f220000300a00 */
[----:B------:R-:W-:Y:S02]  /*4c5c0*/  LOP3.LUT P0, RZ, R0, 0x20, RZ, 0xc0, !PT ;  /* 0x0000002000ff7812 */ /* 0x000fe4000780c0ff */
[----:B------:R-:W-:Y:S01]  /*4c5d0*/  PRMT R19, R7, 0x7771, RZ ;  /* 0x0000777107137816 */ /* 0x000fe200000000ff */
[----:B------:R-:W4:Y:S04]  /*4c5e0*/  LDL.LU R13, [R1+0x1fc] ;  /* 0x0001fc00010d7983 */ /* 0x000f280000300800 */
[----:B------:R-:W-:Y:S01]  /*4c5f0*/  @P6 LOP3.LUT R6, R6, 0x4, RZ, 0xfc, !PT ;  /* 0x0000000406066812 */ /* 0x000fe200078efcff */
[----:B------:R-:W4:Y:S01]  /*4c600*/  LDL.LU.64 R26, [R1+0xe48] ;  /* 0x000e4800011a7983 */ /* 0x000f220000300a00 */
[----:B------:R-:W-:-:S02]  /*4c610*/  LOP3.LUT P6, RZ, R0, 0x8, RZ, 0xc0, !PT ;  /* 0x0000000800ff7812 */ /* 0x000fc400078cc0ff */
[----:B------:R-:W-:Y:S01]  /*4c620*/  LOP3.LUT R6, R6, 0xfffffff7, RZ, 0xc0, !PT ;  /* 0xfffffff706067812 */ /* 0x000fe200078ec0ff */
[----:B------:R0:W-:Y:S04]  /*4c630*/  @P1 STG.E.U8 desc[UR32][R16.64], R19 ;  /* 0x0000001310001986 */ /* 0x0001e8000c101120 */
[----:B------:R-:W4:Y:S06]  /*4c640*/  LDL.LU.64 R24, [R1+0xe40] ;  /* 0x000e400001187983 */ /* 0x000f2c0000300a00 */
[----:B------:R-:W-:-:S02]  /*4c650*/  @P6 LOP3.LUT R6, R6, 0x8, RZ, 0xfc, !PT ;  /* 0x0000000806066812 */ /* 0x000fc400078efcff */
[----:B------:R-:W-:Y:S01]  /*4c660*/  LOP3.LUT P6, RZ, R0, 0x10, RZ, 0xc0, !PT ;  /* 0x0000001000ff7812 */ /* 0x000fe200078cc0ff */
[----:B0-----:R-:W4:Y:S01]  /*4c670*/  LDL.LU.64 R16, [R1+0xe38] ;  /* 0x000e380001107983 */ /* 0x001f220000300a00 */
[----:B------:R-:W-:-:S05]  /*4c680*/  PRMT R19, R7, 0x7772, RZ ;  /* 0x0000777207137816 */ /* 0x000fca00000000ff */
[----:B------:R0:W-:Y:S02]  /*4c690*/  @P0 STG.E.U8 desc[UR32][R14.64], R19 ;  /* 0x000000130e000986 */ /* 0x0001e4000c101120 */
[----:B0-----:R-:W-:Y:S02]  /*4c6a0*/  PRMT R19, R7, 0x7773, RZ ;  /* 0x0000777307137816 */ /* 0x001fe400000000ff */
[----:B------:R-:W4:Y:S04]  /*4c6b0*/  LDL.LU.64 R14, [R1+0xe30] ;  /* 0x000e3000010e7983 */ /* 0x000f280000300a00 */
[----:B------:R0:W-:Y:S01]  /*4c6c0*/  @P6 STG.E.U8 desc[UR32][R10.64], R19 ;  /* 0x000000130a006986 */ /* 0x0001e2000c101120 */
[----:B------:R-:W-:-:S03]  /*4c6d0*/  LOP3.LUT P6, RZ, R6, 0x8, RZ, 0xc0, !PT ;  /* 0x0000000806ff7812 */ /* 0x000fc600078cc0ff */
[----:B------:R-:W4:Y:S01]  /*4c6e0*/  LDL.LU R7, [R1+0x1ec] ;  /* 0x0001ec0001077983 */ /* 0x000f220000300800 */
[----:B0-----:R-:W-:-:S03]  /*4c6f0*/  PRMT R19, R3, 0x7770, RZ ;  /* 0x0000777003137816 */ /* 0x001fc600000000ff */
[----:B------:R-:W4:Y:S06]  /*4c700*/  LDL.LU.64 R10, [R1+0xe20] ;  /* 0x000e2000010a7983 */ /* 0x000f2c0000300a00 */
[----:B--2---:R0:W-:Y:S01]  /*4c710*/  @P6 STG.E.U8 desc[UR32][R8.64], R19 ;  /* 0x0000001308006986 */ /* 0x0041e2000c101120 */
[C---:B------:R-:W-:Y:S02]  /*4c720*/  LOP3.LUT P6, RZ, R6.reuse, 0x4, RZ, 0xc0, !PT ;  /* 0x0000000406ff7812 */ /* 0x040fe400078cc0ff */
[----:B0-----:R-:W-:Y:S01]  /*4c730*/  PRMT R19, R3, 0x7771, RZ ;  /* 0x0000777103137816 */ /* 0x001fe200000000ff */
[----:B------:R-:W2:Y:S10]  /*4c740*/  LDL.LU.64 R8, [R1+0xe18] ;  /* 0x000e180001087983 */ /* 0x000eb40000300a00 */
[----:B---3--:R0:W-:Y:S01]  /*4c750*/  @P6 STG.E.U8 desc[UR32][R4.64], R19 ;  /* 0x0000001304006986 */ /* 0x0081e2000c101120 */
[----:B------:R-:W-:-:S02]  /*4c760*/  LOP3.LUT P6, RZ, R6, 0x2, RZ, 0xc0, !PT ;  /* 0x0000000206ff7812 */ /* 0x000fc400078cc0ff */
[----:B0-----:R-:W-:Y:S01]  /*4c770*/  PRMT R19, R3, 0x7772, RZ ;  /* 0x0000777203137816 */ /* 0x001fe200000000ff */
[----:B------:R-:W3:Y:S10]  /*4c780*/  LDL.LU.64 R4, [R1+0xe08] ;  /* 0x000e080001047983 */ /* 0x000ef40000300a00 */
[----:B----4-:R0:W-:Y:S04]  /*4c790*/  @P6 STG.E.U8 desc[UR32][R28.64], R19 ;  /* 0x000000131c006986 */ /* 0x0101e8000c101120 */
[----:B0-----:R-:W4:Y:S01]  /*4c7a0*/  LDL.LU.64 R28, [R1+0x17b0] ;  /* 0x0017b000011c7983 */ /* 0x001f220000300a00 */
[----:B------:R-:W-:-:S02]  /*4c7b0*/  LOP3.LUT P6, RZ, R6, 0x1, RZ, 0xc0, !PT ;  /* 0x0000000106ff7812 */ /* 0x000fc400078cc0ff */
[----:B------:R-:W-:Y:S01]  /*4c7c0*/  PRMT R19, R3, 0x7773, RZ ;  /* 0x0000777303137816 */ /* 0x000fe200000000ff */
[----:B------:R-:W3:Y:S04]  /*4c7d0*/  LDL.LU R6, [R1+0x17ac] ;  /* 0x0017ac0001067983 */ /* 0x000ee80000300800 */
[----:B------:R-:W3:Y:S06]  /*4c7e0*/  LDL.LU R3, [R1+0x17a8] ;  /* 0x0017a80001037983 */ /* 0x000eec0000300800 */
[----:B----4-:R0:W-:Y:S04]  /*4c7f0*/  @P6 STG.E.U8 desc[UR32][R28.64], R19 ;  /* 0x000000131c006986 */ /* 0x0101e8000c101120 */
[----:B0-----:R-:W4:Y:S01]  /*4c800*/  LDL.LU.64 R28, [R1+0x17a0] ;  /* 0x0017a000011c7983 */ /* 0x001f220000300a00 */
[----:B------:R-:W-:-:S02]  /*4c810*/  LOP3.LUT P6, RZ, R18, 0x80000000, RZ, 0xc0, !PT ;  /* 0x8000000012ff7812 */ /* 0x000fc400078cc0ff */
[----:B------:R-:W-:Y:S02]  /*4c820*/  PRMT R19, R12, 0x7770, RZ ;  /* 0x000077700c137816 */ /* 0x000fe400000000ff */
[C---:B------:R-:W-:Y:S02]  /*4c830*/  LOP3.LUT P5, RZ, R2.reuse, 0x8000000, RZ, 0xc0, !PT ;  /* 0x0800000002ff7812 */ /* 0x040fe400078ac0ff */
[C---:B------:R-:W-:Y:S02]  /*4c840*/  LOP3.LUT P4, RZ, R2.reuse, 0x4000000, RZ, 0xc0, !PT ;  /* 0x0400000002ff7812 */ /* 0x040fe4000788c0ff */
[C---:B------:R-:W-:Y:S02]  /*4c850*/  LOP3.LUT P3, RZ, R2.reuse, 0x2000000, RZ, 0xc0, !PT ;  /* 0x0200000002ff7812 */ /* 0x040fe4000786c0ff */
[C---:B------:R-:W-:Y:S02]  /*4c860*/  LOP3.LUT P2, RZ, R2.reuse, 0x1000000, RZ, 0xc0, !PT ;  /* 0x0100000002ff7812 */ /* 0x040fe4000784c0ff */
[----:B------:R-:W-:Y:S01]  /*4c870*/  LOP3.LUT P1, RZ, R2, 0x800000, RZ, 0xc0, !PT ;  /* 0x0080000002ff7812 */ /* 0x000fe2000782c0ff */
[----:B----4-:R0:W-:Y:S01]  /*4c880*/  @P6 STG.E.U8 desc[UR32][R28.64], R19 ;  /* 0x000000131c006986 */ /* 0x0101e2000c101120 */
[----:B------:R-:W-:-:S02]  /*4c890*/  LOP3.LUT P6, RZ, R18, 0x40000000, RZ, 0xc0, !PT ;  /* 0x4000000012ff7812 */ /* 0x000fc400078cc0ff */
[----:B0-----:R-:W-:-:S11]  /*4c8a0*/  PRMT R19, R12, 0x7771, RZ ;  /* 0x000077710c137816 */ /* 0x001fd600000000ff */
[----:B------:R0:W-:Y:S01]  /*4c8b0*/  @P6 STG.E.U8 desc[UR32][R22.64], R19 ;  /* 0x0000001316006986 */ /* 0x0001e2000c101120 */
[----:B------:R-:W-:Y:S02]  /*4c8c0*/  LOP3.LUT P6, RZ, R18, 0x20000000, RZ, 0xc0, !PT ;  /* 0x2000000012ff7812 */ /* 0x000fe400078cc0ff */
[----:B0-----:R-:W-:-:S11]  /*4c8d0*/  PRMT R19, R12, 0x7772, RZ ;  /* 0x000077720c137816 */ /* 0x001fd600000000ff */
[----:B------:R0:W-:Y:S01]  /*4c8e0*/  @P6 STG.E.U8 desc[UR32][R20.64], R19 ;  /* 0x0000001314006986 */ /* 0x0001e2000c101120 */
[----:B------:R-:W-:Y:S02]  /*4c8f0*/  LOP3.LUT P6, RZ, R18, 0x10000000, RZ, 0xc0, !PT ;  /* 0x1000000012ff7812 */ /* 0x000fe400078cc0ff */
[----:B0-----:R-:W-:-:S11]  /*4c900*/  PRMT R19, R12, 0x7773, RZ ;  /* 0x000077730c137816 */ /* 0x001fd600000000ff */
[----:B------:R0:W-:Y:S02]  /*4c910*/  @P6 STG.E.U8 desc[UR32][R26.64], R19 ;  /* 0x000000131a006986 */ /* 0x0001e4000c101120 */
[----:B0-----:R-:W-:-:S05]  /*4c920*/  PRMT R19, R13, 0x7770, RZ ;  /* 0x000077700d137816 */ /* 0x001fca00000000ff */
[----:B------:R0:W-:Y:S02]  /*4c930*/  @P5 STG.E.U8 desc[UR32][R24.64], R19 ;  /* 0x0000001318005986 */ /* 0x0001e4000c101120 */
[----:B0-----:R-:W-:-:S05]  /*4c940*/  PRMT R19, R13, 0x7771, RZ ;  /* 0x000077710d137816 */ /* 0x001fca00000000ff */
[----:B------:R0:W-:Y:S02]  /*4c950*/  @P4 STG.E.U8 desc[UR32][R16.64], R19 ;  /* 0x0000001310004986 */ /* 0x0001e4000c101120 */
[----:B0-----:R-:W-:-:S05]  /*4c960*/  PRMT R19, R13, 0x7772, RZ ;  /* 0x000077720d137816 */ /* 0x001fca00000000ff */
[----:B------:R0:W-:Y:S02]  /*4c970*/  @P3 STG.E.U8 desc[UR32][R14.64], R19 ;  /* 0x000000130e003986 */ /* 0x0001e4000c101120 */
[----:B0-----:R-:W-:-:S05]  /*4c980*/  PRMT R19, R13, 0x7773, RZ ;  /* 0x000077730d137816 */ /* 0x001fca00000000ff */
[----:B------:R0:W-:Y:S02]  /*4c990*/  @P2 STG.E.U8 desc[UR32][R10.64], R19 ;  /* 0x000000130a002986 */ /* 0x0001e4000c101120 */
[----:B0-----:R-:W-:Y:S02]  /*4c9a0*/  PRMT R19, R7, 0x7770, RZ ;  /* 0x0000777007137816 */ /* 0x001fe400000000ff */
[----:B------:R-:W4:Y:S04]  /*4c9b0*/  LDL.LU.64 R10, [R1+0xe00] ;  /* 0x000e0000010a7983 */ /* 0x000f280000300a00 */
[----:B--2---:R0:W-:Y:S04]  /*4c9c0*/  @P1 STG.E.U8 desc[UR32][R8.64], R19 ;  /* 0x0000001308001986 */ /* 0x0041e8000c101120 */
[----:B0-----:R-:W2:Y:S01]  /*4c9d0*/  LDL.LU.64 R8, [R1+0xdf8] ;  /* 0x000df80001087983 */ /* 0x001ea20000300a00 */
[----:B------:R-:W-:-:S02]  /*4c9e0*/  LOP3.LUT P0, RZ, R2, 0x400000, RZ, 0xc0, !PT ;  /* 0x0040000002ff7812 */ /* 0x000fc4000780c0ff */
[C---:B------:R-:W-:Y:S01]  /*4c9f0*/  LOP3.LUT P3, RZ, R2.reuse, 0x200000, RZ, 0xc0, !PT ;  /* 0x0020000002ff7812 */ /* 0x040fe2000786c0ff */
[----:B------:R-:W2:Y:S01]  /*4ca00*/  LDL.LU.64 R16, [R1+0xdf0] ;  /* 0x000df00001107983 */ /* 0x000ea20000300a00 */
[C---:B------:R-:W-:Y:S02]  /*4ca10*/  PRMT R19, R7.reuse, 0x7771, RZ ;  /* 0x0000777107137816 */ /* 0x040fe400000000ff */
[----:B------:R-:W-:Y:S01]  /*4ca20*/  LOP3.LUT P2, RZ, R2, 0x100000, RZ, 0xc0, !PT ;  /* 0x0010000002ff7812 */ /* 0x000fe2000784c0ff */
[----:B------:R-:W2:Y:S04]  /*4ca30*/  LDL.LU.64 R14, [R1+0xde0] ;  /* 0x000de000010e7983 */ /* 0x000ea80000300a00 */
[----:B------:R-:W2:Y:S04]  /*4ca40*/  LDL.LU.64 R12, [R1+0xdd8] ;  /* 0x000dd800010c7983 */ /* 0x000ea80000300a00 */
[----:B---3--:R0:W-:Y:S02]  /*4ca50*/  @P0 STG.E.U8 desc[UR32][R4.64], R19 ;  /* 0x0000001304000986 */ /* 0x0081e4000c101120 */
[----:B0-----:R-:W-:-:S02]  /*4ca60*/  PRMT R19, R7, 0x7772, RZ ;  /* 0x0000777207137816 */ /* 0x001fc400000000ff */
[----:B------:R-:W3:Y:S04]  /*4ca70*/  LDL.LU R5, [R1+0x1d0] ;  /* 0x0001d00001057983 */ /* 0x000ee80000300800 */
[----:B----4-:R0:W-:Y:S02]  /*4ca80*/  @P3 STG.E.U8 desc[UR32][R10.64], R19 ;  /* 0x000000130a003986 */ /* 0x0101e4000c101120 */
[----:B0-----:R-:W-:Y:S02]  /*4ca90*/  PRMT R19, R7, 0x7773, RZ ;  /* 0x0000777307137816 */ /* 0x001fe400000000ff */
[----:B------:R-:W4:Y:S04]  /*4caa0*/  LDL.LU.64 R10, [R1+0xdc8] ;  /* 0x000dc800010a7983 */ /* 0x000f280000300a00 */
[----:B------:R-:W4:Y:S04]  /*4cab0*/  LDL.LU R4, [R1+0x1c0] ;  /* 0x0001c00001047983 */ /* 0x000f280000300800 */
[----:B--2---:R0:W-:Y:S04]  /*4cac0*/  @P2 STG.E.U8 desc[UR32][R8.64], R19 ;  /* 0x0000001308002986 */ /* 0x0041e8000c101120 */
[----:B0-----:R-:W2:Y:S04]  /*4cad0*/  LDL.LU.64 R8, [R1+0xdc0] ;  /* 0x000dc00001087983 */ /* 0x001ea80000300a00 */
[----:B------:R-:W3:Y:S04]  /*4cae0*/  LDL.LU R27, [R1+0x1d4] ;  /* 0x0001d400011b7983 */ /* 0x000ee80000300800 */
[----:B---3--:R0:W-:Y:S04]  /*4caf0*/  STL [R1+0x1788], R27 ;  /* 0x0017881b01007387 */ /* 0x0081e80000100800 */
[----:B0-----:R-:W3:Y:S04]  /*4cb00*/  LDL.LU.64 R26, [R1+0xda0] ;  /* 0x000da000011a7983 */ /* 0x001ee80000300a00 */
[----:B---3--:R0:W-:Y:S04]  /*4cb10*/  STL.64 [R1+0x1790], R26 ;  /* 0x0017901a01007387 */ /* 0x0081e80000100a00 */
[----:B0-----:R-:W3:Y:S01]  /*4cb20*/  LDL.LU.64 R26, [R1+0xdb0] ;  /* 0x000db000011a7983 */ /* 0x001ee20000300a00 */
        /* <DEDUP_REMOVED lines=17> */
[----:B---3--:R0:W-:Y:S04]  /*4cc40*/  STL.64 [R1+0x1798], R26 ;  /* 0x0017981a01007387 */ /* 0x0081e80000100a00 */
[----:B0-----:R-:W3:Y:S06]  /*4cc50*/  LDL.LU.64 R26, [R1+0xdb8] ;  /* 0x000db800011a7983 */ /* 0x001eec0000300a00 */
[----:B------:R-:W-:-:S02]  /*4cc60*/  @P6 LOP3.LUT R18, R18, 0x2000000, RZ, 0xfc, !PT ;  /* 0x0200000012126812 */ /* 0x000fc400078efcff */
[----:B------:R-:W-:Y:S01]  /*4cc70*/  LOP3.LUT P6, RZ, R2, 0x8000, RZ, 0xc0, !PT ;  /* 0x0000800002ff7812 */ /* 0x000fe200078cc0ff */
[----:B------:R-:W3:Y:S01]  /*4cc80*/  LDL.LU.64 R28, [R1+0xd98] ;  /* 0x000d9800011c7983 */ /* 0x000ee20000300a00 */
[----:B------:R-:W-:Y:S02]  /*4cc90*/  LOP3.LUT R18, R18, 0xfbffffff, RZ, 0xc0, !PT ;  /* 0xfbffffff12127812 */ /* 0x000fe400078ec0ff */
[C---:B------:R-:W-:Y:S01]  /*4cca0*/  LOP3.LUT P1, RZ, R2.reuse, 0x80000, RZ, 0xc0, !PT ;  /* 0x0008000002ff7812 */ /* 0x040fe2000782c0ff */
[----:B------:R-:W3:Y:S01]  /*4ccb0*/  LDL.LU.64 R22, [R1+0xd78] ;  /* 0x000d780001167983 */ /* 0x000ee20000300a00 */
[----:B------:R-:W-:Y:S02]  /*4ccc0*/  LOP3.LUT P0, RZ, R2, 0x40000, RZ, 0xc0, !PT ;  /* 0x0004000002ff7812 */ /* 0x000fe4000780c0ff */
[----:B------:R-:W-:Y:S01]  /*4ccd0*/  PRMT R19, R5, 0x7770, RZ ;  /* 0x0000777005137816 */ /* 0x000fe200000000ff */
[----:B------:R-:W3:Y:S04]  /*4cce0*/  LDL.LU R7, [R1+0x1c4] ;  /* 0x0001c40001077983 */ /* 0x000ee80000300800 */
[----:B------:R-:W-:Y:S01]  /*4ccf0*/  @P6 LOP3.LUT R18, R18, 0x4000000, RZ, 0xfc, !PT ;  /* 0x0400000012126812 */ /* 0x000fe200078efcff */
[----:B------:R-:W3:Y:S01]  /*4cd00*/  LDL.LU.64 R20, [R1+0xd70] ;  /* 0x000d700001147983 */ /* 0x000ee20000300a00 */
[----:B------:R-:W-:-:S02]  /*4cd10*/  LOP3.LUT P6, RZ, R2, 0x10000, RZ, 0xc0, !PT ;  /* 0x0001000002ff7812 */ /* 0x000fc400078cc0ff */
[----:B------:R-:W-:Y:S01]  /*4cd20*/  LOP3.LUT R18, R18, 0xf7ffffff, RZ, 0xc0, !PT ;  /* 0xf7ffffff12127812 */ /* 0x000fe200078ec0ff */
[----:B------:R0:W-:Y:S04]  /*4cd30*/  @P1 STG.E.U8 desc[UR32][R16.64], R19 ;  /* 0x0000001310001986 */ /* 0x0001e8000c101120 */
[----:B------:R-:W3:Y:S06]  /*4cd40*/  LDL.LU.64 R24, [R1+0xd58] ;  /* 0x000d580001187983 */ /* 0x000eec0000300a00 */
[----:B------:R-:W-:-:S02]  /*4cd50*/  @P6 LOP3.LUT R18, R18, 0x8000000, RZ, 0xfc, !PT ;  /* 0x0800000012126812 */ /* 0x000fc400078efcff */
[----:B------:R-:W-:Y:S01]  /*4cd60*/  LOP3.LUT P6, RZ, R2, 0x20000, RZ, 0xc0, !PT ;  /* 0x0002000002ff7812 */ /* 0x000fe200078cc0ff */
[----:B0-----:R-:W3:Y:S01]  /*4cd70*/  LDL.LU.64 R16, [R1+0xd50] ;  /* 0x000d500001107983 */ /* 0x001ee20000300a00 */
[----:B------:R-:W-:-:S05]  /*4cd80*/  PRMT R19, R5, 0x7771, RZ ;  /* 0x0000777105137816 */ /* 0x000fca00000000ff */
[----:B------:R0:W-:Y:S02]  /*4cd90*/  @P0 STG.E.U8 desc[UR32][R14.64], R19 ;  /* 0x000000130e000986 */ /* 0x0001e4000c101120 */
[C---:B0-----:R-:W-:Y:S02]  /*4cda0*/  PRMT R19, R5.reuse, 0x7772, RZ ;  /* 0x0000777205137816 */ /* 0x041fe400000000ff */
[----:B------:R-:W3:Y:S04]  /*4cdb0*/  LDL.LU.64 R14, [R1+0xd38] ;  /* 0x000d3800010e7983 */ /* 0x000ee80000300a00 */
[----:B------:R0:W-:Y:S01]  /*4cdc0*/  @P6 STG.E.U8 desc[UR32][R12.64], R19 ;  /* 0x000000130c006986 */ /* 0x0001e2000c101120 */
[C---:B------:R-:W-:Y:S02]  /*4cdd0*/  LOP3.LUT P6, RZ, R18.reuse, 0x8000000, RZ, 0xc0, !PT ;  /* 0x0800000012ff7812 */ /* 0x040fe400078cc0ff */
[----:B0-----:R-:W-:Y:S01]  /*4cde0*/  PRMT R19, R5, 0x7773, RZ ;  /* 0x0000777305137816 */ /* 0x001fe200000000ff */
[----:B------:R-:W3:Y:S10]  /*4cdf0*/  LDL.LU.64 R12, [R1+0xd30] ;  /* 0x000d3000010c7983 */ /* 0x000ef40000300a00 */
[----:B----4-:R0:W-:Y:S01]  /*4ce00*/  @P6 STG.E.U8 desc[UR32][R10.64], R19 ;  /* 0x000000130a006986 */ /* 0x0101e2000c101120 */
[----:B------:R-:W-:-:S02]  /*4ce10*/  LOP3.LUT P6, RZ, R18, 0x4000000, RZ, 0xc0, !PT ;  /* 0x0400000012ff7812 */ /* 0x000fc400078cc0ff */
[----:B0-----:R-:W-:Y:S01]  /*4ce20*/  PRMT R19, R4, 0x7770, RZ ;  /* 0x0000777004137816 */ /* 0x001fe200000000ff */
[----:B------:R-:W4:Y:S10]  /*4ce30*/  LDL.LU.64 R10, [R1+0xd18] ;  /* 0x000d1800010a7983 */ /* 0x000f340000300a00 */
[----:B--2---:R0:W-:Y:S01]  /*4ce40*/  @P6 STG.E.U8 desc[UR32][R8.64], R19 ;  /* 0x0000001308006986 */ /* 0x0041e2000c101120 */
[----:B------:R-:W-:-:S03]  /*4ce50*/  LOP3.LUT P6, RZ, R18, 0x2000000, RZ, 0xc0, !PT ;  /* 0x0200000012ff7812 */ /* 0x000fc600078cc0ff */
[----:B------:R-:W2:Y:S01]  /*4ce60*/  LDL.LU R5, [R1+0x1d8] ;  /* 0x0001d80001057983 */ /* 0x000ea20000300800 */
[----:B0-----:R-:W-:-:S03]  /*4ce70*/  PRMT R19, R4, 0x7771, RZ ;  /* 0x0000777104137816 */ /* 0x001fc600000000ff */
[----:B------:R-:W2:Y:S06]  /*4ce80*/  LDL.LU.64 R8, [R1+0xd10] ;  /* 0x000d100001087983 */ /* 0x000eac0000300a00 */
[----:B---3--:R0:W-:Y:S04]  /*4ce90*/  @P6 STG.E.U8 desc[UR32][R26.64], R19 ;  /* 0x000000131a006986 */ /* 0x0081e8000c101120 */
[----:B0-----:R-:W3:Y:S01]  /*4cea0*/  LDL.LU.64 R26, [R1+0x1798] ;  /* 0x00179800011a7983 */ /* 0x001ee20000300a00 */
[----:B------:R-:W-:-:S02]  /*4ceb0*/  LOP3.LUT P6, RZ, R18, 0x1000000, RZ, 0xc0, !PT ;  /* 0x0100000012ff7812 */ /* 0x000fc400078cc0ff */
[----:B------:R-:W-:-:S11]  /*4cec0*/  PRMT R19, R4, 0x7772, RZ ;  /* 0x0000777204137816 */ /* 0x000fd600000000ff */
[----:B---3--:R0:W-:Y:S04]  /*4ced0*/  @P6 STG.E.U8 desc[UR32][R26.64], R19 ;  /* 0x000000131a006986 */ /* 0x0081e8000c101120 */
[----:B0-----:R-:W3:Y:S01]  /*4cee0*/  LDL.LU.64 R26, [R1+0x1790] ;  /* 0x00179000011a7983 */ /* 0x001ee20000300a00 */
[----:B------:R-:W-:Y:S02]  /*4cef0*/  LOP3.LUT P6, RZ, R18, 0x800000, RZ, 0xc0, !PT ;  /* 0x0080000012ff7812 */ /* 0x000fe400078cc0ff */
[----:B------:R-:W-:Y:S02]  /*4cf00*/  PRMT R19, R4, 0x7773, RZ ;  /* 0x0000777304137816 */ /* 0x000fe400000000ff */
[----:B------:R-:W2:Y:S09]  /*4cf10*/  LDL.LU R4, [R1+0x178c] ;  /* 0x00178c0001047983 */ /* 0x000eb20000300800 */
[----:B---3--:R0:W-:Y:S04]  /*4cf20*/  @P6 STG.E.U8 desc[UR32][R26.64], R19 ;  /* 0x000000131a006986 */ /* 0x0081e8000c101120 */
[----:B0-----:R-:W3:Y:S01]  /*4cf30*/  LDL.LU R27, [R1+0x1788] ;  /* 0x00178800011b7983 */ /* 0x001ee20000300800 */
[----:B------:R-:W-:-:S02]  /*4cf40*/  LOP3.LUT P6, RZ, R18, 0x400000, RZ, 0xc0, !PT ;  /* 0x0040000012ff7812 */ /* 0x000fc400078cc0ff */
[C---:B------:R-:W-:Y:S02]  /*4cf50*/  LOP3.LUT P5, RZ, R2.reuse, 0x100, RZ, 0xc0, !PT ;  /* 0x0000010002ff7812 */ /* 0x040fe400078ac0ff */
[C---:B------:R-:W-:Y:S02]  /*4cf60*/  LOP3.LUT P4, RZ, R2.reuse, 0x80, RZ, 0xc0, !PT ;  /* 0x0000008002ff7812 */ /* 0x040fe4000788c0ff */
[C---:B------:R-:W-:Y:S02]  /*4cf70*/  LOP3.LUT P3, RZ, R2.reuse, 0x40, RZ, 0xc0, !PT ;  /* 0x0000004002ff7812 */ /* 0x040fe4000786c0ff */
[C---:B------:R-:W-:Y:S02]  /*4cf80*/  LOP3.LUT P2, RZ, R2.reuse, 0x20, RZ, 0xc0, !PT ;  /* 0x0000002002ff7812 */ /* 0x040fe4000784c0ff */
[C---:B------:R-:W-:Y:S02]  /*4cf90*/  LOP3.LUT P1, RZ, R2.reuse, 0x10, RZ, 0xc0, !PT ;  /* 0x0000001002ff7812 */ /* 0x040fe4000782c0ff */
[----:B------:R-:W-:-:S02]  /*4cfa0*/  LOP3.LUT P0, RZ, R2, 0x8, RZ, 0xc0, !PT ;  /* 0x0000000802ff7812 */ /* 0x000fc4000780c0ff */
[----:B---3--:R-:W-:-:S05]  /*4cfb0*/  PRMT R19, R27, 0x7770, RZ ;  /* 0x000077701b137816 */ /* 0x008fca00000000ff */
        /* <DEDUP_REMOVED lines=16> */
[----:B----4-:R2:W-:Y:S02]  /*4d0c0*/  @P1 STG.E.U8 desc[UR32][R10.64], R19 ;  /* 0x000000130a001986 */ /* 0x0105e4000c101120 */
[----:B--2---:R-:W-:Y:S02]  /*4d0d0*/  PRMT R19, R5, 0x7770, RZ ;  /* 0x0000777005137816 */ /* 0x004fe400000000ff */
[----:B------:R-:W2:Y:S04]  /*4d0e0*/  LDL.LU.64 R10, [R1+0xcf8] ;  /* 0x000cf800010a7983 */ /* 0x000ea80000300a00 */
[----:B------:R0:W-:Y:S04]  /*4d0f0*/  @P0 STG.E.U8 desc[UR32][R8.64], R19 ;  /* 0x0000001308000986 */ /* 0x0001e8000c101120 */
[----:B0-----:R-:W3:Y:S01]  /*4d100*/  LDL.LU.64 R8, [R1+0xcf0] ;  /* 0x000cf00001087983 */ /* 0x001ee20000300a00 */
[----:B------:R-:W-:-:S02]  /*4d110*/  LOP3.LUT P3, RZ, R2, 0x4, RZ, 0xc0, !PT ;  /* 0x0000000402ff7812 */ /* 0x000fc4000786c0ff */
[----:B------:R-:W-:Y:S01]  /*4d120*/  LOP3.LUT P2, RZ, R2, 0x2, RZ, 0xc0, !PT ;  /* 0x0000000202ff7812 */ /* 0x000fe2000784c0ff */
[----:B------:R-:W4:Y:S01]  /*4d130*/  LDL.LU.64 R16, [R1+0xcd8] ;  /* 0x000cd80001107983 */ /* 0x000f220000300a00 */
[----:B------:R-:W-:-:S03]  /*4d140*/  PRMT R19, R5, 0x7771, RZ ;  /* 0x0000777105137816 */ /* 0x000fc600000000ff */
[----:B------:R-:W4:Y:S04]  /*4d150*/  LDL.LU.64 R14, [R1+0xcd0] ;  /* 0x000cd000010e7983 */ /* 0x000f280000300a00 */
[----:B------:R-:W4:Y:S04]  /*4d160*/  LDL.LU.64 R12, [R1+0xcb8] ;  /* 0x000cb800010c7983 */ /* 0x000f280000300a00 */
[----:B------:R-:W4:Y:S04]  /*4d170*/  LDL.LU R28, [R1+0x1c8] ;  /* 0x0001c800011c7983 */ /* 0x000f280000300800 */
[----:B--2---:R0:W-:Y:S02]  /*4d180*/  @P3 STG.E.U8 desc[UR32][R10.64], R19 ;  /* 0x000000130a003986 */ /* 0x0041e4000c101120 */
[----:B0-----:R-:W-:-:S02]  /*4d190*/  PRMT R19, R5, 0x7772, RZ ;  /* 0x0000777205137816 */ /* 0x001fc400000000ff */
[----:B------:R-:W2:Y:S04]  /*4d1a0*/  LDL.LU.64 R10, [R1+0xcb0] ;  /* 0x000cb000010a7983 */ /* 0x000ea80000300a00 */
[----:B------:R-:W2:Y:S04]  /*4d1b0*/  LDL.LU R29, [R1+0x1dc] ;  /* 0x0001dc00011d7983 */ /* 0x000ea80000300800 */
[----:B---3--:R0:W-:Y:S04]  /*4d1c0*/  @P2 STG.E.U8 desc[UR32][R8.64], R19 ;  /* 0x0000001308002986 */ /* 0x0081e8000c101120 */
[----:B0-----:R-:W3:Y:S04]  /*4d1d0*/  LDL.LU.64 R8, [R1+0xc98] ;  /* 0x000c980001087983 */ /* 0x001ee80000300a00 */
[----:B------:R-:W4:Y:S04]  /*4d1e0*/  LDL.LU.64 R22, [R1+0xc58] ;  /* 0x000c580001167983 */ /* 0x000f280000300a00 */
[----:B----4-:R0:W-:Y:S04]  /*4d1f0*/  STL.64 [R1+0x1770], R22 ;  /* 0x0017701601007387 */ /* 0x0101e80000100a00 */
[----:B0-----:R-:W4:Y:S04]  /*4d200*/  LDL.LU.64 R22, [R1+0xc70] ;  /* 0x000c700001167983 */ /* 0x001f280000300a00 */
        /* <DEDUP_REMOVED lines=22> */
[C---:B------:R-:W-:Y:S01]  /*4d370*/  LOP3.LUT P6, RZ, R3.reuse, 0x10000000, RZ, 0xc0, !PT ;  /* 0x1000000003ff7812 */ /* 0x040fe200078cc0ff */
[----:B------:R-:W4:Y:S01]  /*4d380*/  LDL.LU R7, [R1+0x1cc] ;  /* 0x0001cc0001077983 */ /* 0x000f220000300800 */
[----:B------:R-:W-:Y:S02]  /*4d390*/  LOP3.LUT R18, R18, 0xfffbffff, RZ, 0xc0, !PT ;  /* 0xfffbffff12127812 */ /* 0x000fe400078ec0ff */
[----:B------:R-:W-:Y:S01]  /*4d3a0*/  LOP3.LUT P1, RZ, R2, 0x1, RZ, 0xc0, !PT ;  /* 0x0000000102ff7812 */ /* 0x000fe2000782c0ff */
[----:B------:R-:W4:Y:S01]  /*4d3b0*/  LDL.LU.64 R20, [R1+0xc50] ;  /* 0x000c500001147983 */ /* 0x000f220000300a00 */
[----:B------:R-:W-:Y:S02]  /*4d3c0*/  LOP3.LUT P0, RZ, R3, 0x80000000, RZ, 0xc0, !PT ;  /* 0x8000000003ff7812 */ /* 0x000fe4000780c0ff */
[----:B------:R-:W-:Y:S01]  /*4d3d0*/  PRMT R19, R5, 0x7773, RZ ;  /* 0x0000777305137816 */ /* 0x000fe200000000ff */
[----:B------:R-:W4:Y:S04]  /*4d3e0*/  LDL.LU.64 R26, [R1+0xc38] ;  /* 0x000c3800011a7983 */ /* 0x000f280000300a00 */
[----:B------:R-:W-:Y:S01]  /*4d3f0*/  @P6 LOP3.LUT R18, R18, 0x40000, RZ, 0xfc, !PT ;  /* 0x0004000012126812 */ /* 0x000fe200078efcff */
[----:B------:R-:W4:Y:S01]  /*4d400*/  LDL.LU R5, [R1+0x1b0] ;  /* 0x0001b00001057983 */ /* 0x000f220000300800 */
        /* <DEDUP_REMOVED lines=12> */
[----:B------:R-:W-:Y:S02]  /*4d4d0*/  LOP3.LUT P6, RZ, R18, 0x80000, RZ, 0xc0, !PT ;  /* 0x0008000012ff7812 */ /* 0x000fe400078cc0ff */
[----:B0-----:R-:W-:Y:S01]  /*4d4e0*/  PRMT R19, R28, 0x7772, RZ ;  /* 0x000077721c137816 */ /* 0x001fe200000000ff */
[----:B------:R-:W4:Y:S10]  /*4d4f0*/  LDL.LU.64 R12, [R1+0xbf8] ;  /* 0x000bf800010c7983 */ /* 0x000f340000300a00 */
[----:B--2---:R0:W-:Y:S01]  /*4d500*/  @P6 STG.E.U8 desc[UR32][R10.64], R19 ;  /* 0x000000130a006986 */ /* 0x0041e2000c101120 */
[----:B------:R-:W-:-:S02]  /*4d510*/  LOP3.LUT P6, RZ, R18, 0x40000, RZ, 0xc0, !PT ;  /* 0x0004000012ff7812 */ /* 0x000fc400078cc0ff */
        /* <DEDUP_REMOVED lines=9> */
[----:B------:R-:W-:-:S11]  /*4d5b0*/  PRMT R19, R29, 0x7771, RZ ;  /* 0x000077711d137816 */ /* 0x000fd600000000ff */
[----:B----4-:R0:W-:Y:S04]  /*4d5c0*/  @P6 STG.E.U8 desc[UR32][R22.64], R19 ;  /* 0x0000001316006986 */ /* 0x0101e8000c101120 */
[----:B0-----:R-:W4:Y:S01]  /*4d5d0*/  LDL.LU.64 R22, [R1+0x1778] ;  /* 0x0017780001167983 */ /* 0x001f220000300a00 */
[----:B------:R-:W-:Y:S02]  /*4d5e0*/  LOP3.LUT P6, RZ, R18, 0x8000, RZ, 0xc0, !PT ;  /* 0x0000800012ff7812 */ /* 0x000fe400078cc0ff */
[----:B------:R-:W-:-:S11]  /*4d5f0*/  PRMT R19, R29, 0x7772, RZ ;  /* 0x000077721d137816 */ /* 0x000fd600000000ff */
[----:B----4-:R0:W-:Y:S04]  /*4d600*/  @P6 STG.E.U8 desc[UR32][R22.64], R19 ;  /* 0x0000001316006986 */ /* 0x0101e8000c101120 */
[----:B0-----:R-:W4:Y:S01]  /*4d610*/  LDL.LU.64 R22, [R1+0x1770] ;  /* 0x0017700001167983 */ /* 0x001f220000300a00 */
[----:B------:R-:W-:Y:S02]  /*4d620*/  LOP3.LUT P6, RZ, R18, 0x4000, RZ, 0xc0, !PT ;  /* 0x0000400012ff7812 */ /* 0x000fe400078cc0ff */
[----:B------:R-:W-:Y:S02]  /*4d630*/  PRMT R19, R29, 0x7773, RZ ;  /* 0x000077731d137816 */ /* 0x000fe400000000ff */
[C---:B------:R-:W-:Y:S02]  /*4d640*/  LOP3.LUT P5, RZ, R3.reuse, 0x200000, RZ, 0xc0, !PT ;  /* 0x0020000003ff7812 */ /* 0x040fe400078ac0ff */
[----:B------:R-:W-:-:S02]  /*4d650*/  LOP3.LUT P4, RZ, R3, 0x100000, RZ, 0xc0, !PT ;  /* 0x0010000003ff7812 */ /* 0x000fc4000788c0ff */
[C---:B------:R-:W-:Y:S02]  /*4d660*/  LOP3.LUT P3, RZ, R3.reuse, 0x80000, RZ, 0xc0, !PT ;  /* 0x0008000003ff7812 */ /* 0x040fe4000786c0ff */
[C---:B------:R-:W-:Y:S02]  /*4d670*/  LOP3.LUT P2, RZ, R3.reuse, 0x40000, RZ, 0xc0, !PT ;  /* 0x0004000003ff7812 */ /* 0x040fe4000784c0ff */
[C---:B------:R-:W-:Y:S02]  /*4d680*/  LOP3.LUT P1, RZ, R3.reuse, 0x20000, RZ, 0xc0, !PT ;  /* 0x0002000003ff7812 */ /* 0x040fe4000782c0ff */
[----:B------:R-:W-:Y:S01]  /*4d690*/  LOP3.LUT P0, RZ, R3, 0x10000, RZ, 0xc0, !PT ;  /* 0x0001000003ff7812 */ /* 0x000fe2000780c0ff */
[----:B----4-:R0:W-:Y:S01]  /*4d6a0*/  @P6 STG.E.U8 desc[UR32][R22.64], R19 ;  /* 0x0000001316006986 */ /* 0x0101e2000c101120 */
        /* <DEDUP_REMOVED lines=15> */
[----:B--2---:R0:W-:Y:S02]  /*4d7a0*/  @P1 STG.E.U8 desc[UR32][R10.64], R19 ;  /* 0x000000130a001986 */ /* 0x0041e4000c101120 */
[----:B0-----:R-:W-:Y:S02]  /*4d7b0*/  PRMT R19, R5, 0x7773, RZ ;  /* 0x0000777305137816 */ /* 0x001fe400000000ff */
[----:B------:R-:W2:Y:S04]  /*4d7c0*/  LDL.LU.64 R10, [R1+0xbd0] ;  /* 0x000bd000010a7983 */ /* 0x000ea80000300a00 */
[----:B---3--:R0:W-:Y:S04]  /*4d7d0*/  @P0 STG.E.U8 desc[UR32][R8.64], R19 ;  /* 0x0000001308000986 */ /* 0x0081e8000c101120 */
[----:B0-----:R-:W3:Y:S04]  /*4d7e0*/  LDL.LU.64 R8, [R1+0xbb0] ;  /* 0x000bb00001087983 */ /* 0x001ee80000300a00 */
[----:B------:R-:W4:Y:S04]  /*4d7f0*/  LDL.LU.64 R24, [R1+0xba8] ;  /* 0x000ba80001187983 */ /* 0x000f280000300a00 */
[----:B------:R-:W2:Y:S01]  /*4d800*/  LDL.LU R7, [R1+0x10] ;  /* 0x0000100001077983 */ /* 0x000ea20000300800 */
[----:B------:R-:W-:-:S02]  /*4d810*/  LOP3.LUT P6, RZ, R3, 0x8, RZ, 0xc0, !PT ;  /* 0x0000000803ff7812 */ /* 0x000fc400078cc0ff */
[----:B------:R-:W-:Y:S01]  /*4d820*/  LOP3.LUT R18, R18, 0xffffffef, RZ, 0xc0, !PT ;  /* 0xffffffef12127812 */ /* 0x000fe200078ec0ff */
[----:B------:R-:W4:Y:S01]  /*4d830*/  LDL.LU.64 R14, [R1+0xb90] ;  /* 0x000b9000010e7983 */ /* 0x000f220000300a00 */
[C---:B------:R-:W-:Y:S02]  /*4d840*/  LOP3.LUT P3, RZ, R3.reuse, 0x8000, RZ, 0xc0, !PT ;  /* 0x0000800003ff7812 */ /* 0x040fe4000786c0ff */
[----:B------:R-:W-:Y:S01]  /*4d850*/  LOP3.LUT P2, RZ, R3, 0x4000, RZ, 0xc0, !PT ;  /* 0x0000400003ff7812 */ /* 0x000fe2000784c0ff */
[----:B------:R-:W4:Y:S04]  /*4d860*/  LDL.LU.64 R12, [R1+0xb88] ;  /* 0x000b8800010c7983 */ /* 0x000f280000300a00 */
[----:B------:R-:W4:Y:S02]  /*4d870*/  LDL.LU R5, [R1+0x1b4] ;  /* 0x0001b40001057983 */ /* 0x000f240000300800 */
[----:B------:R-:W-:-:S02]  /*4d880*/  @P6 LOP3.LUT R18, R18, 0x10, RZ, 0xfc, !PT ;  /* 0x0000001012126812 */ /* 0x000fc400078efcff */
        /* <DEDUP_REMOVED lines=20> */
[C---:B------:R-:W-:Y:S02]  /*4d9d0*/  LOP3.LUT P1, RZ, R3.reuse, 0x2000, RZ, 0xc0, !PT ;  /* 0x0000200003ff7812 */ /* 0x040fe4000782c0ff */
[C---:B------:R-:W-:Y:S02]  /*4d9e0*/  LOP3.LUT P0, RZ, R3.reuse, 0x1000, RZ, 0xc0, !PT ;  /* 0x0000100003ff7812 */ /* 0x040fe4000780c0ff */
[----:B------:R-:W-:-:S02]  /*4d9f0*/  LOP3.LUT P5, RZ, R3, 0x4, RZ, 0xc0, !PT ;  /* 0x0000000403ff7812 */ /* 0x000fc400078ac0ff */
[----:B------:R-:W-:-:S03]  /*4da00*/  LOP3.LUT P4, RZ, R3, 0x2, RZ, 0xc0, !PT ;  /* 0x0000000203ff7812 */ /* 0x000fc6000788c0ff */
[----:B------:R-:W-:Y:S02]  /*4da10*/  @P6 LOP3.LUT R18, R18, 0x800, RZ, 0xfc, !PT ;  /* 0x0000080012126812 */ /* 0x000fe400078efcff */
[----:B------:R-:W-:Y:S02]  /*4da20*/  LOP3.LUT P6, RZ, R3, 0x800, RZ, 0xc0, !PT ;  /* 0x0000080003ff7812 */ /* 0x000fe400078cc0ff */
[----:B--2---:R-:W-:-:S05]  /*4da30*/  PRMT R19, R7, 0x7770, RZ ;  /* 0x0000777007137816 */ /* 0x004fca00000000ff */
[----:B------:R0:W-:Y:S01]  /*4da40*/  @P3 STG.E.U8 desc[UR32][R10.64], R19 ;  /* 0x000000130a003986 */ /* 0x0001e2000c101120 */
[----:B------:R-:W-:Y:S02]  /*4da50*/  LOP3.LUT P3, RZ, R3, 0x1, RZ, 0xc0, !PT ;  /* 0x0000000103ff7812 */ /* 0x000fe4000786c0ff */
[C---:B0-----:R-:W-:Y:S01]  /*4da60*/  PRMT R19, R7.reuse, 0x7771, RZ ;  /* 0x0000777107137816 */ /* 0x041fe200000000ff */
[----:B------:R-:W2:Y:S04]  /*4da70*/  LDL.LU.64 R10, [R1+0xb70] ;  /* 0x000b7000010a7983 */ /* 0x000ea80000300a00 */
[----:B---3--:R0:W-:Y:S04]  /*4da80*/  @P2 STG.E.U8 desc[UR32][R8.64], R19 ;  /* 0x0000001308002986 */ /* 0x0081e8000c101120 */
[----:B0-----:R-:W3:Y:S04]  /*4da90*/  LDL.LU.64 R8, [R1+0xb68] ;  /* 0x000b680001087983 */ /* 0x001ee80000300a00 */
[----:B------:R-:W3:Y:S04]  /*4daa0*/  LDL.LU R16, [R1+0x14] ;  /* 0x0000140001107983 */ /* 0x000ee80000300800 */
[----:B------:R0:W-:Y:S04]  /*4dab0*/  STL.64 [R1+0x1750], R2 ;  /* 0x0017500201007387 */ /* 0x0001e80000100a00 */
[----:B0-----:R-:W4:Y:S04]  /*4dac0*/  LDL.LU.64 R2, [R1+0xb30] ;  /* 0x000b300001027983 */ /* 0x001f280000300a00 */
[----:B----4-:R0:W-:Y:S04]  /*4dad0*/  STL.64 [R1+0x1758], R2 ;  /* 0x0017580201007387 */ /* 0x0101e80000100a00 */
[----:B0-----:R-:W4:Y:S01]  /*4dae0*/  LDL.LU.64 R2, [R1+0xb48] ;  /* 0x000b480001027983 */ /* 0x001f220000300a00 */
[----:B------:R-:W-:-:S05]  /*4daf0*/  PRMT R19, R7, 0x7772, RZ ;  /* 0x0000777207137816 */ /* 0x000fca00000000ff */
[----:B------:R0:W-:Y:S02]  /*4db00*/  @P1 STG.E.U8 desc[UR32][R24.64], R19 ;  /* 0x0000001318001986 */ /* 0x0001e4000c101120 */
[----:B0-----:R-:W-:-:S05]  /*4db10*/  PRMT R19, R7, 0x7773, RZ ;  /* 0x0000777307137816 */ /* 0x001fca00000000ff */
[----:B------:R0:W-:Y:S02]  /*4db20*/  @P0 STG.E.U8 desc[UR32][R14.64], R19 ;  /* 0x000000130e000986 */ /* 0x0001e4000c101120 */
[----:B0-----:R-:W-:-:S05]  /*4db30*/  PRMT R19, R5, 0x7770, RZ ;  /* 0x0000777005137816 */ /* 0x001fca00000000ff */
[----:B------:R-:W-:Y:S04]  /*4db40*/  @P6 STG.E.U8 desc[UR32][R12.64], R19 ;  /* 0x000000130c006986 */ /* 0x000fe8000c101120 */
[----:B----4-:R0:W-:Y:S04]  /*4db50*/  STL.64 [R1+0x1760], R2 ;  /* 0x0017600201007387 */ /* 0x0101e80000100a00 */
[----:B0-----:R-:W4:Y:S01]  /*4db60*/  LDL.LU.64 R2, [R1+0xb50] ;  /* 0x000b500001027983 */ /* 0x001f220000300a00 */
[C---:B------:R-:W-:Y:S02]  /*4db70*/  LOP3.LUT P6, RZ, R18.reuse, 0x800, RZ, 0xc0, !PT ;  /* 0x0000080012ff7812 */ /* 0x040fe400078cc0ff */
[----:B------:R-:W-:Y:S01]  /*4db80*/  PRMT R19, R5, 0x7771, RZ ;  /* 0x0000777105137816 */ /* 0x000fe200000000ff */
[----:B------:R-:W4:Y:S04]  /*4db90*/  LDL.LU.64 R28, [R1+0xb28] ;  /* 0x000b2800011c7983 */ /* 0x000f280000300a00 */
[----:B------:R-:W4:Y:S04]  /*4dba0*/  LDL.LU.64 R22, [R1+0xb10] ;  /* 0x000b100001167983 */ /* 0x000f280000300a00 */
[----:B------:R-:W4:Y:S04]  /*4dbb0*/  LDL.LU R17, [R1+0x1b8] ;  /* 0x0001b80001117983 */ /* 0x000f280000300800 */
[----:B--2---:R0:W-:Y:S01]  /*4dbc0*/  @P6 STG.E.U8 desc[UR32][R10.64], R19 ;  /* 0x000000130a006986 */ /* 0x0041e2000c101120 */
[----:B------:R-:W-:-:S03]  /*4dbd0*/  LOP3.LUT P6, RZ, R18, 0x400, RZ, 0xc0, !PT ;  /* 0x0000040012ff7812 */ /* 0x000fc600078cc0ff */
[----:B------:R-:W2:Y:S04]  /*4dbe0*/  LDL.LU.64 R20, [R1+0xb08] ;  /* 0x000b080001147983 */ /* 0x000ea80000300a00 */
[----:B------:R-:W2:Y:S01]  /*4dbf0*/  LDL.LU.64 R26, [R1+0xaf0] ;  /* 0x000af000011a7983 */ /* 0x000ea20000300a00 */
[----:B0-----:R-:W-:-:S03]  /*4dc00*/  PRMT R19, R5, 0x7772, RZ ;  /* 0x0000777205137816 */ /* 0x001fc600000000ff */
[----:B------:R-:W2:Y:S04]  /*4dc10*/  LDL.LU.64 R24, [R1+0xae8] ;  /* 0x000ae80001187983 */ /* 0x000ea80000300a00 */
[----:B---3--:R0:W-:Y:S01]  /*4dc20*/  @P6 STG.E.U8 desc[UR32][R8.64], R19 ;  /* 0x0000001308006986 */ /* 0x0081e2000c101120 */
[----:B------:R-:W-:-:S03]  /*4dc30*/  LOP3.LUT P6, RZ, R18, 0x200, RZ, 0xc0, !PT ;  /* 0x0000020012ff7812 */ /* 0x000fc600078cc0ff */
[----:B------:R-:W3:Y:S04]  /*4dc40*/  LDL.LU.64 R14, [R1+0xad0] ;  /* 0x000ad000010e7983 */ /* 0x000ee80000300a00 */
[----:B------:R-:W3:Y:S01]  /*4dc50*/  LDL.LU R7, [R1+0x18] ;  /* 0x0000180001077983 */ /* 0x000ee20000300800 */
[----:B0-----:R-:W-:-:S03]  /*4dc60*/  PRMT R19, R5, 0x7773, RZ ;  /* 0x0000777305137816 */ /* 0x001fc600000000ff */
[----:B------:R-:W3:Y:S04]  /*4dc70*/  LDL.LU.64 R12, [R1+0xac8] ;  /* 0x000ac800010c7983 */ /* 0x000ee80000300a00 */
[----:B------:R-:W3:Y:S04]  /*4dc80*/  LDL.LU.64 R10, [R1+0xab0] ;  /* 0x000ab000010a7983 */ /* 0x000ee80000300a00 */
[----:B------:R-:W3:Y:S04]  /*4dc90*/  LDL.LU.64 R8, [R1+0xaa8] ;  /* 0x000aa80001087983 */ /* 0x000ee80000300a00 */
[----:B------:R-:W3:Y:S04]  /*4dca0*/  LDL.LU R5, [R1+0x1768] ;  /* 0x0017680001057983 */ /* 0x000ee80000300800 */
[----:B----4-:R0:W-:Y:S04]  /*4dcb0*/  @P6 STG.E.U8 desc[UR32][R2.64], R19 ;  /* 0x0000001302006986 */ /* 0x0101e8000c101120 */
[----:B0-----:R-:W4:Y:S01]  /*4dcc0*/  LDL.LU.64 R2, [R1+0x1760] ;  /* 0x0017600001027983 */ /* 0x001f220000300a00 */
[----:B------:R-:W-:-:S02]  /*4dcd0*/  LOP3.LUT P6, RZ, R18, 0x100, RZ, 0xc0, !PT ;  /* 0x0000010012ff7812 */ /* 0x000fc400078cc0ff */
[----:B------:R-:W-:-:S11]  /*4dce0*/  PRMT R19, R16, 0x7770, RZ ;  /* 0x0000777010137816 */ /* 0x000fd600000000ff */
[----:B----4-:R0:W-:Y:S04]  /*4dcf0*/  @P6 STG.E.U8 desc[UR32][R2.64], R19 ;  /* 0x0000001302006986 */ /* 0x0101e8000c101120 */
[----:B0-----:R-:W4:Y:S01]  /*4dd00*/  LDL.LU.64 R2, [R1+0x1758] ;  /* 0x0017580001027983 */ /* 0x001f220000300a00 */
[----:B------:R-:W-:Y:S02]  /*4dd10*/  LOP3.LUT P6, RZ, R18, 0x80, RZ, 0xc0, !PT ;  /* 0x0000008012ff7812 */ /* 0x000fe400078cc0ff */
[----:B------:R-:W-:Y:S02]  /*4dd20*/  PRMT R19, R16, 0x7771, RZ ;  /* 0x0000777110137816 */ /* 0x000fe400000000ff */
[C---:B------:R-:W-:Y:S02]  /*4dd30*/  LOP3.LUT P2, RZ, R4.reuse, 0x80000000, RZ, 0xc0, !PT ;  /* 0x8000000004ff7812 */ /* 0x040fe4000784c0ff */
[----:B------:R-:W-:-:S02]  /*4dd40*/  LOP3.LUT P1, RZ, R4, 0x40000000, RZ, 0xc0, !PT ;  /* 0x4000000004ff7812 */ /* 0x000fc4000782c0ff */
[----:B------:R-:W-:-:S05]  /*4dd50*/  LOP3.LUT P0, RZ, R4, 0x20000000, RZ, 0xc0, !PT ;  /* 0x2000000004ff7812 */ /* 0x000fca000780c0ff */
[----:B----4-:R0:W-:Y:S01]  /*4dd60*/  @P6 STG.E.U8 desc[UR32][R2.64], R19 ;  /* 0x0000001302006986 */ /* 0x0101e2000c101120 */
[----:B------:R-:W-:Y:S02]  /*4dd70*/  LOP3.LUT P6, RZ, R18, 0x40, RZ, 0xc0, !PT ;  /* 0x0000004012ff7812 */ /* 0x000fe400078cc0ff */
[----:B0-----:R-:W-:Y:S01]  /*4dd80*/  PRMT R19, R16, 0x7772, RZ ;  /* 0x0000777210137816 */ /* 0x001fe200000000ff */
[----:B------:R-:W4:Y:S10]  /*4dd90*/  LDL.LU.64 R2, [R1+0x1750] ;  /* 0x0017500001027983 */ /* 0x000f340000300a00 */
[----:B------:R0:W-:Y:S01]  /*4dda0*/  @P6 STG.E.U8 desc[UR32][R28.64], R19 ;  /* 0x000000131c006986 */ /* 0x0001e2000c101120 */
[----:B------:R-:W-:-:S02]  /*4ddb0*/  LOP3.LUT P6, RZ, R18, 0x20, RZ, 0xc0, !PT ;  /* 0x0000002012ff7812 */ /* 0x000fc400078cc0ff */
[----:B0-----:R-:W-:-:S11]  /*4ddc0*/  PRMT R19, R16, 0x7773, RZ ;  /* 0x0000777310137816 */ /* 0x001fd600000000ff */
[----:B------:R0:W-:Y:S01]  /*4ddd0*/  @P6 STG.E.U8 desc[UR32][R22.64], R19 ;  /* 0x0000001316006986 */ /* 0x0001e2000c101120 */
[----:B------:R-:W-:Y:S02]  /*4dde0*/  LOP3.LUT P6, RZ, R18, 0x10, RZ, 0xc0, !PT ;  /* 0x0000001012ff7812 */ /* 0x000fe400078cc0ff */
[----:B0-----:R-:W-:-:S11]  /*4ddf0*/  PRMT R19, R17, 0x7770, RZ ;  /* 0x0000777011137816 */ /* 0x001fd600000000ff */
[----:B--2---:R0:W-:Y:S02]  /*4de00*/  @P6 STG.E.U8 desc[UR32][R20.64], R19 ;  /* 0x0000001314006986 */ /* 0x0041e4000c101120 */
[----:B0-----:R-:W-:-:S05]  /*4de10*/  PRMT R19, R17, 0x7771, RZ ;  /* 0x0000777111137816 */ /* 0x001fca00000000ff */
[----:B------:R0:W-:Y:S02]  /*4de20*/  @P5 STG.E.U8 desc[UR32][R26.64], R19 ;  /* 0x000000131a005986 */ /* 0x0001e4000c101120 */
[----:B0-----:R-:W-:-:S05]  /*4de30*/  PRMT R19, R17, 0x7772, RZ ;  /* 0x0000777211137816 */ /* 0x001fca00000000ff */
[----:B------:R0:W-:Y:S02]  /*4de40*/  @P4 STG.E.U8 desc[UR32][R24.64], R19 ;  /* 0x0000001318004986 */ /* 0x0001e4000c101120 */
[----:B0-----:R-:W-:-:S05]  /*4de50*/  PRMT R19, R17, 0x7773, RZ ;  /* 0x0000777311137816 */ /* 0x001fca00000000ff */
[----:B---3--:R0:W-:Y:S02]  /*4de60*/  @P3 STG.E.U8 desc[UR32][R14.64], R19 ;  /* 0x000000130e003986 */ /* 0x0081e4000c101120 */
        /* <DEDUP_REMOVED lines=8> */
[----:B------:R-:W3:Y:S04]  /*4def0*/  LDL.LU.64 R26, [R1+0xa80] ;  /* 0x000a8000011a7983 */ /* 0x000ee80000300a00 */
[----:B------:R-:W3:Y:S04]  /*4df00*/  LDL.LU.64 R16, [R1+0xa78] ;  /* 0x000a780001107983 */ /* 0x000ee80000300a00 */
[----:B------:R-:W3:Y:S01]  /*4df10*/  LDL.LU R15, [R1+0x1bc] ;  /* 0x0001bc00010f7983 */ /* 0x000ee20000300800 */
[----:B------:R-:W-:-:S02]  /*4df20*/  LOP3.LUT P6, RZ, R4, 0x10000, RZ, 0xc0, !PT ;  /* 0x0001000004ff7812 */ /* 0x000fc400078cc0ff */
[C---:B------:R-:W-:Y:S01]  /*4df30*/  LOP3.LUT P3, RZ, R4.reuse, 0x10000000, RZ, 0xc0, !PT ;  /* 0x1000000004ff7812 */ /* 0x040fe2000786c0ff */
[----:B------:R-:W3:Y:S01]  /*4df40*/  LDL.LU.64 R12, [R1+0xa58] ;  /* 0x000a5800010c7983 */ /* 0x000ee20000300a00 */
[----:B------:R-:W-:Y:S02]  /*4df50*/  LOP3.LUT P2, RZ, R4, 0x8000000, RZ, 0xc0, !PT ;  /* 0x0800000004ff7812 */ /* 0x000fe4000784c0ff */
[----:B------:R-:W-:Y:S01]  /*4df60*/  PRMT R19, R7, 0x7773, RZ ;  /* 0x0000777307137816 */ /* 0x000fe200000000ff */
[----:B------:R-:W3:Y:S01]  /*4df70*/  LDL.LU R24, [R1+0x1c] ;  /* 0x00001c0001187983 */ /* 0x000ee20000300800 */
[----:B----4-:R-:W-:-:S05]  /*4df80*/  LOP3.LUT R2, R2, 0xefffffff, RZ, 0xc0, !PT ;  /* 0xefffffff02027812 */ /* 0x010fca00078ec0ff */
        /* <DEDUP_REMOVED lines=9> */
[----:B------:R-:W-:-:S05]  /*4e020*/  @P6 LOP3.LUT R2, R2, 0x80000000, RZ, 0xfc, !PT ;  /* 0x8000000002026812 */ /* 0x000fca00078efcff */
[----:B------:R-:W-:Y:S04]  /*4e030*/  STL.64 [R1+0x1740], R2 ;  /* 0x0017400201007387 */ /* 0x000fe80000100a00 */
[----:B--2---:R0:W-:Y:S04]  /*4e040*/  @P3 STG.E.U8 desc[UR32][R10.64], R19 ;  /* 0x000000130a003986 */ /* 0x0041e8000c101120 */
[----:B0-----:R-:W2:Y:S01]  /*4e050*/  LDL.LU.64 R10, [R1+0xa50] ;  /* 0x000a5000010a7983 */ /* 0x001ea20000300a00 */
[----:B---3--:R-:W-:-:S05]  /*4e060*/  PRMT R19, R15, 0x7770, RZ ;  /* 0x000077700f137816 */ /* 0x008fca00000000ff */
[----:B------:R0:W-:Y:S04]  /*4e070*/  @P2 STG.E.U8 desc[UR32][R8.64], R19 ;  /* 0x0000001308002986 */ /* 0x0001e8000c101120 */
[----:B0-----:R-:W3:Y:S04]  /*4e080*/  LDL.LU.64 R8, [R1+0xa38] ;  /* 0x000a380001087983 */ /* 0x001ee80000300a00 */
[----:B------:R-:W4:Y:S01]  /*4e090*/  LDL.LU.64 R2, [R1+0xa18] ;  /* 0x000a180001027983 */ /* 0x000f220000300a00 */
        /* <DEDUP_REMOVED lines=8> */
[----:B------:R-:W-:-:S09]  /*4e120*/  LOP3.LUT P1, RZ, R4, 0x4000000, RZ, 0xc0, !PT ;  /* 0x0400000004ff7812 */ /* 0x000fd2000782c0ff */
[----:B------:R-:W-:Y:S02]  /*4e130*/  @P6 LOP3.LUT R18, R18, 0x4, RZ, 0xfc, !PT ;  /* 0x0000000412126812 */ /* 0x000fe400078efcff */
[C---:B------:R-:W-:Y:S02]  /*4e140*/  LOP3.LUT P6, RZ, R4.reuse, 0x800000, RZ, 0xc0, !PT ;  /* 0x0080000004ff7812 */ /* 0x040fe400078cc0ff */
[----:B------:R-:W-:Y:S01]  /*4e150*/  LOP3.LUT P0, RZ, R4, 0x2000000, RZ, 0xc0, !PT ;  /* 0x0200000004ff7812 */ /* 0x000fe2000780c0ff */
[----:B----4-:R0:W-:Y:S04]  /*4e160*/  STL.64 [R1+0x1748], R2 ;  /* 0x0017480201007387 */ /* 0x0101e80000100a00 */
[----:B0-----:R-:W4:Y:S04]  /*4e170*/  LDL.LU.64 R2, [R1+0xa30] ;  /* 0x000a300001027983 */ /* 0x001f280000300a00 */
[----:B------:R-:W4:Y:S04]  /*4e180*/  LDL.LU R7, [R1+0x170] ;  /* 0x0001700001077983 */ /* 0x000f280000300800 */
[----:B------:R-:W4:Y:S01]  /*4e190*/  LDL.LU.64 R28, [R1+0x9f8] ;  /* 0x0009f800011c7983 */ /* 0x000f220000300a00 */
[----:B------:R-:W-:-:S02]  /*4e1a0*/  LOP3.LUT R18, R18, 0xfffffff7, RZ, 0xc0, !PT ;  /* 0xfffffff712127812 */ /* 0x000fc400078ec0ff */
[C---:B------:R-:W-:Y:S02]  /*4e1b0*/  PRMT R19, R15.reuse, 0x7771, RZ ;  /* 0x000077710f137816 */ /* 0x040fe400000000ff */
[----:B------:R-:W-:Y:S02]  /*4e1c0*/  @P6 LOP3.LUT R18, R18, 0x8, RZ, 0xfc, !PT ;  /* 0x0000000812126812 */ /* 0x000fe400078efcff */
[----:B------:R-:W-:Y:S01]  /*4e1d0*/  LOP3.LUT P6, RZ, R4, 0x1000000, RZ, 0xc0, !PT ;  /* 0x0100000004ff7812 */ /* 0x000fe200078cc0ff */
[----:B------:R0:W-:Y:S02]  /*4e1e0*/  @P1 STG.E.U8 desc[UR32][R26.64], R19 ;  /* 0x000000131a001986 */ /* 0x0001e4000c101120 */
[----:B0-----:R-:W-:-:S05]  /*4e1f0*/  PRMT R19, R15, 0x7772, RZ ;  /* 0x000077720f137816 */ /* 0x001fca00000000ff */
[----:B------:R0:W-:Y:S02]  /*4e200*/  @P0 STG.E.U8 desc[UR32][R16.64], R19 ;  /* 0x0000001310000986 */ /* 0x0001e4000c101120 */
[----:B0-----:R-:W-:-:S05]  /*4e210*/  PRMT R19, R15, 0x7773, RZ ;  /* 0x000077730f137816 */ /* 0x001fca00000000ff */
[----:B------:R0:W-:Y:S01]  /*4e220*/  @P6 STG.E.U8 desc[UR32][R12.64], R19 ;  /* 0x000000130c006986 */ /* 0x0001e2000c101120 */
[----:B------:R-:W-:Y:S02]  /*4e230*/  LOP3.LUT P6, RZ, R18, 0x8, RZ, 0xc0, !PT ;  /* 0x0000000812ff7812 */ /* 0x000fe400078cc0ff */
[----:B0-----:R-:W-:-:S11]  /*4e240*/  PRMT R19, R24, 0x7770, RZ ;  /* 0x0000777018137816 */ /* 0x001fd600000000ff */
[----:B--2---:R0:W-:Y:S01]  /*4e250*/  @P6 STG.E.U8 desc[UR32][R10.64], R19 ;  /* 0x000000130a006986 */ /* 0x0041e2000c101120 */
[----:B------:R-:W-:Y:S02]  /*4e260*/  LOP3.LUT P6, RZ, R18, 0x4, RZ, 0xc0, !PT ;  /* 0x0000000412ff7812 */ /* 0x000fe400078cc0ff */
[----:B0-----:R-:W-:-:S11]  /*4e270*/  PRMT R19, R24, 0x7771, RZ ;  /* 0x0000777118137816 */ /* 0x001fd600000000ff */
[----:B---3--:R0:W-:Y:S01]  /*4e280*/  @P6 STG.E.U8 desc[UR32][R8.64], R19 ;  /* 0x0000001308006986 */ /* 0x0081e2000c101120 */
[----:B------:R-:W-:Y:S02]  /*4e290*/  LOP3.LUT P6, RZ, R18, 0x2, RZ, 0xc0, !PT ;  /* 0x0000000212ff7812 */ /* 0x000fe400078cc0ff */
[----:B0-----:R-:W-:Y:S01]  /*4e2a0*/  PRMT R19, R24, 0x7772, RZ ;  /* 0x0000777218137816 */ /* 0x001fe200000000ff */
[----:B----4-:R0:W-:Y:S04]  /*4e2b0*/  STL.64 [R1+0x1738], R28 ;  /* 0x0017381c01007387 */ /* 0x0101e80000100a00 */
[----:B0-----:R-:W2:Y:S04]  /*4e2c0*/  LDL.LU.64 R28, [R1+0xa10] ;  /* 0x000a1000011c7983 */ /* 0x001ea80000300a00 */
[----:B------:R-:W3:Y:S04]  /*4e2d0*/  LDL.LU.64 R22, [R1+0x9f0] ;  /* 0x0009f00001167983 */ /* 0x000ee80000300a00 */
[----:B------:R-:W4:Y:S04]  /*4e2e0*/  LDL.LU.64 R20, [R1+0x9d8] ;  /* 0x0009d80001147983 */ /* 0x000f280000300a00 */
[----:B------:R-:W4:Y:S04]  /*4e2f0*/  LDL.LU.64 R26, [R1+0x9d0] ;  /* 0x0009d000011a7983 */ /* 0x000f280000300a00 */
[----:B------:R-:W4:Y:S04]  /*4e300*/  LDL.LU.64 R16, [R1+0x9b8] ;  /* 0x0009b80001107983 */ /* 0x000f280000300a00 */
[----:B------:R-:W4:Y:S04]  /*4e310*/  LDL.LU.64 R14, [R1+0x9b0] ;  /* 0x0009b000010e7983 */ /* 0x000f280000300a00 */
[----:B------:R-:W4:Y:S04]  /*4e320*/  LDL.LU R25, [R1+0x174] ;  /* 0x0001740001197983 */ /* 0x000f280000300800 */
[----:B------:R-:W4:Y:S04]  /*4e330*/  LDL.LU.64 R12, [R1+0x998] ;  /* 0x00099800010c7983 */ /* 0x000f280000300a00 */
[----:B------:R-:W4:Y:S04]  /*4e340*/  LDL.LU.64 R10, [R1+0x990] ;  /* 0x00099000010a7983 */ /* 0x000f280000300a00 */
[----:B------:R-:W4:Y:S04]  /*4e350*/  LDL.LU.64 R8, [R1+0x978] ;  /* 0x0009780001087983 */ /* 0x000f280000300a00 */
[----:B------:R0:W-:Y:S04]  /*4e360*/  @P6 STG.E.U8 desc[UR32][R2.64], R19 ;  /* 0x0000001302006986 */ /* 0x0001e8000c101120 */
[----:B0-----:R-:W2:Y:S01]  /*4e370*/  LDL.LU.64 R2, [R1+0x1748] ;  /* 0x0017480001027983 */ /* 0x001ea20000300a00 */
[----:B------:R-:W-:-:S02]  /*4e380*/  LOP3.LUT P6, RZ, R18, 0x1, RZ, 0xc0, !PT ;  /* 0x0000000112ff7812 */ /* 0x000fc400078cc0ff */
[----:B------:R-:W-:-:S11]  /*4e390*/  PRMT R18, R24, 0x7773, RZ ;  /* 0x0000777318127816 */ /* 0x000fd600000000ff */
[----:B--2---:R0:W-:Y:S04]  /*4e3a0*/  @P6 STG.E.U8 desc[UR32][R2.64], R18 ;  /* 0x0000001202006986 */ /* 0x0041e8000c101120 */
[----:B0-----:R-:W2:Y:S01]  /*4e3b0*/  LDL.LU.64 R2, [R1+0x1740] ;  /* 0x0017400001027983 */ /* 0x001ea20000300a00 */
[----:B------:R-:W-:Y:S02]  /*4e3c0*/  PRMT R18, R7, 0x7770, RZ ;  /* 0x0000777007127816 */ /* 0x000fe400000000ff */
[----:B--2---:R-:W-:-:S13]  /*4e3d0*/  LOP3.LUT P6, RZ, R2, 0x80000000, RZ, 0xc0, !PT ;  /* 0x8000000002ff7812 */ /* 0x004fda00078cc0ff */
[----:B------:R0:W-:Y:S04]  /*4e3e0*/  @P6 STG.E.U8 desc[UR32][R28.64], R18 ;  /* 0x000000121c006986 */ /* 0x0001e8000c101120 */
[----:B0-----:R-:W2:Y:S01]  /*4e3f0*/  LDL.LU.64 R28, [R1+0x1738] ;  /* 0x00173800011c7983 */ /* 0x001ea20000300a00 */
[----:B------:R-:W-:Y:S02]  /*4e400*/  LOP3.LUT P6, RZ, R2, 0x40000000, RZ, 0xc0, !PT ;  /* 0x4000000002ff7812 */ /* 0x000fe400078cc0ff */
[----:B------:R-:W-:Y:S02]  /*4e410*/  PRMT R18, R7, 0x7771, RZ ;  /* 0x0000777107127816 */ /* 0x000fe400000000ff */
[C---:B------:R-:W-:Y:S02]  /*4e420*/  LOP3.LUT P5, RZ, R4.reuse, 0x8000, RZ, 0xc0, !PT ;  /* 0x0000800004ff7812 */ /* 0x040fe400078ac0ff */
[----:B------:R-:W-:-:S02]  /*4e430*/  LOP3.LUT P4, RZ, R4, 0x4000, RZ, 0xc0, !PT ;  /* 0x0000400004ff7812 */ /* 0x000fc4000788c0ff */
[C---:B------:R-:W-:Y:S02]  /*4e440*/  LOP3.LUT P3, RZ, R4.reuse, 0x2000, RZ, 0xc0, !PT ;  /* 0x0000200004ff7812 */ /* 0x040fe4000786c0ff */
[C---:B------:R-:W-:Y:S02]  /*4e450*/  LOP3.LUT P2, RZ, R4.reuse, 0x1000, RZ, 0xc0, !PT ;  /* 0x0000100004ff7812 */ /* 0x040fe4000784c0ff */
[----:B------:R-:W-:Y:S01]  /*4e460*/  LOP3.LUT P1, RZ, R4, 0x800, RZ, 0xc0, !PT ;  /* 0x0000080004ff7812 */ /* 0x000fe2000782c0ff */
        /* <DEDUP_REMOVED lines=12> */
[----:B------:R0:W-:Y:S02]  /*4e530*/  @P3 STG.E.U8 desc[UR32][R14.64], R18 ;  /* 0x000000120e003986 */ /* 0x0001e4000c101120 */
[----:B0-----:R-:W-:Y:S02]  /*4e540*/  PRMT R18, R5, 0x7773, RZ ;  /* 0x0000777305127816 */ /* 0x001fe400000000ff */
[----:B------:R-:W2:Y:S04]  /*4e550*/  LDL.LU R5, [R1+0x1730] ;  /* 0x0017300001057983 */ /* 0x000ea80000300800 */
[----:B------:R0:W-:Y:S02]  /*4e560*/  @P2 STG.E.U8 desc[UR32][R12.64], R18 ;  /* 0x000000120c002986 */ /* 0x0001e4000c101120 */
[----:B0-----:R-:W-:-:S02]  /*4e570*/  PRMT R18, R25, 0x7770, RZ ;  /* 0x0000777019127816 */ /* 0x001fc400000000ff */
[----:B------:R-:W3:Y:S04]  /*4e580*/  LDL.LU.64 R12, [R1+0x970] ;  /* 0x00097000010c7983 */ /* 0x000ee80000300a00 */
[----:B------:R0:W-:Y:S04]  /*4e590*/  @P1 STG.E.U8 desc[UR32][R10.64], R18 ;  /* 0x000000120a001986 */ /* 0x0001e8000c101120 */
[----:B0-----:R-:W4:Y:S01]  /*4e5a0*/  LDL.LU.64 R10, [R1+0x958] ;  /* 0x00095800010a7983 */ /* 0x001f220000300a00 */
[C---:B------:R-:W-:Y:S02]  /*4e5b0*/  LOP3.LUT P0, RZ, R4.reuse, 0x400, RZ, 0xc0, !PT ;  /* 0x0000040004ff7812 */ /* 0x040fe4000780c0ff */
[----:B------:R-:W-:Y:S01]  /*4e5c0*/  LOP3.LUT P3, RZ, R4, 0x200, RZ, 0xc0, !PT ;  /* 0x0000020004ff7812 */ /* 0x000fe2000786c0ff */
[----:B------:R-:W2:Y:S01]  /*4e5d0*/  LDL.LU.64 R16, [R1+0x950] ;  /* 0x0009500001107983 */ /* 0x000ea20000300a00 */
[----:B------:R-:W-:-:S02]  /*4e5e0*/  PRMT R18, R25, 0x7771, RZ ;  /* 0x0000777119127816 */ /* 0x000fc400000000ff */
[----:B------:R-:W-:-:S07]  /*4e5f0*/  LOP3.LUT P2, RZ, R4, 0x100, RZ, 0xc0, !PT ;  /* 0x0000010004ff7812 */ /* 0x000fce000784c0ff */
[----:B------:R0:W-:Y:S02]  /*4e600*/  @P0 STG.E.U8 desc[UR32][R8.64], R18 ;  /* 0x0000001208000986 */ /* 0x0001e4000c101120 */
[C---:B0-----:R-:W-:Y:S01]  /*4e610*/  PRMT R18, R25.reuse, 0x7772, RZ ;  /* 0x0000777219127816 */ /* 0x041fe200000000ff */
[----:B------:R-:W-:Y:S02]  /*4e620*/  IMAD.MOV.U32 R8, RZ, RZ, R6 ;  /* 0x000000ffff087224 */ /* 0x000fe400078e0006 */
[----:B------:R-:W2:Y:S04]  /*4e630*/  LDL.LU.64 R6, [R1+0x938] ;  /* 0x0009380001067983 */ /* 0x000ea80000300a00 */
[----:B------:R-:W2:Y:S04]  /*4e640*/  LDL.LU.64 R14, [R1+0x930] ;  /* 0x00093000010e7983 */ /* 0x000ea80000300a00 */
[----:B------:R-:W2:Y:S04]  /*4e650*/  LDL.LU R9, [R1+0x164] ;  /* 0x0001640001097983 */ /* 0x000ea80000300800 */
[----:B---3--:R0:W-:Y:S02]  /*4e660*/  @P3 STG.E.U8 desc[UR32][R12.64], R18 ;  /* 0x000000120c003986 */ /* 0x0081e4000c101120 */
[----:B0-----:R-:W-:-:S02]  /*4e670*/  PRMT R18, R25, 0x7773, RZ ;  /* 0x0000777319127816 */ /* 0x001fc400000000ff */
[----:B------:R-:W3:Y:S04]  /*4e680*/  LDL.LU.64 R12, [R1+0x908] ;  /* 0x00090800010c7983 */ /* 0x000ee80000300a00 */
[----:B------:R-:W3:Y:S04]  /*4e690*/  LDL.LU R19, [R1+0x178] ;  /* 0x0001780001137983 */ /* 0x000ee80000300800 */
[----:B----4-:R0:W-:Y:S04]  /*4e6a0*/  @P2 STG.E.U8 desc[UR32][R10.64], R18 ;  /* 0x000000120a002986 */ /* 0x0101e8000c101120 */
[----:B0-----:R-:W4:Y:S04]  /*4e6b0*/  LDL.LU.64 R10, [R1+0x900] ;  /* 0x00090000010a7983 */ /* 0x001f280000300a00 */
[----:B------:R-:W2:Y:S04]  /*4e6c0*/  LDL.LU R21, [R1+0x168] ;  /* 0x0001680001157983 */ /* 0x000ea80000300800 */
[----:B--2---:R0:W-:Y:S04]  /*4e6d0*/  STL [R1+0x1718], R21 ;  /* 0x0017181501007387 */ /* 0x0041e80000100800 */
[----:B0-----:R-:W2:Y:S04]  /*4e6e0*/  LDL.LU.64 R20, [R1+0x8b8] ;  /* 0x0008b80001147983 */ /* 0x001ea80000300a00 */
[----:B--2---:R0:W-:Y:S04]  /*4e6f0*/  STL.64 [R1+0x1720], R20 ;  /* 0x0017201401007387 */ /* 0x0041e80000100a00 */
[----:B0-----:R-:W2:Y:S01]  /*4e700*/  LDL.LU.64 R20, [R1+0x8d8] ;  /* 0x0008d80001147983 */ /* 0x001ea20000300a00 */
        /* <DEDUP_REMOVED lines=17> */
[----:B--2---:R0:W-:Y:S04]  /*4e820*/  STL.64 [R1+0x1728], R20 ;  /* 0x0017281401007387 */ /* 0x0041e80000100a00 */
[----:B0-----:R-:W2:Y:S06]  /*4e830*/  LDL.LU.64 R20, [R1+0x8e0] ;  /* 0x0008e00001147983 */ /* 0x001eac0000300a00 */
[----:B------:R-:W-:-:S02]  /*4e840*/  @P6 LOP3.LUT R2, R2, 0x2000000, RZ, 0xfc, !PT ;  /* 0x0200000002026812 */ /* 0x000fc400078efcff */
[----:B------:R-:W-:Y:S02]  /*4e850*/  LOP3.LUT P6, RZ, R4, 0x8, RZ, 0xc0, !PT ;  /* 0x0000000804ff7812 */ /* 0x000fe400078cc0ff */
[----:B------:R-:W-:Y:S02]  /*4e860*/  LOP3.LUT R2, R2, 0xfbffffff, RZ, 0xc0, !PT ;  /* 0xfbffffff02027812 */ /* 0x000fe400078ec0ff */
[----:B------:R-:W-:-:S09]  /*4e870*/  LOP3.LUT P1, RZ, R4, 0x80, RZ, 0xc0, !PT ;  /* 0x0000008004ff7812 */ /* 0x000fd2000782c0ff */
[----:B------:R-:W-:Y:S02]  /*4e880*/  @P6 LOP3.LUT R2, R2, 0x4000000, RZ, 0xfc, !PT ;  /* 0x0400000002026812 */ /* 0x000fe400078efcff */
[C---:B------:R-:W-:Y:S02]  /*4e890*/  LOP3.LUT P6, RZ, R4.reuse, 0x10, RZ, 0xc0, !PT ;  /* 0x0000001004ff7812 */ /* 0x040fe400078cc0ff */
[----:B------:R-:W-:Y:S02]  /*4e8a0*/  LOP3.LUT P0, RZ, R4, 0x40, RZ, 0xc0, !PT ;  /* 0x0000004004ff7812 */ /* 0x000fe4000780c0ff */
[----:B------:R-:W-:Y:S02]  /*4e8b0*/  LOP3.LUT R2, R2, 0xf7ffffff, RZ, 0xc0, !PT ;  /* 0xf7ffffff02027812 */ /* 0x000fe400078ec0ff */
[----:B------:R-:W-:-:S05]  /*4e8c0*/  PRMT R18, R9, 0x7770, RZ ;  /* 0x0000777009127816 */ /* 0x000fca00000000ff */
[----:B------:R0:W-:Y:S02]  /*4e8d0*/  @P1 STG.E.U8 desc[UR32][R16.64], R18 ;  /* 0x0000001210001986 */ /* 0x0001e4000c101120 */
[----:B------:R-:W-:Y:S02]  /*4e8e0*/  @P6 LOP3.LUT R2, R2, 0x8000000, RZ, 0xfc, !PT ;  /* 0x0800000002026812 */ /* 0x000fe400078efcff */
[----:B------:R-:W-:Y:S02]  /*4e8f0*/  LOP3.LUT P6, RZ, R4, 0x20, RZ, 0xc0, !PT ;  /* 0x0000002004ff7812 */ /* 0x000fe400078cc0ff */
[----:B0-----:R-:W-:-:S05]  /*4e900*/  PRMT R18, R9, 0x7771, RZ ;  /* 0x0000777109127816 */ /* 0x001fca00000000ff */
[----:B------:R0:W-:Y:S02]  /*4e910*/  @P0 STG.E.U8 desc[UR32][R6.64], R18 ;  /* 0x0000001206000986 */ /* 0x0001e4000c101120 */
[----:B0-----:R-:W-:Y:S02]  /*4e920*/  PRMT R18, R9, 0x7772, RZ ;  /* 0x0000777209127816 */ /* 0x001fe400000000ff */
[----:B------:R-:W2:Y:S04]  /*4e930*/  LDL.LU.64 R6, [R1+0x8b0] ;  /* 0x0008b00001067983 */ /* 0x000ea80000300a00 */
[----:B------:R0:W-:Y:S01]  /*4e940*/  @P6 STG.E.U8 desc[UR32][R14.64], R18 ;  /* 0x000000120e006986 */ /* 0x0001e2000c101120 */
        /* <DEDUP_REMOVED lines=8> */
[----:B------:R-:W3:Y:S01]  /*4e9d0*/  LDL.LU.64 R16, [R1+0x858] ;  /* 0x0008580001107983 */ /* 0x000ee20000300a00 */
[----:B0-----:R-:W-:-:S03]  /*4e9e0*/  PRMT R18, R19, 0x7770, RZ ;  /* 0x0000777013127816 */ /* 0x001fc600000000ff */
[----:B------:R-:W3:Y:S04]  /*4e9f0*/  LDL.LU.64 R14, [R1+0x850] ;  /* 0x00085000010e7983 */ /* 0x000ee80000300a00 */
[----:B----4-:R0:W-:Y:S01]  /*4ea00*/  @P6 STG.E.U8 desc[UR32][R10.64], R18 ;  /* 0x000000120a006986 */ /* 0x0101e2000c101120 */
[----:B------:R-:W-:-:S03]  /*4ea10*/  LOP3.LUT P6, RZ, R2, 0x2000000, RZ, 0xc0, !PT ;  /* 0x0200000002ff7812 */ /* 0x000fc600078cc0ff */
[----:B------:R-:W4:Y:S04]  /*4ea20*/  LDL.LU.64 R12, [R1+0x838] ;  /* 0x00083800010c7983 */ /* 0x000f280000300a00 */
[----:B------:R-:W4:Y:S01]  /*4ea30*/  LDL.LU R9, [R1+0x16c] ;  /* 0x00016c0001097983 */ /* 0x000f220000300800 */
[----:B0-----:R-:W-:-:S03]  /*4ea40*/  PRMT R18, R19, 0x7771, RZ ;  /* 0x0000777113127816 */ /* 0x001fc600000000ff */
[----:B------:R-:W4:Y:S04]  /*4ea50*/  LDL.LU.64 R10, [R1+0x830] ;  /* 0x00083000010a7983 */ /* 0x000f280000300a00 */
[----:B--2---:R0:W-:Y:S04]  /*4ea60*/  @P6 STG.E.U8 desc[UR32][R20.64], R18 ;  /* 0x0000001214006986 */ /* 0x0041e8000c101120 */
[----:B0-----:R-:W2:Y:S01]  /*4ea70*/  LDL.LU.64 R20, [R1+0x1728] ;  /* 0x0017280001147983 */ /* 0x001ea20000300a00 */
[----:B------:R-:W-:Y:S02]  /*4ea80*/  LOP3.LUT P6, RZ, R2, 0x1000000, RZ, 0xc0, !PT ;  /* 0x0100000002ff7812 */ /* 0x000fe400078cc0ff */
[----:B------:R-:W-:-:S11]  /*4ea90*/  PRMT R18, R19, 0x7772, RZ ;  /* 0x0000777213127816 */ /* 0x000fd600000000ff */
[----:B--2---:R0:W-:Y:S04]  /*4eaa0*/  @P6 STG.E.U8 desc[UR32][R20.64], R18 ;  /* 0x0000001214006986 */ /* 0x0041e8000c101120 */
[----:B0-----:R-:W2:Y:S01]  /*4eab0*/  LDL.LU.64 R20, [R1+0x1720] ;  /* 0x0017200001147983 */ /* 0x001ea20000300a00 */
[----:B------:R-:W-:Y:S02]  /*4eac0*/  LOP3.LUT P6, RZ, R2, 0x800000, RZ, 0xc0, !PT ;  /* 0x0080000002ff7812 */ /* 0x000fe400078cc0ff */
[----:B------:R-:W-:-:S11]  /*4ead0*/  PRMT R18, R19, 0x7773, RZ ;  /* 0x0000777313127816 */ /* 0x000fd600000000ff */
[----:B--2---:R0:W-:Y:S04]  /*4eae0*/  @P6 STG.E.U8 desc[UR32][R20.64], R18 ;  /* 0x0000001214006986 */ /* 0x0041e8000c101120 */
[----:B0-----:R-:W2:Y:S01]  /*4eaf0*/  LDL.LU R21, [R1+0x1718] ;  /* 0x0017180001157983 */ /* 0x001ea20000300800 */
[----:B------:R-:W-:Y:S02]  /*4eb00*/  LOP3.LUT P6, RZ, R2, 0x400000, RZ, 0xc0, !PT ;  /* 0x0040000002ff7812 */ /* 0x000fe400078cc0ff */
[----:B------:R-:W-:Y:S02]  /*4eb10*/  LOP3.LUT P5, RZ, R5, 0x10000000, RZ, 0xc0, !PT ;  /* 0x1000000005ff7812 */ /* 0x000fe400078ac0ff */
[----:B--2---:R-:W-:-:S09]  /*4eb20*/  PRMT R18, R21, 0x7770, RZ ;  /* 0x0000777015127816 */ /* 0x004fd200000000ff */
[----:B------:R0:W-:Y:S04]  /*4eb30*/  @P6 STG.E.U8 desc[UR32][R6.64], R18 ;  /* 0x0000001206006986 */ /* 0x0001e8000c101120 */
[----:B0-----:R-:W2:Y:S01]  /*4eb40*/  LDL.LU.64 R6, [R1+0x1710] ;  /* 0x0017100001067983 */ /* 0x001ea20000300a00 */
[----:B------:R-:W-:Y:S02]  /*4eb50*/  LOP3.LUT P6, RZ, R2, 0x200000, RZ, 0xc0, !PT ;  /* 0x0020000002ff7812 */ /* 0x000fe400078cc0ff */
[----:B------:R-:W-:-:S11]  /*4eb60*/  PRMT R18, R21, 0x7771, RZ ;  /* 0x0000777115127816 */ /* 0x000fd600000000ff */
[----:B------:R0:W-:Y:S01]  /*4eb70*/  @P6 STG.E.U8 desc[UR32][R28.64], R18 ;  /* 0x000000121c006986 */ /* 0x0001e2000c101120 */
[----:B------:R-:W-:Y:S02]  /*4eb80*/  LOP3.LUT P6, RZ, R2, 0x100000, RZ, 0xc0, !PT ;  /* 0x0010000002ff7812 */ /* 0x000fe400078cc0ff */
[----:B------:R-:W-:Y:S02]  /*4eb90*/  LOP3.LUT P4, RZ, R5, 0x8000000, RZ, 0xc0, !PT ;  /* 0x0800000005ff7812 */ /* 0x000fe4000788c0ff */
[----:B0-----:R-:W-:-:S09]  /*4eba0*/  PRMT R18, R21, 0x7772, RZ ;  /* 0x0000777215127816 */ /* 0x001fd200000000ff */
[----:B------:R0:W-:Y:S01]  /*4ebb0*/  @P6 STG.E.U8 desc[UR32][R22.64], R18 ;  /* 0x0000001216006986 */ /* 0x0001e2000c101120 */
[----:B------:R-:W-:Y:S02]  /*4ebc0*/  LOP3.LUT P3, RZ, R5, 0x4000000, RZ, 0xc0, !PT ;  /* 0x0400000005ff7812 */ /* 0x000fe4000786c0ff */
[----:B0-----:R-:W-:-:S05]  /*4ebd0*/  PRMT R18, R21, 0x7773, RZ ;  /* 0x0000777315127816 */ /* 0x001fca00000000ff */
[----:B------:R2:W-:Y:S01]  /*4ebe0*/  @P5 STG.E.U8 desc[UR32][R26.64], R18 ;  /* 0x000000121a005986 */ /* 0x0005e2000c101120 */
[C---:B------:R-:W-:Y:S02]  /*4ebf0*/  LOP3.LUT P2, RZ, R5.reuse, 0x2000000, RZ, 0xc0, !PT ;  /* 0x0200000005ff7812 */ /* 0x040fe4000784c0ff */
[C---:B------:R-:W-:Y:S02]  /*4ec00*/  LOP3.LUT P1, RZ, R5.reuse, 0x1000000, RZ, 0xc0, !PT ;  /* 0x0100000005ff7812 */ /* 0x040fe4000782c0ff */
[C---:B------:R-:W-:Y:S02]  /*4ec10*/  LOP3.LUT P0, RZ, R5.reuse, 0x800000, RZ, 0xc0, !PT ;  /* 0x0080000005ff7812 */ /* 0x040fe4000780c0ff */
[----:B------:R-:W-:Y:S02]  /*4ec20*/  LOP3.LUT P6, RZ, R5, 0x400, RZ, 0xc0, !PT ;  /* 0x0000040005ff7812 */ /* 0x000fe400078cc0ff */
[----:B------:R-:W-:Y:S02]  /*4ec30*/  LOP3.LUT R2, R2, 0xffffefff, RZ, 0xc0, !PT ;  /* 0xffffefff02027812 */ /* 0x000fe400078ec0ff */
[----:B--2---:R-:W-:-:S05]  /*4ec40*/  PRMT R18, R6, 0x7770, RZ ;  /* 0x0000777006127816 */ /* 0x004fca00000000ff */
[----:B---3--:R0:W-:Y:S02]  /*4ec50*/  @P4 STG.E.U8 desc[UR32][R24.64], R18 ;  /* 0x0000001218004986 */ /* 0x0081e4000c101120 */
[----:B0-----:R-:W-:-:S05]  /*4ec60*/  PRMT R18, R6, 0x7771, RZ ;  /* 0x0000777106127816 */ /* 0x001fca00000000ff */
[----:B------:R0:W-:Y:S02]  /*4ec70*/  @P3 STG.E.U8 desc[UR32][R16.64], R18 ;  /* 0x0000001210003986 */ /* 0x0001e4000c101120 */
[----:B0-----:R-:W-:-:S05]  /*4ec80*/  PRMT R18, R6, 0x7772, RZ ;  /* 0x0000777206127816 */ /* 0x001fca00000000ff */
[----:B------:R0:W-:Y:S02]  /*4ec90*/  @P2 STG.E.U8 desc[UR32][R14.64], R18 ;  /* 0x000000120e002986 */ /* 0x0001e4000c101120 */
[----:B0-----:R-:W-:Y:S02]  /*4eca0*/  PRMT R18, R6, 0x7773, RZ ;  /* 0x0000777306127816 */ /* 0x001fe400000000ff */
[----:B------:R-:W2:Y:S04]  /*4ecb0*/  LDL.LU R6, [R1+0x1708] ;  /* 0x0017080001067983 */ /* 0x000ea80000300800 */
[----:B----4-:R0:W-:Y:S02]  /*4ecc0*/  @P1 STG.E.U8 desc[UR32][R12.64], R18 ;  /* 0x000000120c001986 */ /* 0x0101e4000c101120 */
[----:B0-----:R-:W-:-:S02]  /*4ecd0*/  PRMT R18, R9, 0x7770, RZ ;  /* 0x0000777009127816 */ /* 0x001fc400000000ff */
[----:B------:R-:W3:Y:S04]  /*4ece0*/  LDL.LU.64 R12, [R1+0x818] ;  /* 0x00081800010c7983 */ /* 0x000ee80000300a00 */
[----:B------:R0:W-:Y:S04]  /*4ecf0*/  @P0 STG.E.U8 desc[UR32][R10.64], R18 ;  /* 0x000000120a000986 */ /* 0x0001e8000c101120 */
[----:B0-----:R-:W4:Y:S01]  /*4ed00*/  LDL.LU.64 R10, [R1+0x810] ;  /* 0x00081000010a7983 */ /* 0x001f220000300a00 */
[----:B------:R-:W-:Y:S02]  /*4ed10*/  @P6 LOP3.LUT R2, R2, 0x1000, RZ, 0xfc, !PT ;  /* 0x0000100002026812 */ /* 0x000fe400078efcff */
[----:B------:R-:W-:Y:S01]  /*4ed20*/  LOP3.LUT P6, RZ, R5, 0x800, RZ, 0xc0, !PT ;  /* 0x0000080005ff7812 */ /* 0x000fe200078cc0ff */
[----:B------:R-:W2:Y:S01]  /*4ed30*/  LDL.LU.64 R24, [R1+0x7f8] ;  /* 0x0007f80001187983 */ /* 0x000ea20000300a00 */
[----:B------:R-:W-:-:S02]  /*4ed40*/  LOP3.LUT R2, R2, 0xffffdfff, RZ, 0xc0, !PT ;  /* 0xffffdfff02027812 */ /* 0x000fc400078ec0ff */
[C---:B------:R-:W-:Y:S01]  /*4ed50*/  LOP3.LUT P3, RZ, R5.reuse, 0x400000, RZ, 0xc0, !PT ;  /* 0x0040000005ff7812 */ /* 0x040fe2000786c0ff */
[----:B------:R-:W2:Y:S01]  /*4ed60*/  LDL.LU.64 R16, [R1+0x7f0] ;  /* 0x0007f00001107983 */ /* 0x000ea20000300a00 */
[----:B------:R-:W-:Y:S02]  /*4ed70*/  LOP3.LUT P2, RZ, R5, 0x200000, RZ, 0xc0, !PT ;  /* 0x0020000005ff7812 */ /* 0x000fe4000784c0ff */
[----:B------:R-:W-:Y:S01]  /*4ed80*/  PRMT R18, R9, 0x7771, RZ ;  /* 0x0000777109127816 */ /* 0x000fe200000000ff */
[----:B------:R-:W2:Y:S04]  /*4ed90*/  LDL.LU.64 R14, [R1+0x7d8] ;  /* 0x0007d800010e7983 */ /* 0x000ea80000300a00 */
[----:B------:R-:W-:Y:S01]  /*4eda0*/  @P6 LOP3.LUT R2, R2, 0x2000, RZ, 0xfc, !PT ;  /* 0x0000200002026812 */ /* 0x000fe200078efcff */
[----:B------:R-:W2:Y:S01]  /*4edb0*/  LDL.LU R19, [R1+0x150] ;  /* 0x0001500001137983 */ /* 0x000ea20000300800 */
        /* <DEDUP_REMOVED lines=22> */
[C---:B------:R-:W-:Y:S01]  /*4ef20*/  LOP3.LUT P6, RZ, R5.reuse, 0x40000, RZ, 0xc0, !PT ;  /* 0x0004000005ff7812 */ /* 0x040fe200078cc0ff */
[----:B---3--:R0:W-:Y:S01]  /*4ef30*/  @P3 STG.E.U8 desc[UR32][R12.64], R18 ;  /* 0x000000120c003986 */ /* 0x0081e2000c101120 */
[----:B------:R-:W-:Y:S02]  /*4ef40*/  LOP3.LUT P3, RZ, R5, 0x1, RZ, 0xc0, !PT ;  /* 0x0000000105ff7812 */ /* 0x000fe4000786c0ff */
[C---:B0-----:R-:W-:Y:S01]  /*4ef50*/  PRMT R18, R9.reuse, 0x7772, RZ ;  /* 0x0000777209127816 */ /* 0x041fe200000000ff */
[----:B------:R-:W3:Y:S04]  /*4ef60*/  LDL.LU.64 R12, [R1+0x7d0] ;  /* 0x0007d000010c7983 */ /* 0x000ee80000300a00 */
[----:B----4-:R0:W-:Y:S04]  /*4ef70*/  @P2 STG.E.U8 desc[UR32][R10.64], R18 ;  /* 0x000000120a002986 */ /* 0x0101e8000c101120 */
[----:B0-----:R-:W4:Y:S04]  /*4ef80*/  LDL.LU.64 R10, [R1+0x7b8] ;  /* 0x0007b800010a7983 */ /* 0x001f280000300a00 */
[----:B------:R-:W4:Y:S04]  /*4ef90*/  LDL.LU R26, [R1+0x140] ;  /* 0x00014000011a7983 */ /* 0x000f280000300800 */
[----:B------:R0:W-:Y:S04]  /*4efa0*/  STL.64 [R1+0x16d0], R4 ;  /* 0x0016d00401007387 */ /* 0x0001e80000100a00 */
[----:B------:R-:W4:Y:S04]  /*4efb0*/  LDL.LU R27, [R1+0x154] ;  /* 0x00015400011b7983 */ /* 0x000f280000300800 */
[----:B0-----:R-:W2:Y:S04]  /*4efc0*/  LDL.LU.64 R4, [R1+0x788] ;  /* 0x0007880001047983 */ /* 0x001ea80000300a00 */
[----:B--2---:R0:W-:Y:S04]  /*4efd0*/  STL.64 [R1+0x16f0], R4 ;  /* 0x0016f00401007387 */ /* 0x0041e80000100a00 */
[----:B0-----:R-:W2:Y:S04]  /*4efe0*/  LDL.LU.64 R4, [R1+0x798] ;  /* 0x0007980001047983 */ /* 0x001ea80000300a00 */
[----:B--2---:R0:W-:Y:S04]  /*4eff0*/  STL.64 [R1+0x16f8], R4 ;  /* 0x0016f80401007387 */ /* 0x0041e80000100a00 */
[----:B0-----:R-:W2:Y:S01]  /*4f000*/  LDL.LU.64 R4, [R1+0x7a0] ;  /* 0x0007a00001047983 */ /* 0x001ea20000300a00 */
[----:B------:R-:W-:-:S05]  /*4f010*/  PRMT R18, R9, 0x7773, RZ ;  /* 0x0000777309127816 */ /* 0x000fca00000000ff */
[----:B------:R0:W-:Y:S02]  /*4f020*/  @P1 STG.E.U8 desc[UR32][R24.64], R18 ;  /* 0x0000001218001986 */ /* 0x0001e4000c101120 */
[----:B0-----:R-:W-:-:S05]  /*4f030*/  PRMT R18, R19, 0x7770, RZ ;  /* 0x0000777013127816 */ /* 0x001fca00000000ff */
[----:B------:R0:W-:Y:S02]  /*4f040*/  @P0 STG.E.U8 desc[UR32][R16.64], R18 ;  /* 0x0000001210000986 */ /* 0x0001e4000c101120 */
[----:B0-----:R-:W-:-:S05]  /*4f050*/  PRMT R18, R19, 0x7771, RZ ;  /* 0x0000777113127816 */ /* 0x001fca00000000ff */
[----:B------:R-:W-:Y:S04]  /*4f060*/  @P6 STG.E.U8 desc[UR32][R14.64], R18 ;  /* 0x000000120e006986 */ /* 0x000fe8000c101120 */
[----:B--2---:R0:W-:Y:S04]  /*4f070*/  STL.64 [R1+0x1700], R4 ;  /* 0x0017000401007387 */ /* 0x0041e80000100a00 */
[----:B0-----:R-:W2:Y:S01]  /*4f080*/  LDL.LU.64 R4, [R1+0x7b0] ;  /* 0x0007b00001047983 */ /* 0x001ea20000300a00 */
[C---:B------:R-:W-:Y:S02]  /*4f090*/  LOP3.LUT P6, RZ, R2.reuse, 0x80000, RZ, 0xc0, !PT ;  /* 0x0008000002ff7812 */ /* 0x040fe400078cc0ff */
[----:B------:R-:W-:Y:S01]  /*4f0a0*/  PRMT R18, R19, 0x7772, RZ ;  /* 0x0000777213127816 */ /* 0x000fe200000000ff */
[----:B------:R-:W2:Y:S04]  /*4f0b0*/  LDL.LU.64 R28, [R1+0x780] ;  /* 0x00078000011c7983 */ /* 0x000ea80000300a00 */
[----:B------:R-:W2:Y:S04]  /*4f0c0*/  LDL.LU.64 R22, [R1+0x768] ;  /* 0x0007680001167983 */ /* 0x000ea80000300a00 */
[----:B------:R-:W2:Y:S04]  /*4f0d0*/  LDL.LU.64 R20, [R1+0x760] ;  /* 0x0007600001147983 */ /* 0x000ea80000300a00 */
[----:B---3--:R0:W-:Y:S01]  /*4f0e0*/  @P6 STG.E.U8 desc[UR32][R12.64], R18 ;  /* 0x000000120c006986 */ /* 0x0081e2000c101120 */
[----:B------:R-:W-:-:S03]  /*4f0f0*/  LOP3.LUT P6, RZ, R2, 0x40000, RZ, 0xc0, !PT ;  /* 0x0004000002ff7812 */ /* 0x000fc600078cc0ff */
[----:B------:R-:W3:Y:S04]  /*4f100*/  LDL.LU.64 R24, [R1+0x748] ;  /* 0x0007480001187983 */ /* 0x000ee80000300a00 */
[----:B------:R-:W3:Y:S01]  /*4f110*/  LDL.LU R9, [R1+0x144] ;  /* 0x0001440001097983 */ /* 0x000ee20000300800 */
[----:B0-----:R-:W-:-:S03]  /*4f120*/  PRMT R18, R19, 0x7773, RZ ;  /* 0x0000777313127816 */ /* 0x001fc600000000ff */
[----:B------:R-:W3:Y:S04]  /*4f130*/  LDL.LU.64 R16, [R1+0x740] ;  /* 0x0007400001107983 */ /* 0x000ee80000300a00 */
[----:B----4-:R0:W-:Y:S01]  /*4f140*/  @P6 STG.E.U8 desc[UR32][R10.64], R18 ;  /* 0x000000120a006986 */ /* 0x0101e2000c101120 */
[----:B------:R-:W-:-:S03]  /*4f150*/  LOP3.LUT P6, RZ, R2, 0x20000, RZ, 0xc0, !PT ;  /* 0x0002000002ff7812 */ /* 0x000fc600078cc0ff */
[----:B------:R-:W4:Y:S04]  /*4f160*/  LDL.LU.64 R14, [R1+0x728] ;  /* 0x00072800010e7983 */ /* 0x000f280000300a00 */
[----:B------:R-:W4:Y:S01]  /*4f170*/  LDL.LU.64 R12, [R1+0x720] ;  /* 0x00072000010c7983 */ /* 0x000f220000300a00 */
        /* <DEDUP_REMOVED lines=11> */
[----:B0-----:R-:W2:Y:S01]  /*4f230*/  LDL.LU.64 R4, [R1+0x16f0] ;  /* 0x0016f00001047983 */ /* 0x001ea20000300a00 */
[----:B------:R-:W-:Y:S02]  /*4f240*/  LOP3.LUT P6, RZ, R2, 0x4000, RZ, 0xc0, !PT ;  /* 0x0000400002ff7812 */ /* 0x000fe400078cc0ff */
[----:B------:R-:W-:Y:S02]  /*4f250*/  PRMT R18, R26, 0x7773, RZ ;  /* 0x000077731a127816 */ /* 0x000fe400000000ff */
[C---:B------:R-:W-:Y:S02]  /*4f260*/  LOP3.LUT P2, RZ, R6.reuse, 0x80000000, RZ, 0xc0, !PT ;  /* 0x8000000006ff7812 */ /* 0x040fe4000784c0ff */
[----:B------:R-:W-:-:S02]  /*4f270*/  LOP3.LUT P1, RZ, R6, 0x40000000, RZ, 0xc0, !PT ;  /* 0x4000000006ff7812 */ /* 0x000fc4000782c0ff */
[----:B------:R-:W-:-:S05]  /*4f280*/  LOP3.LUT P0, RZ, R6, 0x4000000, RZ, 0xc0, !PT ;  /* 0x0400000006ff7812 */ /* 0x000fca000780c0ff */
[----:B--2---:R0:W-:Y:S01]  /*4f290*/  @P6 STG.E.U8 desc[UR32][R4.64], R18 ;  /* 0x0000001204006986 */ /* 0x0041e2000c101120 */
        /* <DEDUP_REMOVED lines=13> */
[----:B----4-:R0:W-:Y:S02]  /*4f370*/  @P2 STG.E.U8 desc[UR32][R14.64], R18 ;  /* 0x000000120e002986 */ /* 0x0101e4000c101120 */
[----:B0-----:R-:W-:-:S05]  /*4f380*/  PRMT R18, R9, 0x7772, RZ ;  /* 0x0000777209127816 */ /* 0x001fca00000000ff */
[----:B------:R0:W-:Y:S02]  /*4f390*/  @P1 STG.E.U8 desc[UR32][R12.64], R18 ;  /* 0x000000120c001986 */ /* 0x0001e4000c101120 */
[----:B0-----:R-:W-:Y:S02]  /*4f3a0*/  PRMT R18, R9, 0x7773, RZ ;  /* 0x0000777309127816 */ /* 0x001fe400000000ff */
[----:B------:R-:W2:Y:S04]  /*4f3b0*/  LDL.LU.64 R12, [R1+0x700] ;  /* 0x00070000010c7983 */ /* 0x000ea80000300a00 */
[----:B------:R0:W-:Y:S04]  /*4f3c0*/  @P0 STG.E.U8 desc[UR32][R10.64], R18 ;  /* 0x000000120a000986 */ /* 0x0001e8000c101120 */
[----:B0-----:R-:W3:Y:S04]  /*4f3d0*/  LDL.LU.64 R10, [R1+0x6e8] ;  /* 0x0006e800010a7983 */ /* 0x001ee80000300a00 */
[----:B------:R-:W4:Y:S04]  /*4f3e0*/  LDL.LU.64 R24, [R1+0x6e0] ;  /* 0x0006e00001187983 */ /* 0x000f280000300a00 */
[----:B------:R-:W2:Y:S01]  /*4f3f0*/  LDL.LU R9, [R1+0x158] ;  /* 0x0001580001097983 */ /* 0x000ea20000300800 */
[----:B------:R-:W-:-:S02]  /*4f400*/  LOP3.LUT P3, RZ, R6, 0x10000, RZ, 0xc0, !PT ;  /* 0x0001000006ff7812 */ /* 0x000fc4000786c0ff */
[----:B------:R-:W-:Y:S01]  /*4f410*/  LOP3.LUT P2, RZ, R6, 0x8000, RZ, 0xc0, !PT ;  /* 0x0000800006ff7812 */ /* 0x000fe2000784c0ff */
[----:B------:R-:W4:Y:S04]  /*4f420*/  LDL.LU.64 R16, [R1+0x6c8] ;  /* 0x0006c80001107983 */ /* 0x000f280000300a00 */
[----:B------:R-:W4:Y:S04]  /*4f430*/  LDL.LU.64 R14, [R1+0x6c0] ;  /* 0x0006c000010e7983 */ /* 0x000f280000300a00 */
[----:B------:R-:W4:Y:S01]  /*4f440*/  LDL.LU R19, [R1+0x148] ;  /* 0x0001480001137983 */ /* 0x000f220000300800 */
[----:B--2---:R-:W-:-:S05]  /*4f450*/  PRMT R18, R9, 0x7770, RZ ;  /* 0x0000777009127816 */ /* 0x004fca00000000ff */
[----:B------:R0:W-:Y:S02]  /*4f460*/  @P3 STG.E.U8 desc[UR32][R12.64], R18 ;  /* 0x000000120c003986 */ /* 0x0001e4000c101120 */
[----:B0-----:R-:W-:Y:S02]  /*4f470*/  PRMT R18, R9, 0x7771, RZ ;  /* 0x0000777109127816 */ /* 0x001fe400000000ff */
[----:B------:R-:W2:Y:S04]  /*4f480*/  LDL.LU.64 R12, [R1+0x6a8] ;  /* 0x0006a800010c7983 */ /* 0x000ea80000300a00 */
[----:B---3--:R0:W-:Y:S04]  /*4f490*/  @P2 STG.E.U8 desc[UR32][R10.64], R18 ;  /* 0x000000120a002986 */ /* 0x0081e8000c101120 */
[----:B0-----:R-:W3:Y:S04]  /*4f4a0*/  LDL.LU.64 R10, [R1+0x6a0] ;  /* 0x0006a000010a7983 */ /* 0x001ee80000300a00 */
[----:B------:R-:W4:Y:S04]  /*4f4b0*/  LDL.LU R29, [R1+0x15c] ;  /* 0x00015c00011d7983 */ /* 0x000f280000300800 */
[----:B----4-:R0:W-:Y:S04]  /*4f4c0*/  STL [R1+0x16e8], R29 ;  /* 0x0016e81d01007387 */ /* 0x0101e80000100800 */
[----:B0-----:R-:W4:Y:S04]  /*4f4d0*/  LDL.LU.64 R28, [R1+0x688] ;  /* 0x00068800011c7983 */ /* 0x001f280000300a00 */
[----:B------:R-:W2:Y:S01]  /*4f4e0*/  LDL.LU.64 R4, [R1+0x660] ;  /* 0x0006600001047983 */ /* 0x000ea20000300a00 */
        /* <DEDUP_REMOVED lines=15> */
[----:B------:R-:W-:Y:S01]  /*4f5e0*/  LOP3.LUT P6, RZ, R6, 0x80, RZ, 0xc0, !PT ;  /* 0x0000008006ff7812 */ /* 0x000fe200078cc0ff */
[----:B--2---:R0:W-:Y:S04]  /*4f5f0*/  STL.64 [R1+0x16d8], R4 ;  /* 0x0016d80401007387 */ /* 0x0041e80000100a00 */
[----:B0-----:R-:W2:Y:S01]  /*4f600*/  LDL.LU.64 R4, [R1+0x668] ;  /* 0x0006680001047983 */ /* 0x001ea20000300a00 */
[----:B------:R-:W-:-:S07]  /*4f610*/  LOP3.LUT R2, R2, 0xfffffdff, RZ, 0xc0, !PT ;  /* 0xfffffdff02027812 */ /* 0x000fce00078ec0ff */
[----:B------:R-:W-:Y:S02]  /*4f620*/  @P6 LOP3.LUT R2, R2, 0x200, RZ, 0xfc, !PT ;  /* 0x0000020002026812 */ /* 0x000fe400078efcff */
        /* <DEDUP_REMOVED lines=13> */
[----:B0-----:R-:W-:-:S05]  /*4f700*/  PRMT R18, R19, 0x7770, RZ ;  /* 0x0000777013127816 */ /* 0x001fca00000000ff */
[----:B------:R0:W-:Y:S01]  /*4f710*/  @P6 STG.E.U8 desc[UR32][R14.64], R18 ;  /* 0x000000120e006986 */ /* 0x0001e2000c101120 */
[----:B------:R-:W-:Y:S02]  /*4f720*/  LOP3.LUT P6, RZ, R2, 0x800, RZ, 0xc0, !PT ;  /* 0x0000080002ff7812 */ /* 0x000fe400078cc0ff */
[----:B0-----:R-:W-:-:S11]  /*4f730*/  PRMT R18, R19, 0x7771, RZ ;  /* 0x0000777113127816 */ /* 0x001fd600000000ff */
[----:B------:R0:W-:Y:S01]  /*4f740*/  @P6 STG.E.U8 desc[UR32][R12.64], R18 ;  /* 0x000000120c006986 */ /* 0x0001e2000c101120 */
[----:B------:R-:W-:Y:S02]  /*4f750*/  LOP3.LUT P6, RZ, R2, 0x400, RZ, 0xc0, !PT ;  /* 0x0000040002ff7812 */ /* 0x000fe400078cc0ff */
[----:B0-----:R-:W-:-:S11]  /*4f760*/  PRMT R18, R19, 0x7772, RZ ;  /* 0x0000777213127816 */ /* 0x001fd600000000ff */
[----:B---3--:R0:W-:Y:S01]  /*4f770*/  @P6 STG.E.U8 desc[UR32][R10.64], R18 ;  /* 0x000000120a006986 */ /* 0x0081e2000c101120 */
[----:B------:R-:W-:Y:S02]  /*4f780*/  LOP3.LUT P6, RZ, R2, 0x200, RZ, 0xc0, !PT ;  /* 0x0000020002ff7812 */ /* 0x000fe400078cc0ff */
[----:B0-----:R-:W-:-:S11]  /*4f790*/  PRMT R18, R19, 0x7773, RZ ;  /* 0x0000777313127816 */ /* 0x001fd600000000ff */
[----:B----4-:R-:W-:Y:S04]  /*4f7a0*/  @P6 STG.E.U8 desc[UR32][R28.64], R18 ;  /* 0x000000121c006986 */ /* 0x010fe8000c101120 */
[----:B--2---:R0:W-:Y:S04]  /*4f7b0*/  STL.64 [R1+0x16e0], R4 ;  /* 0x0016e00401007387 */ /* 0x0041e80000100a00 */
[----:B0-----:R-:W2:Y:S04]  /*4f7c0*/  LDL.LU.64 R4, [R1+0x680] ;  /* 0x0006800001047983 */ /* 0x001ea80000300a00 */
[----:B------:R-:W3:Y:S04]  /*4f7d0*/  LDL.LU.64 R22, [R1+0x648] ;  /* 0x0006480001167983 */ /* 0x000ee80000300a00 */
[----:B------:R-:W4:Y:S04]  /*4f7e0*/  LDL.LU R9, [R1+0x14c] ;  /* 0x00014c0001097983 */ /* 0x000f280000300800 */
[----:B------:R-:W4:Y:S04]  /*4f7f0*/  LDL.LU.64 R20, [R1+0x640] ;  /* 0x0006400001147983 */ /* 0x000f280000300a00 */
[----:B------:R-:W4:Y:S04]  /*4f800*/  LDL.LU.64 R26, [R1+0x628] ;  /* 0x00062800011a7983 */ /* 0x000f280000300a00 */
[----:B------:R-:W4:Y:S04]  /*4f810*/  LDL.LU.64 R24, [R1+0x620] ;  /* 0x0006200001187983 */ /* 0x000f280000300a00 */
[----:B------:R-:W4:Y:S04]  /*4f820*/  LDL.LU.64 R16, [R1+0x608] ;  /* 0x0006080001107983 */ /* 0x000f280000300a00 */
[----:B------:R-:W4:Y:S04]  /*4f830*/  LDL.LU.64 R14, [R1+0x600] ;  /* 0x00060000010e7983 */ /* 0x000f280000300a00 */
[----:B------:R-:W4:Y:S04]  /*4f840*/  LDL.LU.64 R12, [R1+0x5e8] ;  /* 0x0005e800010c7983 */ /* 0x000f280000300a00 */
[----:B------:R-:W4:Y:S04]  /*4f850*/  LDL.LU.64 R10, [R1+0x5e0] ;  /* 0x0005e000010a7983 */ /* 0x000f280000300a00 */
[----:B------:R-:W2:Y:S01]  /*4f860*/  LDL.LU R29, [R1+0x16e8] ;  /* 0x0016e800011d7983 */ /* 0x000ea20000300800 */
[----:B------:R-:W-:-:S02]  /*4f870*/  LOP3.LUT P6, RZ, R2, 0x100, RZ, 0xc0, !PT ;  /* 0x0000010002ff7812 */ /* 0x000fc400078cc0ff */
[----:B--2---:R-:W-:-:S11]  /*4f880*/  PRMT R18, R29, 0x7770, RZ ;  /* 0x000077701d127816 */ /* 0x004fd600000000ff */
[----:B------:R0:W-:Y:S04]  /*4f890*/  @P6 STG.E.U8 desc[UR32][R4.64], R18 ;  /* 0x0000001204006986 */ /* 0x0001e8000c101120 */
        /* <DEDUP_REMOVED lines=13> */
[----:B--2---:R0:W-:Y:S01]  /*4f970*/  @P6 STG.E.U8 desc[UR32][R4.64], R18 ;  /* 0x0000001204006986 */ /* 0x0041e2000c101120 */
[C---:B------:R-:W-:Y:S02]  /*4f980*/  LOP3.LUT P6, RZ, R2.reuse, 0x20, RZ, 0xc0, !PT ;  /* 0x0000002002ff7812 */ /* 0x040fe400078cc0ff */
[----:B0-----:R-:W-:Y:S01]  /*4f990*/  PRMT R18, R29, 0x7773, RZ ;  /* 0x000077731d127816 */ /* 0x001fe200000000ff */
[----:B------:R-:W2:Y:S10]  /*4f9a0*/  LDL.LU.64 R4, [R1+0x16d0] ;  /* 0x0016d00001047983 */ /* 0x000eb40000300a00 */
[----:B---3--:R4:W-:Y:S01]  /*4f9b0*/  @P6 STG.E.U8 desc[UR32][R22.64], R18 ;  /* 0x0000001216006986 */ /* 0x0089e2000c101120 */
[----:B------:R-:W-:-:S02]  /*4f9c0*/  LOP3.LUT P6, RZ, R2, 0x10, RZ, 0xc0, !PT ;  /* 0x0000001002ff7812 */ /* 0x000fc400078cc0ff */
[----:B----4-:R-:W-:-:S11]  /*4f9d0*/  PRMT R18, R9, 0x7770, RZ ;  /* 0x0000777009127816 */ /* 0x010fd600000000ff */
        /* <DEDUP_REMOVED lines=9> */
[C---:B0-----:R-:W-:Y:S02]  /*4fa70*/  PRMT R18, R7.reuse, 0x7771, RZ ;  /* 0x0000777107127816 */ /* 0x041fe400000000ff */
[----:B------:R-:W3:Y:S04]  /*4fa80*/  LDL.LU.64 R14, [R1+0x5d8] ;  /* 0x0005d800010e7983 */ /* 0x000ee80000300a00 */
[----:B------:R0:W-:Y:S02]  /*4fa90*/  @P1 STG.E.U8 desc[UR32][R12.64], R18 ;  /* 0x000000120c001986 */ /* 0x0001e4000c101120 */
[----:B0-----:R-:W-:-:S02]  /*4faa0*/  PRMT R18, R7, 0x7772, RZ ;  /* 0x0000777207127816 */ /* 0x001fc400000000ff */
[----:B------:R-:W4:Y:S04]  /*4fab0*/  LDL.LU.64 R12, [R1+0x5d0] ;  /* 0x0005d000010c7983 */ /* 0x000f280000300a00 */
[----:B------:R-:W4:Y:S04]  /*4fac0*/  LDL.LU.64 R26, [R1+0x5b8] ;  /* 0x0005b800011a7983 */ /* 0x000f280000300a00 */
[----:B------:R0:W-:Y:S04]  /*4fad0*/  @P0 STG.E.U8 desc[UR32][R10.64], R18 ;  /* 0x000000120a000986 */ /* 0x0001e8000c101120 */
[----:B------:R-:W4:Y:S04]  /*4fae0*/  LDL.LU.64 R24, [R1+0x5b0] ;  /* 0x0005b00001187983 */ /* 0x000f280000300a00 */
[----:B0-----:R-:W4:Y:S01]  /*4faf0*/  LDL.LU R10, [R1+0x120] ;  /* 0x00012000010a7983 */ /* 0x001f220000300800 */
[----:B------:R-:W-:-:S02]  /*4fb00*/  LOP3.LUT P3, RZ, R6, 0x800000, RZ, 0xc0, !PT ;  /* 0x0080000006ff7812 */ /* 0x000fc4000786c0ff */
[----:B------:R-:W-:Y:S01]  /*4fb10*/  LOP3.LUT P2, RZ, R6, 0x1000000, RZ, 0xc0, !PT ;  /* 0x0100000006ff7812 */ /* 0x000fe2000784c0ff */
[----:B------:R-:W-:Y:S01]  /*4fb20*/  IMAD.MOV.U32 R9, RZ, RZ, R8 ;  /* 0x000000ffff097224 */ /* 0x000fe200078e0008 */
[----:B------:R-:W-:Y:S01]  /*4fb30*/  PRMT R18, R7, 0x7773, RZ ;  /* 0x0000777307127816 */ /* 0x000fe200000000ff */
[----:B------:R-:W4:Y:S04]  /*4fb40*/  LDL.LU.64 R16, [R1+0x598] ;  /* 0x0005980001107983 */ /* 0x000f280000300a00 */
[----:B------:R-:W4:Y:S04]  /*4fb50*/  LDL.LU R8, [R1+0x134] ;  /* 0x0001340001087983 */ /* 0x000f280000300800 */
[----:B--2---:R-:W-:Y:S04]  /*4fb60*/  STL.64 [R1+0x1678], R4 ;  /* 0x0016780401007387 */ /* 0x004fe80000100a00 */
[----:B------:R-:W2:Y:S04]  /*4fb70*/  LDL.LU R7, [R1+0x16c8] ;  /* 0x0016c80001077983 */ /* 0x000ea80000300800 */
[----:B---3--:R0:W-:Y:S04]  /*4fb80*/  @P3 STG.E.U8 desc[UR32][R14.64], R18 ;  /* 0x000000120e003986 */ /* 0x0081e8000c101120 */
[----:B0-----:R-:W3:Y:S01]  /*4fb90*/  LDL.LU.64 R14, [R1+0x590] ;  /* 0x00059000010e7983 */ /* 0x001ee20000300a00 */
[----:B----4-:R-:W-:-:S05]  /*4fba0*/  PRMT R18, R10, 0x7770, RZ ;  /* 0x000077700a127816 */ /* 0x010fca00000000ff */
[----:B------:R0:W-:Y:S04]  /*4fbb0*/  @P2 STG.E.U8 desc[UR32][R12.64], R18 ;  /* 0x000000120c002986 */ /* 0x0001e8000c101120 */
[----:B0-----:R-:W4:Y:S04]  /*4fbc0*/  LDL.LU.64 R12, [R1+0x578] ;  /* 0x00057800010c7983 */ /* 0x001f280000300a00 */
[----:B------:R-:W2:Y:S04]  /*4fbd0*/  LDL.LU R29, [R1+0x124] ;  /* 0x00012400011d7983 */ /* 0x000ea80000300800 */
[----:B--2---:R0:W-:Y:S04]  /*4fbe0*/  STL [R1+0x16b8], R29 ;  /* 0x0016b81d01007387 */ /* 0x0041e80000100800 */
        /* <DEDUP_REMOVED lines=19> */
[----:B0-----:R-:W2:Y:S04]  /*4fd20*/  LDL.LU.64 R28, [R1+0x570] ;  /* 0x00057000011c7983 */ /* 0x001ea80000300a00 */
[----:B------:R-:W2:Y:S02]  /*4fd30*/  LDL.LU.64 R18, [R1+0x538] ;  /* 0x0005380001127983 */ /* 0x000ea40000300a00 */
[----:B------:R-:W-:-:S02]  /*4fd40*/  @P6 LOP3.LUT R2, R2, 0x2, RZ, 0xfc, !PT ;  /* 0x0000000202026812 */ /* 0x000fc400078efcff */
[----:B------:R-:W-:Y:S02]  /*4fd50*/  LOP3.LUT P6, RZ, R5, 0x2, RZ, 0xc0, !PT ;  /* 0x0000000205ff7812 */ /* 0x000fe400078cc0ff */
[----:B------:R-:W-:Y:S02]  /*4fd60*/  LOP3.LUT R2, R2, 0xfffffffb, RZ, 0xc0, !PT ;  /* 0xfffffffb02027812 */ /* 0x000fe400078ec0ff */
[----:B------:R-:W-:-:S09]  /*4fd70*/  LOP3.LUT P1, RZ, R6, 0x2000000, RZ, 0xc0, !PT ;  /* 0x0200000006ff7812 */ /* 0x000fd2000782c0ff */
[----:B------:R-:W-:Y:S02]  /*4fd80*/  @P6 LOP3.LUT R2, R2, 0x4, RZ, 0xfc, !PT ;  /* 0x0000000402026812 */ /* 0x000fe400078efcff */
[----:B------:R-:W-:Y:S02]  /*4fd90*/  LOP3.LUT P6, RZ, R6, 0x20000000, RZ, 0xc0, !PT ;  /* 0x2000000006ff7812 */ /* 0x000fe400078cc0ff */
[----:B------:R-:W-:Y:S02]  /*4fda0*/  LOP3.LUT R2, R2, 0xfffffff7, RZ, 0xc0, !PT ;  /* 0xfffffff702027812 */ /* 0x000fe400078ec0ff */
[C---:B------:R-:W-:Y:S02]  /*4fdb0*/  LOP3.LUT P0, RZ, R6.reuse, 0x8000000, RZ, 0xc0, !PT ;  /* 0x0800000006ff7812 */ /* 0x040fe4000780c0ff */
[C---:B------:R-:W-:Y:S02]  /*4fdc0*/  LOP3.LUT P5, RZ, R6.reuse, 0x8, RZ, 0xc0, !PT ;  /* 0x0000000806ff7812 */ /* 0x040fe400078ac0ff */
[----:B------:R-:W-:-:S02]  /*4fdd0*/  LOP3.LUT P4, RZ, R6, 0x10, RZ, 0xc0, !PT ;  /* 0x0000001006ff7812 */ /* 0x000fc4000788c0ff */
[C---:B------:R-:W-:Y:S02]  /*4fde0*/  LOP3.LUT P3, RZ, R6.reuse, 0x2, RZ, 0xc0, !PT ;  /* 0x0000000206ff7812 */ /* 0x040fe4000786c0ff */
[----:B------:R-:W-:Y:S02]  /*4fdf0*/  LOP3.LUT P2, RZ, R6, 0x1, RZ, 0xc0, !PT ;  /* 0x0000000106ff7812 */ /* 0x000fe4000784c0ff */
[----:B------:R-:W-:Y:S02]  /*4fe00*/  @P6 LOP3.LUT R2, R2, 0x8, RZ, 0xfc, !PT ;  /* 0x0000000802026812 */ /* 0x000fe400078efcff */
[----:B------:R-:W-:Y:S02]  /*4fe10*/  LOP3.LUT P6, RZ, R6, 0x10000000, RZ, 0xc0, !PT ;  /* 0x1000000006ff7812 */ /* 0x000fe400078cc0ff */
[----:B------:R-:W-:-:S05]  /*4fe20*/  PRMT R6, R10, 0x7771, RZ ;  /* 0x000077710a067816 */ /* 0x000fca00000000ff */
[----:B------:R0:W-:Y:S02]  /*4fe30*/  @P1 STG.E.U8 desc[UR32][R26.64], R6 ;  /* 0x000000061a001986 */ /* 0x0001e4000c101120 */
[----:B0-----:R-:W-:-:S05]  /*4fe40*/  PRMT R6, R10, 0x7772, RZ ;  /* 0x000077720a067816 */ /* 0x001fca00000000ff */
[----:B------:R0:W-:Y:S02]  /*4fe50*/  @P0 STG.E.U8 desc[UR32][R24.64], R6 ;  /* 0x0000000618000986 */ /* 0x0001e4000c101120 */
[----:B0-----:R-:W-:-:S05]  /*4fe60*/  PRMT R6, R10, 0x7773, RZ ;  /* 0x000077730a067816 */ /* 0x001fca00000000ff */
[----:B------:R0:W-:Y:S01]  /*4fe70*/  @P6 STG.E.U8 desc[UR32][R16.64], R6 ;  /* 0x0000000610006986 */ /* 0x0001e2000c101120 */
[----:B------:R-:W-:Y:S02]  /*4fe80*/  LOP3.LUT P6, RZ, R2, 0x8, RZ, 0xc0, !PT ;  /* 0x0000000802ff7812 */ /* 0x000fe400078cc0ff */
[----:B0-----:R-:W-:-:S11]  /*4fe90*/  PRMT R6, R8, 0x7770, RZ ;  /* 0x0000777008067816 */ /* 0x001fd600000000ff */
[----:B---3--:R0:W-:Y:S01]  /*4fea0*/  @P6 STG.E.U8 desc[UR32][R14.64], R6 ;  /* 0x000000060e006986 */ /* 0x0081e2000c101120 */
[----:B------:R-:W-:Y:S02]  /*4feb0*/  LOP3.LUT P6, RZ, R2, 0x4, RZ, 0xc0, !PT ;  /* 0x0000000402ff7812 */ /* 0x000fe400078cc0ff */
[----:B0-----:R-:W-:-:S11]  /*4fec0*/  PRMT R6, R8, 0x7771, RZ ;  /* 0x0000777108067816 */ /* 0x001fd600000000ff */
[----:B----4-:R0:W-:Y:S01]  /*4fed0*/  @P6 STG.E.U8 desc[UR32][R12.64], R6 ;  /* 0x000000060c006986 */ /* 0x0101e2000c101120 */
[----:B------:R-:W-:Y:S02]  /*4fee0*/  LOP3.LUT P6, RZ, R2, 0x2, RZ, 0xc0, !PT ;  /* 0x0000000202ff7812 */ /* 0x000fe400078cc0ff */
[----:B0-----:R-:W-:Y:S01]  /*4fef0*/  PRMT R6, R8, 0x7772, RZ ;  /* 0x0000777208067816 */ /* 0x001fe200000000ff */
[----:B--2---:R0:W-:Y:S04]  /*4ff00*/  STL.64 [R1+0x16b0], R18 ;  /* 0x0016b01201007387 */ /* 0x0041e80000100a00 */
[----:B0-----:R-:W2:Y:S04]  /*4ff10*/  LDL.LU.64 R18, [R1+0x550] ;  /* 0x0005500001127983 */ /* 0x001ea80000300a00 */
[----:B------:R-:W3:Y:S04]  /*4ff20*/  LDL.LU R11, [R1+0x138] ;  /* 0x00013800010b7983 */ /* 0x000ee80000300800 */
[----:B------:R-:W4:Y:S04]  /*4ff30*/  LDL.LU.64 R4, [R1+0x530] ;  /* 0x0005300001047983 */ /* 0x000f280000300a00 */
[----:B------:R-:W3:Y:S04]  /*4ff40*/  LDL.LU.64 R22, [R1+0x518] ;  /* 0x0005180001167983 */ /* 0x000ee80000300a00 */
[----:B------:R-:W3:Y:S04]  /*4ff50*/  LDL.LU.64 R20, [R1+0x510] ;  /* 0x0005100001147983 */ /* 0x000ee80000300a00 */
[----:B------:R-:W3:Y:S04]  /*4ff60*/  LDL.LU.64 R26, [R1+0x4f8] ;  /* 0x0004f800011a7983 */ /* 0x000ee80000300a00 */
[----:B------:R-:W3:Y:S04]  /*4ff70*/  LDL.LU R10, [R1+0x128] ;  /* 0x00012800010a7983 */ /* 0x000ee80000300800 */
[----:B------:R-:W3:Y:S04]  /*4ff80*/  LDL.LU.64 R24, [R1+0x4f0] ;  /* 0x0004f00001187983 */ /* 0x000ee80000300a00 */
[----:B------:R-:W3:Y:S04]  /*4ff90*/  LDL.LU.64 R16, [R1+0x4d8] ;  /* 0x0004d80001107983 */ /* 0x000ee80000300a00 */
[----:B------:R-:W3:Y:S04]  /*4ffa0*/  LDL.LU.64 R14, [R1+0x4d0] ;  /* 0x0004d000010e7983 */ /* 0x000ee80000300a00 */
[----:B------:R-:W3:Y:S04]  /*4ffb0*/  LDL.LU.64 R12, [R1+0x4b8] ;  /* 0x0004b800010c7983 */ /* 0x000ee80000300a00 */
[----:B------:R0:W-:Y:S04]  /*4ffc0*/  @P6 STG.E.U8 desc[UR32][R28.64], R6 ;  /* 0x000000061c006986 */ /* 0x0001e8000c101120 */
[----:B0-----:R-:W2:Y:S01]  /*4ffd0*/  LDL.LU.64 R28, [R1+0x16c0] ;  /* 0x0016c000011c7983 */ /* 0x001ea20000300a00 */
[----:B------:R-:W-:-:S02]  /*4ffe0*/  LOP3.LUT P6, RZ, R2, 0x1, RZ, 0xc0, !PT ;  /* 0x0000000102ff7812 */ /* 0x000fc400078cc0ff */
[----:B------:R-:W-:Y:S02]  /*4fff0*/  PRMT R2, R8, 0x7773, RZ ;  /* 0x0000777308027816 */ /* 0x000fe400000000ff */
[----:B------:R-:W3:Y:S09]  /*50000*/  LDL.LU R8, [R1+0x16bc] ;  /* 0x0016bc0001087983 */ /* 0x000ef20000300800 */
[----:B--2---:R0:W-:Y:S04]  /*50010*/  @P6 STG.E.U8 desc[UR32][R28.64], R2 ;  /* 0x000000021c006986 */ /* 0x0041e8000c101120 */
[----:B0-----:R-:W2:Y:S01]  /*50020*/  LDL.LU R29, [R1+0x16b8] ;  /* 0x0016b800011d7983 */ /* 0x001ea20000300800 */
[----:B------:R-:W-:-:S02]  /*50030*/  LOP3.LUT P6, RZ, R3, 0x80000000, RZ, 0xc0, !PT ;  /* 0x8000000003ff7812 */ /* 0x000fc400078cc0ff */
[----:B--2---:R-:W-:-:S11]  /*50040*/  PRMT R2, R29, 0x7770, RZ ;  /* 0x000077701d027816 */ /* 0x004fd600000000ff */
[----:B------:R0:W-:Y:S04]  /*50050*/  @P6 STG.E.U8 desc[UR32][R18.64], R2 ;  /* 0x0000000212006986 */ /* 0x0001e8000c101120 */
[----:B0-----:R-:W2:Y:S01]  /*50060*/  LDL.LU.64 R18, [R1+0x16b0] ;  /* 0x0016b00001127983 */ /* 0x001ea20000300a00 */
[----:B------:R-:W-:Y:S02]  /*50070*/  LOP3.LUT P6, RZ, R3, 0x40000000, RZ, 0xc0, !PT ;  /* 0x4000000003ff7812 */ /* 0x000fe400078cc0ff */
[----:B------:R-:W-:Y:S02]  /*50080*/  PRMT R2, R29, 0x7771, RZ ;  /* 0x000077711d027816 */ /* 0x000fe400000000ff */
[C---:B------:R-:W-:Y:S02]  /*50090*/  LOP3.LUT P1, RZ, R7.reuse, 0x80000000, RZ, 0xc0, !PT ;  /* 0x8000000007ff7812 */ /* 0x040fe4000782c0ff */
[----:B------:R-:W-:-:S07]  /*500a0*/  LOP3.LUT P0, RZ, R7, 0x40000000, RZ, 0xc0, !PT ;  /* 0x4000000007ff7812 */ /* 0x000fce000780c0ff */
[----:B--2---:R0:W-:Y:S01]  /*500b0*/  @P6 STG.E.U8 desc[UR32][R18.64], R2 ;  /* 0x0000000212006986 */ /* 0x0041e2000c101120 */
[----:B------:R-:W-:Y:S02]  /*500c0*/  LOP3.LUT P6, RZ, R3, 0x20000000, RZ, 0xc0, !PT ;  /* 0x2000000003ff7812 */ /* 0x000fe400078cc0ff */
[----:B0-----:R-:W-:-:S11]  /*500d0*/  PRMT R2, R29, 0x7772, RZ ;  /* 0x000077721d027816 */ /* 0x001fd600000000ff */
[----:B----4-:R0:W-:Y:S01]  /*500e0*/  @P6 STG.E.U8 desc[UR32][R4.64], R2 ;  /* 0x0000000204006986 */ /* 0x0101e2000c101120 */
[----:B------:R-:W-:Y:S02]  /*500f0*/  LOP3.LUT P6, RZ, R3, 0x10000000, RZ, 0xc0, !PT ;  /* 0x1000000003ff7812 */ /* 0x000fe400078cc0ff */
[----:B0-----:R-:W-:-:S11]  /*50100*/  PRMT R2, R29, 0x7773, RZ ;  /* 0x000077731d027816 */ /* 0x001fd600000000ff */
[----:B---3--:R0:W-:Y:S02]  /*50110*/  @P6 STG.E.U8 desc[UR32][R22.64], R2 ;  /* 0x0000000216006986 */ /* 0x0081e4000c101120 */
[----:B0-----:R-:W-:-:S05]  /*50120*/  PRMT R2, R11, 0x7770, RZ ;  /* 0x000077700b027816 */ /* 0x001fca00000000ff */
[----:B------:R0:W-:Y:S02]  /*50130*/  @P5 STG.E.U8 desc[UR32][R20.64], R2 ;  /* 0x0000000214005986 */ /* 0x0001e4000c101120 */
[C---:B0-----:R-:W-:Y:S02]  /*50140*/  PRMT R2, R11.reuse, 0x7771, RZ ;  /* 0x000077710b027816 */ /* 0x041fe400000000ff */
[----:B------:R-:W2:Y:S04]  /*50150*/  LDL.LU.64 R20, [R1+0x4b0] ;  /* 0x0004b00001147983 */ /* 0x000ea80000300a00 */
        /* <DEDUP_REMOVED lines=8> */
[----:B------:R0:W-:Y:S04]  /*501e0*/  @P0 STG.E.U8 desc[UR32][R12.64], R2 ;  /* 0x000000020c000986 */ /* 0x0001e8000c101120 */
[----:B0-----:R-:W3:Y:S01]  /*501f0*/  LDL.LU.64 R12, [R1+0x498] ;  /* 0x00049800010c7983 */ /* 0x001ee20000300a00 */
[C---:B------:R-:W-:Y:S02]  /*50200*/  LOP3.LUT P3, RZ, R7.reuse, 0x20000000, RZ, 0xc0, !PT ;  /* 0x2000000007ff7812 */ /* 0x040fe4000786c0ff */
[----:B------:R-:W-:Y:S01]  /*50210*/  LOP3.LUT P2, RZ, R7, 0x10000000, RZ, 0xc0, !PT ;  /* 0x1000000007ff7812 */ /* 0x000fe2000784c0ff */
[----:B------:R-:W4:Y:S01]  /*50220*/  LDL.LU.64 R26, [R1+0x490] ;  /* 0x00049000011a7983 */ /* 0x000f220000300a00 */
[----:B------:R-:W-:Y:S01]  /*50230*/  PRMT R2, R10, 0x7772, RZ ;  /* 0x000077720a027816 */ /* 0x000fe200000000ff */
[----:B------:R-:W-:-:S02]  /*50240*/  IMAD.MOV.U32 R11, RZ, RZ, R9 ;  /* 0x000000ffff0b7224 */ /* 0x000fc400078e0009 */
[----:B------:R-:W4:Y:S04]  /*50250*/  LDL.LU.64 R24, [R1+0x478] ;  /* 0x0004780001187983 */ /* 0x000f280000300a00 */
[----:B------:R-:W4:Y:S04]  /*50260*/  LDL.LU.64 R16, [R1+0x470] ;  /* 0x0004700001107983 */ /* 0x000f280000300a00 */
[----:B------:R-:W4:Y:S04]  /*50270*/  LDL.LU R9, [R1+0x13c] ;  /* 0x00013c0001097983 */ /* 0x000f280000300800 */
[----:B------:R-:W4:Y:S04]  /*50280*/  LDL.LU.64 R14, [R1+0x458] ;  /* 0x00045800010e7983 */ /* 0x000f280000300a00 */
[----:B------:R-:W4:Y:S04]  /*50290*/  LDL.LU R6, [R1+0x12c] ;  /* 0x00012c0001067983 */ /* 0x000f280000300800 */
[----:B--2---:R0:W-:Y:S02]  /*502a0*/  @P3 STG.E.U8 desc[UR32][R20.64], R2 ;  /* 0x0000000214003986 */ /* 0x0041e4000c101120 */
[----:B0-----:R-:W-:-:S05]  /*502b0*/  PRMT R2, R10, 0x7773, RZ ;  /* 0x000077730a027816 */ /* 0x001fca00000000ff */
[----:B---3--:R0:W-:Y:S04]  /*502c0*/  @P2 STG.E.U8 desc[UR32][R12.64], R2 ;  /* 0x000000020c002986 */ /* 0x0081e8000c101120 */
[----:B0-----:R-:W2:Y:S04]  /*502d0*/  LDL.LU.64 R12, [R1+0x450] ;  /* 0x00045000010c7983 */ /* 0x001ea80000300a00 */
[----:B------:R-:W3:Y:S04]  /*502e0*/  LDL.LU.64 R18, [R1+0x418] ;  /* 0x0004180001127983 */ /* 0x000ee80000300a00 */
        /* <DEDUP_REMOVED lines=23> */
[----:B------:R-:W3:Y:S01]  /*50460*/  LDL.LU R10, [R1+0x110] ;  /* 0x00011000010a7983 */ /* 0x000ee20000300800 */
[----:B------:R-:W-:Y:S02]  /*50470*/  LOP3.LUT R3, R3, 0xfbffffff, RZ, 0xc0, !PT ;  /* 0xfbffffff03037812 */ /* 0x000fe400078ec0ff */
[C---:B------:R-:W-:Y:S01]  /*50480*/  LOP3.LUT P1, RZ, R7.reuse, 0x8000000, RZ, 0xc0, !PT ;  /* 0x0800000007ff7812 */ /* 0x040fe2000782c0ff */
[----:B------:R-:W3:Y:S01]  /*50490*/  LDL.LU.64 R4, [R1+0x410] ;  /* 0x0004100001047983 */ /* 0x000ee20000300a00 */
[----:B------:R-:W-:Y:S02]  /*504a0*/  LOP3.LUT P0, RZ, R7, 0x4000000, RZ, 0xc0, !PT ;  /* 0x0400000007ff7812 */ /* 0x000fe4000780c0ff */
[----:B----4-:R-:W-:Y:S01]  /*504b0*/  PRMT R2, R9, 0x7770, RZ ;  /* 0x0000777009027816 */ /* 0x010fe200000000ff */
[----:B------:R-:W4:Y:S04]  /*504c0*/  LDL.LU.64 R28, [R1+0x3f8] ;  /* 0x0003f800011c7983 */ /* 0x000f280000300a00 */
        /* <DEDUP_REMOVED lines=17> */
[----:B------:R0:W-:Y:S01]  /*505e0*/  @P6 STG.E.U8 desc[UR32][R14.64], R2 ;  /* 0x000000020e006986 */ /* 0x0001e2000c101120 */
        /* <DEDUP_REMOVED lines=22> */
[----:B---3--:R0:W-:Y:S01]  /*50750*/  @P6 STG.E.U8 desc[UR32][R18.64], R2 ;  /* 0x0000000212006986 */ /* 0x0081e2000c101120 */
[----:B------:R-:W-:Y:S02]  /*50760*/  LOP3.LUT P6, RZ, R3, 0x400000, RZ, 0xc0, !PT ;  /* 0x0040000003ff7812 */ /* 0x000fe400078cc0ff */
[----:B0-----:R-:W-:-:S11]  /*50770*/  PRMT R2, R10, 0x7770, RZ ;  /* 0x000077700a027816 */ /* 0x001fd600000000ff */
[----:B------:R0:W-:Y:S01]  /*50780*/  @P6 STG.E.U8 desc[UR32][R4.64], R2 ;  /* 0x0000000204006986 */ /* 0x0001e2000c101120 */
[----:B------:R-:W-:Y:S02]  /*50790*/  LOP3.LUT P6, RZ, R3, 0x200000, RZ, 0xc0, !PT ;  /* 0x0020000003ff7812 */ /* 0x000fe400078cc0ff */
[----:B0-----:R-:W-:-:S11]  /*507a0*/  PRMT R2, R10, 0x7771, RZ ;  /* 0x000077710a027816 */ /* 0x001fd600000000ff */
[----:B----4-:R0:W-:Y:S01]  /*507b0*/  @P6 STG.E.U8 desc[UR32][R28.64], R2 ;  /* 0x000000021c006986 */ /* 0x0101e2000c101120 */
        /* <DEDUP_REMOVED lines=12> */
[----:B------:R-:W3:Y:S04]  /*50880*/  LDL.LU R8, [R1+0x1698] ;  /* 0x0016980001087983 */ /* 0x000ee80000300800 */
[----:B------:R2:W-:Y:S02]  /*50890*/  @P1 STG.E.U8 desc[UR32][R14.64], R2 ;  /* 0x000000020e001986 */ /* 0x0005e4000c101120 */
[----:B--2---:R-:W-:-:S05]  /*508a0*/  PRMT R2, R9, 0x7770, RZ ;  /* 0x0000777009027816 */ /* 0x004fca00000000ff */
[----:B------:R0:W-:Y:S02]  /*508b0*/  @P0 STG.E.U8 desc[UR32][R12.64], R2 ;  /* 0x000000020c000986 */ /* 0x0001e4000c101120 */
[----:B0-----:R-:W-:Y:S02]  /*508c0*/  IMAD.MOV.U32 R13, RZ, RZ, R11 ;  /* 0x000000ffff0d7224 */ /* 0x001fe400078e000b */
[----:B------:R-:W2:Y:S01]  /*508d0*/  LDL.LU.64 R10, [R1+0x378] ;  /* 0x00037800010a7983 */ /* 0x000ea20000300a00 */
[----:B------:R-:W-:Y:S02]  /*508e0*/  LOP3.LUT R3, R3, 0xffffefff, RZ, 0xc0, !PT ;  /* 0xffffefff03037812 */ /* 0x000fe400078ec0ff */
[----:B------:R-:W-:Y:S01]  /*508f0*/  LOP3.LUT P3, RZ, R7, 0x400, RZ, 0xc0, !PT ;  /* 0x0000040007ff7812 */ /* 0x000fe2000786c0ff */
[----:B------:R-:W4:Y:S01]  /*50900*/  LDL.LU.64 R22, [R1+0x370] ;  /* 0x0003700001167983 */ /* 0x000f220000300a00 */
[----:B------:R-:W-:-:S03]  /*50910*/  PRMT R2, R9, 0x7771, RZ ;  /* 0x0000777109027816 */ /* 0x000fc600000000ff */
[----:B------:R-:W4:Y:S04]  /*50920*/  LDL.LU.64 R20, [R1+0x358] ;  /* 0x0003580001147983 */ /* 0x000f280000300a00 */
[----:B------:R-:W4:Y:S01]  /*50930*/  LDL.LU.64 R24, [R1+0x350] ;  /* 0x0003500001187983 */ /* 0x000f220000300a00 */
[----:B------:R-:W-:-:S03]  /*50940*/  LOP3.LUT P2, RZ, R7, 0x200, RZ, 0xc0, !PT ;  /* 0x0000020007ff7812 */ /* 0x000fc6000784c0ff */
[----:B------:R-:W4:Y:S01]  /*50950*/  LDL.LU.64 R16, [R1+0x338] ;  /* 0x0003380001107983 */ /* 0x000f220000300a00 */
[----:B------:R-:W-:-:S03]  /*50960*/  LOP3.LUT P1, RZ, R7, 0x100, RZ, 0xc0, !PT ;  /* 0x0000010007ff7812 */ /* 0x000fc6000782c0ff */
[----:B------:R-:W4:Y:S01]  /*50970*/  LDL.LU.64 R14, [R1+0x330] ;  /* 0x00033000010e7983 */ /* 0x000f220000300a00 */
[----:B------:R-:W-:Y:S02]  /*50980*/  LOP3.LUT P0, RZ, R7, 0x80, RZ, 0xc0, !PT ;  /* 0x0000008007ff7812 */ /* 0x000fe4000780c0ff */
[----:B---3--:R-:W-:-:S13]  /*50990*/  LOP3.LUT P6, RZ, R8, 0x40000000, RZ, 0xc0, !PT ;  /* 0x4000000008ff7812 */ /* 0x008fda00078cc0ff */
        /* <DEDUP_REMOVED lines=21> */
[----:B--2---:R0:W-:Y:S10]  /*50af0*/  @P3 STG.E.U8 desc[UR32][R10.64], R2 ;  /* 0x000000020a003986 */ /* 0x0041f4000c101120 */
[----:B------:R-:W-:Y:S01]  /*50b00*/  @P6 LOP3.LUT R3, R3, 0x80000, RZ, 0xfc, !PT ;  /* 0x0008000003036812 */ /* 0x000fe200078efcff */
[----:B0-----:R-:W2:Y:S01]  /*50b10*/  LDL.LU.64 R10, [R1+0x318] ;  /* 0x00031800010a7983 */ /* 0x001ea20000300a00 */
[----:B------:R-:W-:-:S03]  /*50b20*/  LOP3.LUT P6, RZ, R7, 0x40, RZ, 0xc0, !PT ;  /* 0x0000004007ff7812 */ /* 0x000fc600078cc0ff */
[----:B------:R-:W3:Y:S04]  /*50b30*/  LDL.LU R26, [R1+0x118] ;  /* 0x00011800011a7983 */ /* 0x000ee80000300800 */
[----:B------:R-:W2:Y:S01]  /*50b40*/  LDL.LU.64 R6, [R1+0x2f8] ;  /* 0x0002f80001067983 */ /* 0x000ea20000300a00 */
[----:B------:R-:W-:-:S05]  /*50b50*/  PRMT R2, R9, 0x7772, RZ ;  /* 0x0000777209027816 */ /* 0x000fca00000000ff */
[----:B----4-:R0:W-:Y:S02]  /*50b60*/  @P2 STG.E.U8 desc[UR32][R22.64], R2 ;  /* 0x0000000216002986 */ /* 0x0101e4000c101120 */
[----:B0-----:R-:W-:-:S05]  /*50b70*/  PRMT R2, R9, 0x7773, RZ ;  /* 0x0000777309027816 */ /* 0x001fca00000000ff */
[----:B------:R0:W-:Y:S02]  /*50b80*/  @P1 STG.E.U8 desc[UR32][R20.64], R2 ;  /* 0x0000000214001986 */ /* 0x0001e4000c101120 */
[----:B0-----:R-:W-:-:S05]  /*50b90*/  PRMT R2, R13, 0x7770, RZ ;  /* 0x000077700d027816 */ /* 0x001fca00000000ff */
[----:B------:R-:W-:Y:S04]  /*50ba0*/  @P0 STG.E.U8 desc[UR32][R24.64], R2 ;  /* 0x0000000218000986 */ /* 0x000fe8000c101120 */
[----:B--2---:R0:W-:Y:S04]  /*50bb0*/  STL.64 [R1+0x1690], R6 ;  /* 0x0016900601007387 */ /* 0x0041e80000100a00 */
[----:B0-----:R-:W2:Y:S01]  /*50bc0*/  LDL.LU.64 R6, [R1+0x310] ;  /* 0x0003100001067983 */ /* 0x001ea20000300a00 */
[----:B------:R-:W-:-:S03]  /*50bd0*/  PRMT R2, R13, 0x7771, RZ ;  /* 0x000077710d027816 */ /* 0x000fc600000000ff */
[----:B------:R-:W4:Y:S04]  /*50be0*/  LDL.LU.64 R18, [R1+0x2f0] ;  /* 0x0002f00001127983 */ /* 0x000f280000300a00 */
[----:B------:R0:W-:Y:S01]  /*50bf0*/  @P6 STG.E.U8 desc[UR32][R16.64], R2 ;  /* 0x0000000210006986 */ /* 0x0001e2000c101120 */
[----:B------:R-:W-:-:S03]  /*50c00*/  LOP3.LUT P6, RZ, R3, 0x80000, RZ, 0xc0, !PT ;  /* 0x0008000003ff7812 */ /* 0x000fc600078cc0ff */
[----:B------:R-:W4:Y:S04]  /*50c10*/  LDL.LU.64 R4, [R1+0x2d8] ;  /* 0x0002d80001047983 */ /* 0x000f280000300a00 */
[----:B------:R-:W4:Y:S01]  /*50c20*/  LDL.LU R27, [R1+0x108] ;  /* 0x00010800011b7983 */ /* 0x000f220000300800 */
[----:B0-----:R-:W-:-:S03]  /*50c30*/  PRMT R2, R13, 0x7772, RZ ;  /* 0x000077720d027816 */ /* 0x001fc600000000ff */
[----:B------:R-:W4:Y:S04]  /*50c40*/  LDL.LU.64 R28, [R1+0x2d0] ;  /* 0x0002d000011c7983 */ /* 0x000f280000300a00 */
[----:B------:R0:W-:Y:S01]  /*50c50*/  @P6 STG.E.U8 desc[UR32][R14.64], R2 ;  /* 0x000000020e006986 */ /* 0x0001e2000c101120 */
[----:B------:R-:W-:-:S03]  /*50c60*/  LOP3.LUT P6, RZ, R3, 0x40000, RZ, 0xc0, !PT ;  /* 0x0004000003ff7812 */ /* 0x000fc600078cc0ff */
[----:B------:R-:W4:Y:S04]  /*50c70*/  LDL.LU.64 R22, [R1+0x2c0] ;  /* 0x0002c00001167983 */ /* 0x000f280000300a00 */
[----:B------:R-:W4:Y:S01]  /*50c80*/  LDL.LU R9, [R1+0x11c] ;  /* 0x00011c0001097983 */ /* 0x000f220000300800 */
[----:B0-----:R-:W-:-:S03]  /*50c90*/  IMAD.MOV.U32 R2, RZ, RZ, R13 ;  /* 0x000000ffff027224 */ /* 0x001fc600078e000d */
[----:B------:R-:W4:Y:S02]  /*50ca0*/  LDL.LU.64 R20, [R1+0x2b8] ;  /* 0x0002b80001147983 */ /* 0x000f240000300a00 */
[----:B------:R-:W-:Y:S02]  /*50cb0*/  PRMT R2, R2, 0x7773, RZ ;  /* 0x0000777302027816 */ /* 0x000fe400000000ff */
[----:B------:R-:W4:Y:S04]  /*50cc0*/  LDL.LU.64 R24, [R1+0x2a8] ;  /* 0x0002a80001187983 */ /* 0x000f280000300a00 */
[----:B------:R3:W-:Y:S01]  /*50cd0*/  @P6 STG.E.U8 desc[UR32][R10.64], R2 ;  /* 0x000000020a006986 */ /* 0x0007e2000c101120 */
[----:B------:R-:W-:-:S03]  /*50ce0*/  LOP3.LUT P6, RZ, R3, 0x20000, RZ, 0xc0, !PT ;  /* 0x0002000003ff7812 */ /* 0x000fc600078cc0ff */
[----:B------:R-:W4:Y:S04]  /*50cf0*/  LDL.LU.64 R16, [R1+0x2a0] ;  /* 0x0002a00001107983 */ /* 0x000f280000300a00 */
[----:B------:R-:W4:Y:S01]  /*50d00*/  LDL.LU.64 R14, [R1+0x288] ;  /* 0x00028800010e7983 */ /* 0x000f220000300a00 */
[----:B---3--:R-:W-:-:S03]  /*50d10*/  PRMT R2, R26, 0x7770, RZ ;  /* 0x000077701a027816 */ /* 0x008fc600000000ff */
[----:B------:R-:W3:Y:S04]  /*50d20*/  LDL.LU.64 R12, [R1+0x280] ;  /* 0x00028000010c7983 */ /* 0x000ee80000300a00 */
[----:B------:R-:W3:Y:S04]  /*50d30*/  LDL.LU.64 R10, [R1+0x268] ;  /* 0x00026800010a7983 */ /* 0x000ee80000300a00 */
[----:B--2---:R0:W-:Y:S04]  /*50d40*/  @P6 STG.E.U8 desc[UR32][R6.64], R2 ;  /* 0x0000000206006986 */ /* 0x0041e8000c101120 */
[----:B0-----:R-:W2:Y:S01]  /*50d50*/  LDL.LU.64 R6, [R1+0x1690] ;  /* 0x0016900001067983 */ /* 0x001ea20000300a00 */
[----:B------:R-:W-:-:S02]  /*50d60*/  LOP3.LUT P6, RZ, R3, 0x10000, RZ, 0xc0, !PT ;  /* 0x0001000003ff7812 */ /* 0x000fc400078cc0ff */
[----:B------:R-:W-:Y:S02]  /*50d70*/  PRMT R2, R26, 0x7771, RZ ;  /* 0x000077711a027816 */ /* 0x000fe400000000ff */
[C---:B------:R-:W-:Y:S02]  /*50d80*/  LOP3.LUT P5, RZ, R8.reuse, 0x20000000, RZ, 0xc0, !PT ;  /* 0x2000000008ff7812 */ /* 0x040fe400078ac0ff */
[C---:B------:R-:W-:Y:S02]  /*50d90*/  LOP3.LUT P4, RZ, R8.reuse, 0x10000000, RZ, 0xc0, !PT ;  /* 0x1000000008ff7812 */ /* 0x040fe4000788c0ff */
[C---:B------:R-:W-:Y:S02]  /*50da0*/  LOP3.LUT P3, RZ, R8.reuse, 0x8000000, RZ, 0xc0, !PT ;  /* 0x0800000008ff7812 */ /* 0x040fe4000786c0ff */
[C---:B------:R-:W-:Y:S02]  /*50db0*/  LOP3.LUT P2, RZ, R8.reuse, 0x4000000, RZ, 0xc0, !PT ;  /* 0x0400000008ff7812 */ /* 0x040fe4000784c0ff */
[----:B------:R-:W-:-:S02]  /*50dc0*/  LOP3.LUT P1, RZ, R8, 0x2000000, RZ, 0xc0, !PT ;  /* 0x0200000008ff7812 */ /* 0x000fc4000782c0ff */
[----:B------:R-:W-:Y:S01]  /*50dd0*/  LOP3.LUT P0, RZ, R8, 0x1000000, RZ, 0xc0, !PT ;  /* 0x0100000008ff7812 */ /* 0x000fe2000780c0ff */
[----:B--2---:R0:W-:Y:S01]  /*50de0*/  @P6 STG.E.U8 desc[UR32][R6.64], R2 ;  /* 0x0000000206006986 */ /* 0x0041e2000c101120 */
[----:B------:R-:W-:Y:S02]  /*50df0*/  LOP3.LUT P6, RZ, R3, 0x8000, RZ, 0xc0, !PT ;  /* 0x0000800003ff7812 */ /* 0x000fe400078cc0ff */
[----:B0-----:R-:W-:-:S11]  /*50e00*/  PRMT R2, R26, 0x7772, RZ ;  /* 0x000077721a027816 */ /* 0x001fd600000000ff */
[----:B----4-:R0:W-:Y:S01]  /*50e10*/  @P6 STG.E.U8 desc[UR32][R18.64], R2 ;  /* 0x0000000212006986 */ /* 0x0101e2000c101120 */
[----:B------:R-:W-:Y:S02]  /*50e20*/  LOP3.LUT P6, RZ, R3, 0x4000, RZ, 0xc0, !PT ;  /* 0x0000400003ff7812 */ /* 0x000fe400078cc0ff */
        /* <DEDUP_REMOVED lines=17> */
[----:B---3--:R0:W-:Y:S02]  /*50f40*/  @P1 STG.E.U8 desc[UR32][R12.64], R2 ;  /* 0x000000020c001986 */ /* 0x0081e4000c101120 */
[----:B0-----:R-:W-:-:S05]  /*50f50*/  PRMT R2, R9, 0x7773, RZ ;  /* 0x0000777309027816 */ /* 0x001fca00000000ff */
[----:B------:R0:W-:Y:S04]  /*50f60*/  @P0 STG.E.U8 desc[UR32][R10.64], R2 ;  /* 0x000000020a000986 */ /* 0x0001e8000c101120 */
[----:B0-----:R-:W2:Y:S04]  /*50f70*/  LDL.LU.64 R10, [R1+0x260] ;  /* 0x00026000010a7983 */ /* 0x001ea80000300a00 */
[----:B------:R-:W3:Y:S04]  /*50f80*/  LDL.LU.64 R20, [R1+0x248] ;  /* 0x0002480001147983 */ /* 0x000ee80000300a00 */
[----:B------:R-:W4:Y:S04]  /*50f90*/  LDL.LU.64 R26, [R1+0x240] ;  /* 0x00024000011a7983 */ /* 0x000f280000300a00 */
[----:B------:R-:W2:Y:S01]  /*50fa0*/  LDL.LU R15, [R1+0x10c] ;  /* 0x00010c00010f7983 */ /* 0x000ea20000300800 */
[----:B------:R-:W-:-:S03]  /*50fb0*/  LOP3.LUT P3, RZ, R8, 0x800000, RZ, 0xc0, !PT ;  /* 0x0080000008ff7812 */ /* 0x000fc6000786c0ff */
[----:B------:R-:W4:Y:S04]  /*50fc0*/  LDL.LU.64 R24, [R1+0x228] ;  /* 0x0002280001187983 */ /* 0x000f280000300a00 */
[----:B------:R-:W4:Y:S04]  /*50fd0*/  LDL.LU.64 R16, [R1+0x220] ;  /* 0x0002200001107983 */ /* 0x000f280000300a00 */
[----:B------:R-:W4:Y:S04]  /*50fe0*/  LDL.LU.64 R12, [R1+0x208] ;  /* 0x00020800010c7983 */ /* 0x000f280000300a00 */
[----:B------:R-:W4:Y:S01]  /*50ff0*/  LDL.LU R9, [R1+0xf0] ;  /* 0x0000f00001097983 */ /* 0x000f220000300800 */
[----:B--2---:R-:W-:-:S05]  /*51000*/  PRMT R2, R15, 0x7770, RZ ;  /* 0x000077700f027816 */ /* 0x004fca00000000ff */
[----:B------:R0:W-:Y:S04]  /*51010*/  @P3 STG.E.U8 desc[UR32][R10.64], R2 ;  /* 0x000000020a003986 */ /* 0x0001e8000c101120 */
[----:B0-----:R-:W2:Y:S04]  /*51020*/  LDL.LU.64 R10, [R1+0x200] ;  /* 0x00020000010a7983 */ /* 0x001ea80000300a00 */
[----:B------:R-:W2:Y:S04]  /*51030*/  LDL.LU R14, [R1+0xe0] ;  /* 0x0000e000010e7983 */ /* 0x000ea80000300800 */
[----:B------:R-:W3:Y:S01]  /*51040*/  LDL.LU.64 R4, [R1+0x218] ;  /* 0x0002180001047983 */ /* 0x000ee20000300a00 */
        /* <DEDUP_REMOVED lines=20> */
[C---:B------:R-:W-:Y:S01]  /*51190*/  LOP3.LUT P6, RZ, R8.reuse, 0x20000, RZ, 0xc0, !PT ;  /* 0x0002000008ff7812 */ /* 0x040fe200078cc0ff */
[----:B------:R-:W3:Y:S01]  /*511a0*/  LDL.LU.64 R6, [R1+0x210] ;  /* 0x0002100001067983 */ /* 0x000ee20000300a00 */
[----:B------:R-:W-:Y:S02]  /*511b0*/  LOP3.LUT R3, R3, 0xfffffbff, RZ, 0xc0, !PT ;  /* 0xfffffbff03037812 */ /* 0x000fe400078ec0ff */
[C---:B------:R-:W-:Y:S01]  /*511c0*/  LOP3.LUT P2, RZ, R8.reuse, 0x400000, RZ, 0xc0, !PT ;  /* 0x0040000008ff7812 */ /* 0x040fe2000784c0ff */
[----:B------:R-:W3:Y:S01]  /*511d0*/  LDL.LU.64 R18, [R1+0x238] ;  /* 0x0002380001127983 */ /* 0x000ee20000300a00 */
[C---:B------:R-:W-:Y:S02]  /*511e0*/  LOP3.LUT P1, RZ, R8.reuse, 0x200000, RZ, 0xc0, !PT ;  /* 0x0020000008ff7812 */ /* 0x040fe4000782c0ff */
[----:B------:R-:W-:Y:S01]  /*511f0*/  PRMT R2, R15, 0x7771, RZ ;  /* 0x000077710f027816 */ /* 0x000fe200000000ff */
[----:B------:R-:W3:Y:S04]  /*51200*/  LDL.LU.64 R28, [R1+0x230] ;  /* 0x00023000011c7983 */ /* 0x000ee80000300a00 */
[----:B------:R-:W-:Y:S01]  /*51210*/  @P6 LOP3.LUT R3, R3, 0x400, RZ, 0xfc, !PT ;  /* 0x0000040003036812 */ /* 0x000fe200078efcff */
[----:B------:R-:W3:Y:S01]  /*51220*/  LDL.LU.64 R22, [R1+0x258] ;  /* 0x0002580001167983 */ /* 0x000ee20000300a00 */
[----:B------:R-:W-:-:S02]  /*51230*/  LOP3.LUT P6, RZ, R8, 0x40000, RZ, 0xc0, !PT ;  /* 0x0004000008ff7812 */ /* 0x000fc400078cc0ff */
[----:B------:R-:W-:Y:S01]  /*51240*/  LOP3.LUT P0, RZ, R8, 0x100000, RZ, 0xc0, !PT ;  /* 0x0010000008ff7812 */ /* 0x000fe2000780c0ff */
[----:B------:R0:W-:Y:S01]  /*51250*/  @P2 STG.E.U8 desc[UR32][R20.64], R2 ;  /* 0x0000000214002986 */ /* 0x0001e2000c101120 */
[----:B------:R-:W-:Y:S02]  /*51260*/  LOP3.LUT R3, R3, 0xfffff7ff, RZ, 0xc0, !PT ;  /* 0xfffff7ff03037812 */ /* 0x000fe400078ec0ff */
[----:B0-----:R-:W-:Y:S01]  /*51270*/  PRMT R2, R15, 0x7772, RZ ;  /* 0x000077720f027816 */ /* 0x001fe200000000ff */
[----:B------:R-:W3:Y:S06]  /*51280*/  LDL.LU.64 R20, [R1+0x250] ;  /* 0x0002500001147983 */ /* 0x000eec0000300a00 */
[----:B------:R-:W-:-:S02]  /*51290*/  @P6 LOP3.LUT R3, R3, 0x800, RZ, 0xfc, !PT ;  /* 0x0000080003036812 */ /* 0x000fc400078efcff */
[----:B------:R-:W-:Y:S01]  /*512a0*/  LOP3.LUT P6, RZ, R8, 0x80000, RZ, 0xc0, !PT ;  /* 0x0008000008ff7812 */ /* 0x000fe200078cc0ff */
[----:B----4-:R0:W-:Y:S02]  /*512b0*/  @P1 STG.E.U8 desc[UR32][R26.64], R2 ;  /* 0x000000021a001986 */ /* 0x0101e4000c101120 */
[----:B0-----:R-:W-:Y:S02]  /*512c0*/  PRMT R2, R15, 0x7773, RZ ;  /* 0x000077730f027816 */ /* 0x001fe400000000ff */
[----:B------:R-:W4:Y:S04]  /*512d0*/  LDL.LU.64 R26, [R1+0x278] ;  /* 0x00027800011a7983 */ /* 0x000f280000300a00 */
[----:B------:R0:W-:Y:S02]  /*512e0*/  @P0 STG.E.U8 desc[UR32][R24.64], R2 ;  /* 0x0000000218000986 */ /* 0x0001e4000c101120 */
[----:B0-----:R-:W-:-:S02]  /*512f0*/  PRMT R2, R9, 0x7770, RZ ;  /* 0x0000777009027816 */ /* 0x001fc400000000ff */
[----:B------:R-:W4:Y:S04]  /*51300*/  LDL.LU.64 R24, [R1+0x270] ;  /* 0x0002700001187983 */ /* 0x000f280000300a00 */
[----:B------:R0:W-:Y:S01]  /*51310*/  @P6 STG.E.U8 desc[UR32][R16.64], R2 ;  /* 0x0000000210006986 */ /* 0x0001e2000c101120 */
[----:B------:R-:W-:-:S03]  /*51320*/  LOP3.LUT P6, RZ, R3, 0x800, RZ, 0xc0, !PT ;  /* 0x0000080003ff7812 */ /* 0x000fc600078cc0ff */
[----:B------:R-:W4:Y:S01]  /*51330*/  LDL.LU R15, [R1+0xe4] ;  /* 0x0000e400010f7983 */ /* 0x000f220000300800 */
[----:B0-----:R-:W-:-:S03]  /*51340*/  PRMT R2, R9, 0x7771, RZ ;  /* 0x0000777109027816 */ /* 0x001fc600000000ff */
[----:B------:R-:W4:Y:S06]  /*51350*/  LDL.LU.64 R16, [R1+0x298] ;  /* 0x0002980001107983 */ /* 0x000f2c0000300a00 */
[----:B------:R0:W-:Y:S01]  /*51360*/  @P6 STG.E.U8 desc[UR32][R12.64], R2 ;  /* 0x000000020c006986 */ /* 0x0001e2000c101120 */
[----:B------:R-:W-:Y:S02]  /*51370*/  LOP3.LUT P6, RZ, R3, 0x400, RZ, 0xc0, !PT ;  /* 0x0000040003ff7812 */ /* 0x000fe400078cc0ff */
[----:B0-----:R-:W-:Y:S01]  /*51380*/  PRMT R2, R9, 0x7772, RZ ;  /* 0x0000777209027816 */ /* 0x001fe200000000ff */
[----:B------:R-:W4:Y:S10]  /*51390*/  LDL.LU.64 R12, [R1+0x290] ;  /* 0x00029000010c7983 */ /* 0x000f340000300a00 */
[----:B--2---:R0:W-:Y:S01]  /*513a0*/  @P6 STG.E.U8 desc[UR32][R10.64], R2 ;  /* 0x000000020a006986 */ /* 0x0041e2000c101120 */
[----:B------:R-:W-:-:S02]  /*513b0*/  LOP3.LUT P6, RZ, R3, 0x200, RZ, 0xc0, !PT ;  /* 0x0000020003ff7812 */ /* 0x000fc400078cc0ff */
[----:B0-----:R-:W-:Y:S01]  /*513c0*/  PRMT R2, R9, 0x7773, RZ ;  /* 0x0000777309027816 */ /* 0x001fe200000000ff */
[----:B------:R-:W2:Y:S04]  /*513d0*/  LDL.LU.64 R10, [R1+0x2b0] ;  /* 0x0002b000010a7983 */ /* 0x000ea80000300a00 */
[----:B------:R-:W4:Y:S06]  /*513e0*/  LDL.LU R9, [R1+0x1688] ;  /* 0x0016880001097983 */ /* 0x000f2c0000300800 */
[----:B---3--:R0:W-:Y:S04]  /*513f0*/  @P6 STG.E.U8 desc[UR32][R4.64], R2 ;  /* 0x0000000204006986 */ /* 0x0081e8000c101120 */
[----:B0-----:R-:W3:Y:S01]  /*51400*/  LDL.LU.64 R4, [R1+0x1680] ;  /* 0x0016800001047983 */ /* 0x001ee20000300a00 */
[----:B------:R-:W-:-:S02]  /*51410*/  LOP3.LUT P6, RZ, R3, 0x100, RZ, 0xc0, !PT ;  /* 0x0000010003ff7812 */ /* 0x000fc400078cc0ff */
[----:B------:R-:W-:Y:S02]  /*51420*/  PRMT R2, R14, 0x7770, RZ ;  /* 0x000077700e027816 */ /* 0x000fe400000000ff */
[C---:B------:R-:W-:Y:S02]  /*51430*/  LOP3.LUT P5, RZ, R8.reuse, 0x400, RZ, 0xc0, !PT ;  /* 0x0000040008ff7812 */ /* 0x040fe400078ac0ff */
[C---:B------:R-:W-:Y:S02]  /*51440*/  LOP3.LUT P4, RZ, R8.reuse, 0x200, RZ, 0xc0, !PT ;  /* 0x0000020008ff7812 */ /* 0x040fe4000788c0ff */
[C---:B------:R-:W-:Y:S02]  /*51450*/  LOP3.LUT P3, RZ, R8.reuse, 0x100, RZ, 0xc0, !PT ;  /* 0x0000010008ff7812 */ /* 0x040fe4000786c0ff */
[C---:B------:R-:W-:Y:S02]  /*51460*/  LOP3.LUT P2, RZ, R8.reuse, 0x80, RZ, 0xc0, !PT ;  /* 0x0000008008ff7812 */ /* 0x040fe4000784c0ff */
[----:B------:R-:W-:Y:S01]  /*51470*/  LOP3.LUT P1, RZ, R8, 0x40, RZ, 0xc0, !PT ;  /* 0x0000004008ff7812 */ /* 0x000fe2000782c0ff */
[----:B---3--:R0:W-:Y:S01]  /*51480*/  @P6 STG.E.U8 desc[UR32][R4.64], R2 ;  /* 0x0000000204006986 */ /* 0x0081e2000c101120 */
[----:B------:R-:W-:-:S02]  /*51490*/  LOP3.LUT P6, RZ, R3, 0x80, RZ, 0xc0, !PT ;  /* 0x0000008003ff7812 */ /* 0x000fc400078cc0ff */
[----:B0-----:R-:W-:Y:S01]  /*514a0*/  PRMT R2, R14, 0x7771, RZ ;  /* 0x000077710e027816 */ /* 0x001fe200000000ff */
[----:B------:R-:W3:Y:S10]  /*514b0*/  LDL.LU.64 R4, [R1+0x1678] ;  /* 0x0016780001047983 */ /* 0x000ef40000300a00 */
[----:B------:R0:W-:Y:S01]  /*514c0*/  @P6 STG.E.U8 desc[UR32][R6.64], R2 ;  /* 0x0000000206006986 */ /* 0x0001e2000c101120 */
[----:B------:R-:W-:-:S02]  /*514d0*/  LOP3.LUT P6, RZ, R3, 0x40, RZ, 0xc0, !PT ;  /* 0x0000004003ff7812 */ /* 0x000fc400078cc0ff */
[----:B0-----:R-:W-:-:S11]  /*514e0*/  PRMT R2, R14, 0x7772, RZ ;  /* 0x000077720e027816 */ /* 0x001fd600000000ff */
[----:B------:R0:W-:Y:S01]  /*514f0*/  @P6 STG.E.U8 desc[UR32][R18.64], R2 ;  /* 0x0000000212006986 */ /* 0x0001e2000c101120 */
[----:B------:R-:W-:Y:S02]  /*51500*/  LOP3.LUT P6, RZ, R3, 0x20, RZ, 0xc0, !PT ;  /* 0x0000002003ff7812 */ /* 0x000fe400078cc0ff */
[----:B0-----:R-:W-:-:S11]  /*51510*/  PRMT R2, R14, 0x7773, RZ ;  /* 0x000077730e027816 */ /* 0x001fd600000000ff */
[----:B------:R4:W-:Y:S01]  /*51520*/  @P6 STG.E.U8 desc[UR32][R28.64], R2 ;  /* 0x000000021c006986 */ /* 0x0009e2000c101120 */
[----:B------:R-:W-:Y:S02]  /*51530*/  LOP3.LUT P6, RZ, R3, 0x10, RZ, 0xc0, !PT ;  /* 0x0000001003ff7812 */ /* 0x000fe400078cc0ff */
[----:B----4-:R-:W-:-:S11]  /*51540*/  PRMT R2, R9, 0x7770, RZ ;  /* 0x0000777009027816 */ /* 0x010fd600000000ff */
[----:B------:R0:W-:Y:S02]  /*51550*/  @P6 STG.E.U8 desc[UR32][R22.64], R2 ;  /* 0x0000000216006986 */ /* 0x0001e4000c101120 */
[----:B0-----:R-:W-:-:S05]  /*51560*/  PRMT R2, R9, 0x7771, RZ ;  /* 0x0000777109027816 */ /* 0x001fca00000000ff */
[----:B------:R0:W-:Y:S02]  /*51570*/  @P5 STG.E.U8 desc[UR32][R20.64], R2 ;  /* 0x0000000214005986 */ /* 0x0001e4000c101120 */
[----:B0-----:R-:W-:-:S05]  /*51580*/  PRMT R2, R9, 0x7772, RZ ;  /* 0x0000777209027816 */ /* 0x001fca00000000ff */
[----:B------:R0:W-:Y:S02]  /*51590*/  @P4 STG.E.U8 desc[UR32][R26.64], R2 ;  /* 0x000000021a004986 */ /* 0x0001e4000c101120 */
[----:B0-----:R-:W-:Y:S02]  /*515a0*/  PRMT R2, R9, 0x7773, RZ ;  /* 0x0000777309027816 */ /* 0x001fe400000000ff */
[----:B------:R-:W4:Y:S04]  /*515b0*/  LDL.LU R9, [R1+0x1670] ;  /* 0x0016700001097983 */ /* 0x000f280000300800 */
[----:B------:R0:W-:Y:S02]  /*515c0*/  @P3 STG.E.U8 desc[UR32][R24.64], R2 ;  /* 0x0000000218003986 */ /* 0x0001e4000c101120 */
[----:B0-----:R-:W-:-:S05]  /*515d0*/  PRMT R2, R15, 0x7770, RZ ;  /* 0x000077700f027816 */ /* 0x001fca00000000ff */
[----:B------:R0:W-:Y:S02]  /*515e0*/  @P2 STG.E.U8 desc[UR32][R16.64], R2 ;  /* 0x0000000210002986 */ /* 0x0001e4000c101120 */
[----:B0-----:R-:W-:-:S05]  /*515f0*/  PRMT R2, R15, 0x7771, RZ ;  /* 0x000077710f027816 */ /* 0x001fca00000000ff */
[----:B------:R0:W-:Y:S04]  /*51600*/  @P1 STG.E.U8 desc[UR32][R12.64], R2 ;  /* 0x000000020c001986 */ /* 0x0001e8000c101120 */
[----:B0-----:R-:W4:Y:S01]  /*51610*/  LDL.LU.64 R12, [R1+0x2c8] ;  /* 0x0002c800010c7983 */ /* 0x001f220000300a00 */
[----:B------:R-:W-:Y:S02]  /*51620*/  LOP3.LUT R3, R3, 0xfffffffe, RZ, 0xc0, !PT ;  /* 0xfffffffe03037812 */ /* 0x000fe400078ec0ff */
[C---:B------:R-:W-:Y:S01]  /*51630*/  LOP3.LUT P0, RZ, R8.reuse, 0x20, RZ, 0xc0, !PT ;  /* 0x0000002008ff7812 */ /* 0x040fe2000780c0ff */
[----:B------:R-:W4:Y:S01]  /*51640*/  LDL.LU.64 R24, [R1+0x2e8] ;  /* 0x0002e80001187983 */ /* 0x000f220000300a00 */
[----:B------:R-:W-:Y:S02]  /*51650*/  LOP3.LUT P3, RZ, R8, 0x10, RZ, 0xc0, !PT ;  /* 0x0000001008ff7812 */ /* 0x000fe4000786c0ff */
[----:B------:R-:W-:-:S02]  /*51660*/  PRMT R2, R15, 0x7772, RZ ;  /* 0x000077720f027816 */ /* 0x000fc400000000ff */
[C---:B------:R-:W-:Y:S02]  /*51670*/  LOP3.LUT P2, RZ, R8.reuse, 0x8, RZ, 0xc0, !PT ;  /* 0x0000000808ff7812 */ /* 0x040fe4000784c0ff */
[----:B------:R-:W-:-:S05]  /*51680*/  LOP3.LUT P1, RZ, R8, 0x4, RZ, 0xc0, !PT ;  /* 0x0000000408ff7812 */ /* 0x000fca000782c0ff */
[----:B--2---:R0:W-:Y:S01]  /*51690*/  @P0 STG.E.U8 desc[UR32][R10.64], R2 ;  /* 0x000000020a000986 */ /* 0x0041e2000c101120 */
[----:B------:R-:W-:-:S03]  /*516a0*/  LOP3.LUT P0, RZ, R8, 0x2, RZ, 0xc0, !PT ;  /* 0x0000000208ff7812 */ /* 0x000fc6000780c0ff */
[----:B0-----:R-:W2:Y:S01]  /*516b0*/  LDL.LU.64 R10, [R1+0x2e0] ;  /* 0x0002e000010a7983 */ /* 0x001ea20000300a00 */
[----:B------:R-:W-:-:S03]  /*516c0*/  PRMT R2, R15, 0x7773, RZ ;  /* 0x000077730f027816 */ /* 0x000fc600000000ff */
[----:B------:R-:W2:Y:S04]  /*516d0*/  LDL.LU.64 R20, [R1+0x308] ;  /* 0x0003080001147983 */ /* 0x000ea80000300a00 */
[----:B------:R-:W2:Y:S04]  /*516e0*/  LDL.LU R27, [R1+0xf8] ;  /* 0x0000f800011b7983 */ /* 0x000ea80000300800 */
[----:B------:R-:W2:Y:S01]  /*516f0*/  LDL.LU.64 R16, [R1+0x300] ;  /* 0x0003000001107983 */ /* 0x000ea20000300a00 */
[----:B---3--:R-:W-:Y:S02]  /*51700*/  LOP3.LUT R4, R4, 0xefffffff, RZ, 0xc0, !PT ;  /* 0xefffffff04047812 */ /* 0x008fe400078ec0ff */
[----:B----4-:R-:W-:-:S13]  /*51710*/  LOP3.LUT P6, RZ, R9, 0x1000000, RZ, 0xc0, !PT ;  /* 0x0100000009ff7812 */ /* 0x010fda00078cc0ff */
        /* <DEDUP_REMOVED lines=20> */
[----:B------:R-:W-:Y:S04]  /*51860*/  STL.64 [R1+0x1660], R4 ;  /* 0x0016600401007387 */ /* 0x000fe80000100a00 */
[----:B------:R0:W-:Y:S06]  /*51870*/  @P3 STG.E.U8 desc[UR32][R12.64], R2 ;  /* 0x000000020c003986 */ /* 0x0001ec000c101120 */
[----:B------:R-:W-:-:S02]  /*51880*/  @P6 LOP3.LUT R3, R3, 0x8, RZ, 0xfc, !PT ;  /* 0x0000000803036812 */ /* 0x000fc400078efcff */
[----:B------:R-:W-:Y:S02]  /*51890*/  LOP3.LUT P6, RZ, R8, 0x1, RZ, 0xc0, !PT ;  /* 0x0000000108ff7812 */ /* 0x000fe400078cc0ff */
[----:B------:R-:W3:Y:S04]  /*518a0*/  LDL.LU R8, [R1+0xe8] ;  /* 0x0000e80001087983 */ /* 0x000ee80000300800 */
[----:B------:R-:W4:Y:S04]  /*518b0*/  LDL.LU.64 R14, [R1+0x328] ;  /* 0x00032800010e7983 */ /* 0x000f280000300a00 */
[----:B0-----:R-:W4:Y:S04]  /*518c0*/  LDL.LU.64 R12, [R1+0x320] ;  /* 0x00032000010c7983 */ /* 0x001f280000300a00 */
[----:B------:R-:W3:Y:S01]  /*518d0*/  LDL.LU.64 R4, [R1+0x340] ;  /* 0x0003400001047983 */ /* 0x000ee20000300a00 */
[----:B--2---:R-:W-:-:S05]  /*518e0*/  PRMT R2, R27, 0x7770, RZ ;  /* 0x000077701b027816 */ /* 0x004fca00000000ff */
[----:B------:R0:W-:Y:S02]  /*518f0*/  @P2 STG.E.U8 desc[UR32][R24.64], R2 ;  /* 0x0000000218002986 */ /* 0x0001e4000c101120 */
[----:B0-----:R-:W-:-:S05]  /*51900*/  PRMT R2, R27, 0x7771, RZ ;  /* 0x000077711b027816 */ /* 0x001fca00000000ff */
[----:B------:R0:W-:Y:S02]  /*51910*/  @P1 STG.E.U8 desc[UR32][R10.64], R2 ;  /* 0x000000020a001986 */ /* 0x0001e4000c101120 */
[----:B0-----:R-:W-:-:S05]  /*51920*/  PRMT R2, R27, 0x7772, RZ ;  /* 0x000077721b027816 */ /* 0x001fca00000000ff */
[----:B------:R-:W-:Y:S04]  /*51930*/  @P0 STG.E.U8 desc[UR32][R20.64], R2 ;  /* 0x0000000214000986 */ /* 0x000fe8000c101120 */
[----:B---3--:R0:W-:Y:S04]  /*51940*/  STL.64 [R1+0x1668], R4 ;  /* 0x0016680401007387 */ /* 0x0081e80000100a00 */
[----:B0-----:R-:W2:Y:S01]  /*51950*/  LDL.LU.64 R4, [R1+0x348] ;  /* 0x0003480001047983 */ /* 0x001ea20000300a00 */
[----:B------:R-:W-:-:S03]  /*51960*/  PRMT R2, R27, 0x7773, RZ ;  /* 0x000077731b027816 */ /* 0x000fc600000000ff */
[----:B------:R-:W3:Y:S04]  /*51970*/  LDL.LU R24, [R1+0xfc] ;  /* 0x0000fc0001187983 */ /* 0x000ee80000300800 */
[----:B------:R0:W-:Y:S01]  /*51980*/  @P6 STG.E.U8 desc[UR32][R16.64], R2 ;  /* 0x0000000210006986 */ /* 0x0001e2000c101120 */
        /* <DEDUP_REMOVED lines=14> */
[----:B------:R-:W4:Y:S01]  /*51a70*/  LDL.LU.64 R26, [R1+0x3c8] ;  /* 0x0003c800011a7983 */ /* 0x000f220000300a00 */
[----:B0-----:R-:W-:-:S03]  /*51a80*/  PRMT R2, R8, 0x7772, RZ ;  /* 0x0000777208027816 */ /* 0x001fc600000000ff */
[----:B------:R-:W4:Y:S04]  /*51a90*/  LDL.LU.64 R16, [R1+0x3c0] ;  /* 0x0003c00001107983 */ /* 0x000f280000300a00 */
[----:B------:R-:W4:Y:S04]  /*51aa0*/  LDL.LU.64 R14, [R1+0x3e8] ;  /* 0x0003e800010e7983 */ /* 0x000f280000300a00 */
[----:B------:R-:W4:Y:S04]  /*51ab0*/  LDL.LU.64 R12, [R1+0x3e0] ;  /* 0x0003e000010c7983 */ /* 0x000f280000300a00 */
[----:B--2---:R0:W-:Y:S04]  /*51ac0*/  @P6 STG.E.U8 desc[UR32][R4.64], R2 ;  /* 0x0000000204006986 */ /* 0x0041e8000c101120 */
[----:B0-----:R-:W2:Y:S01]  /*51ad0*/  LDL.LU.64 R4, [R1+0x1668] ;  /* 0x0016680001047983 */ /* 0x001ea20000300a00 */
[----:B------:R-:W-:-:S02]  /*51ae0*/  LOP3.LUT P6, RZ, R3, 0x1, RZ, 0xc0, !PT ;  /* 0x0000000103ff7812 */ /* 0x000fc400078cc0ff */
[----:B------:R-:W-:-:S11]  /*51af0*/  PRMT R2, R8, 0x7773, RZ ;  /* 0x0000777308027816 */ /* 0x000fd600000000ff */
[----:B--2---:R0:W-:Y:S04]  /*51b00*/  @P6 STG.E.U8 desc[UR32][R4.64], R2 ;  /* 0x0000000204006986 */ /* 0x0041e8000c101120 */
[----:B0-----:R-:W2:Y:S01]  /*51b10*/  LDL.LU.64 R4, [R1+0x1660] ;  /* 0x0016600001047983 */ /* 0x001ea20000300a00 */
[----:B---3--:R-:W-:Y:S02]  /*51b20*/  PRMT R2, R24, 0x7770, RZ ;  /* 0x0000777018027816 */ /* 0x008fe400000000ff */
[C---:B------:R-:W-:Y:S02]  /*51b30*/  LOP3.LUT P5, RZ, R9.reuse, 0x800000, RZ, 0xc0, !PT ;  /* 0x0080000009ff7812 */ /* 0x040fe400078ac0ff */
[----:B------:R-:W-:Y:S02]  /*51b40*/  LOP3.LUT P4, RZ, R9, 0x400000, RZ, 0xc0, !PT ;  /* 0x0040000009ff7812 */ /* 0x000fe4000788c0ff */
[----:B--2---:R-:W-:-:S13]  /*51b50*/  LOP3.LUT P6, RZ, R4, 0x80000000, RZ, 0xc0, !PT ;  /* 0x8000000004ff7812 */ /* 0x004fda00078cc0ff */
[----:B------:R0:W-:Y:S04]  /*51b60*/  @P6 STG.E.U8 desc[UR32][R10.64], R2 ;  /* 0x000000020a006986 */ /* 0x0001e8000c101120 */
[----:B0-----:R-:W2:Y:S01]  /*51b70*/  LDL.LU.64 R10, [R1+0x1658] ;  /* 0x00165800010a7983 */ /* 0x001ea20000300a00 */
[----:B------:R-:W-:Y:S02]  /*51b80*/  LOP3.LUT P6, RZ, R4, 0x40000000, RZ, 0xc0, !PT ;  /* 0x4000000004ff7812 */ /* 0x000fe400078cc0ff */
[----:B------:R-:W-:-:S11]  /*51b90*/  PRMT R2, R24, 0x7771, RZ ;  /* 0x0000777118027816 */ /* 0x000fd600000000ff */
[----:B------:R0:W-:Y:S01]  /*51ba0*/  @P6 STG.E.U8 desc[UR32][R6.64], R2 ;  /* 0x0000000206006986 */ /* 0x0001e2000c101120 */
[----:B------:R-:W-:Y:S02]  /*51bb0*/  LOP3.LUT P6, RZ, R4, 0x20000000, RZ, 0xc0, !PT ;  /* 0x2000000004ff7812 */ /* 0x000fe400078cc0ff */
[----:B0-----:R-:W-:-:S11]  /*51bc0*/  PRMT R2, R24, 0x7772, RZ ;  /* 0x0000777218027816 */ /* 0x001fd600000000ff */
[----:B------:R0:W-:Y:S01]  /*51bd0*/  @P6 STG.E.U8 desc[UR32][R18.64], R2 ;  /* 0x0000000212006986 */ /* 0x0001e2000c101120 */
[----:B------:R-:W-:Y:S02]  /*51be0*/  LOP3.LUT P6, RZ, R4, 0x10000000, RZ, 0xc0, !PT ;  /* 0x1000000004ff7812 */ /* 0x000fe400078cc0ff */
[----:B0-----:R-:W-:-:S11]  /*51bf0*/  PRMT R2, R24, 0x7773, RZ ;  /* 0x0000777318027816 */ /* 0x001fd600000000ff */
[----:B----4-:R0:W-:Y:S01]  /*51c00*/  @P6 STG.E.U8 desc[UR32][R28.64], R2 ;  /* 0x000000021c006986 */ /* 0x0101e2000c101120 */
[----:B------:R-:W-:Y:S02]  /*51c10*/  LOP3.LUT P3, RZ, R9, 0x200000, RZ, 0xc0, !PT ;  /* 0x0020000009ff7812 */ /* 0x000fe4000786c0ff */
[----:B0-----:R-:W-:-:S05]  /*51c20*/  PRMT R2, R25, 0x7770, RZ ;  /* 0x0000777019027816 */ /* 0x001fca00000000ff */
[----:B------:R0:W-:Y:S01]  /*51c30*/  @P5 STG.E.U8 desc[UR32][R22.64], R2 ;  /* 0x0000000216005986 */ /* 0x0001e2000c101120 */
[----:B------:R-:W-:Y:S02]  /*51c40*/  LOP3.LUT P2, RZ, R9, 0x100000, RZ, 0xc0, !PT ;  /* 0x0010000009ff7812 */ /* 0x000fe4000784c0ff */
[----:B0-----:R-:W-:-:S05]  /*51c50*/  PRMT R2, R25, 0x7771, RZ ;  /* 0x0000777119027816 */ /* 0x001fca00000000ff */
[----:B------:R0:W-:Y:S01]  /*51c60*/  @P4 STG.E.U8 desc[UR32][R20.64], R2 ;  /* 0x0000000214004986 */ /* 0x0001e2000c101120 */
[----:B------:R-:W-:Y:S02]  /*51c70*/  LOP3.LUT P1, RZ, R9, 0x80000, RZ, 0xc0, !PT ;  /* 0x0008000009ff7812 */ /* 0x000fe4000782c0ff */
[----:B0-----:R-:W-:Y:S01]  /*51c80*/  PRMT R2, R25, 0x7772, RZ ;  /* 0x0000777219027816 */ /* 0x001fe200000000ff */
[----:B------:R-:W3:Y:S04]  /*51c90*/  LDL.LU.64 R20, [R1+0x408] ;  /* 0x0004080001147983 */ /* 0x000ee80000300a00 */
[----:B------:R0:W-:Y:S01]  /*51ca0*/  @P3 STG.E.U8 desc[UR32][R26.64], R2 ;  /* 0x000000021a003986 */ /* 0x0001e2000c101120 */
[----:B------:R-:W-:Y:S02]  /*51cb0*/  LOP3.LUT P0, RZ, R9, 0x40000, RZ, 0xc0, !PT ;  /* 0x0004000009ff7812 */ /* 0x000fe4000780c0ff */
[----:B0-----:R-:W-:-:S05]  /*51cc0*/  PRMT R2, R25, 0x7773, RZ ;  /* 0x0000777319027816 */ /* 0x001fca00000000ff */
[----:B------:R2:W-:Y:S02]  /*51cd0*/  @P2 STG.E.U8 desc[UR32][R16.64], R2 ;  /* 0x0000000210002986 */ /* 0x0005e4000c101120 */
[----:B--2---:R-:W-:-:S05]  /*51ce0*/  PRMT R2, R10, 0x7770, RZ ;  /* 0x000077700a027816 */ /* 0x004fca00000000ff */
[----:B------:R0:W-:Y:S02]  /*51cf0*/  @P1 STG.E.U8 desc[UR32][R14.64], R2 ;  /* 0x000000020e001986 */ /* 0x0001e4000c101120 */
[----:B0-----:R-:W-:-:S05]  /*51d00*/  PRMT R2, R10, 0x7771, RZ ;  /* 0x000077710a027816 */ /* 0x001fca00000000ff */
[----:B------:R0:W-:Y:S04]  /*51d10*/  @P0 STG.E.U8 desc[UR32][R12.64], R2 ;  /* 0x000000020c000986 */ /* 0x0001e8000c101120 */
[----:B0-----:R-:W2:Y:S01]  /*51d20*/  LDL.LU.64 R12, [R1+0x400] ;  /* 0x00040000010c7983 */ /* 0x001ea20000300a00 */
[C---:B------:R-:W-:Y:S02]  /*51d30*/  LOP3.LUT P3, RZ, R9.reuse, 0x20000, RZ, 0xc0, !PT ;  /* 0x0002000009ff7812 */ /* 0x040fe4000786c0ff */
[----:B------:R-:W-:Y:S01]  /*51d40*/  LOP3.LUT P2, RZ, R9, 0x10000, RZ, 0xc0, !PT ;  /* 0x0001000009ff7812 */ /* 0x000fe2000784c0ff */
[----:B------:R-:W4:Y:S01]  /*51d50*/  LDL.LU.64 R26, [R1+0x428] ;  /* 0x00042800011a7983 */ /* 0x000f220000300a00 */
[----:B------:R-:W-:-:S03]  /*51d60*/  PRMT R2, R10, 0x7772, RZ ;  /* 0x000077720a027816 */ /* 0x000fc600000000ff */
[----:B------:R-:W4:Y:S04]  /*51d70*/  LDL.LU.64 R24, [R1+0x420] ;  /* 0x0004200001187983 */ /* 0x000f280000300a00 */
[----:B------:R-:W4:Y:S04]  /*51d80*/  LDL.LU.64 R16, [R1+0x448] ;  /* 0x0004480001107983 */ /* 0x000f280000300a00 */
[----:B------:R-:W4:Y:S04]  /*51d90*/  LDL.LU.64 R14, [R1+0x440] ;  /* 0x00044000010e7983 */ /* 0x000f280000300a00 */
[----:B------:R-:W4:Y:S04]  /*51da0*/  LDL.LU R3, [R1+0xd4] ;  /* 0x0000d40001037983 */ /* 0x000f280000300800 */
[----:B---3--:R0:W-:Y:S02]  /*51db0*/  @P3 STG.E.U8 desc[UR32][R20.64], R2 ;  /* 0x0000000214003986 */ /* 0x0081e4000c101120 */
[----:B0-----:R-:W-:-:S02]  /*51dc0*/  PRMT R2, R10, 0x7773, RZ ;  /* 0x000077730a027816 */ /* 0x001fc400000000ff */
[----:B------:R-:W3:Y:S04]  /*51dd0*/  LDL.LU R10, [R1+0x1654] ;  /* 0x00165400010a7983 */ /* 0x000ee80000300800 */
[----:B--2---:R0:W-:Y:S04]  /*51de0*/  @P2 STG.E.U8 desc[UR32][R12.64], R2 ;  /* 0x000000020c002986 */ /* 0x0041e8000c101120 */
[----:B0-----:R-:W2:Y:S04]  /*51df0*/  LDL.LU.64 R12, [R1+0x468] ;  /* 0x00046800010c7983 */ /* 0x001ea80000300a00 */
        /* <DEDUP_REMOVED lines=24> */
[C---:B------:R-:W-:Y:S02]  /*51f80*/  LOP3.LUT P6, RZ, R9.reuse, 0x800, RZ, 0xc0, !PT ;  /* 0x0000080009ff7812 */ /* 0x040fe400078cc0ff */
        /* <DEDUP_REMOVED lines=18> */
[----:B------:R-:W-:Y:S02]  /*520b0*/  LOP3.LUT P5, RZ, R9, 0x10, RZ, 0xc0, !PT ;  /* 0x0000001009ff7812 */ /* 0x000fe400078ac0ff */
[----:B0-----:R-:W-:Y:S02]  /*520c0*/  PRMT R2, R3, 0x7770, RZ ;  /* 0x0000777003027816 */ /* 0x001fe400000000ff */
[----:B------:R-:W-:-:S07]  /*520d0*/  LOP3.LUT P4, RZ, R9, 0x8, RZ, 0xc0, !PT ;  /* 0x0000000809ff7812 */ /* 0x000fce000788c0ff */
[----:B--2---:R0:W-:Y:S01]  /*520e0*/  @P6 STG.E.U8 desc[UR32][R12.64], R2 ;  /* 0x000000020c006986 */ /* 0x0041e2000c101120 */
[----:B------:R-:W-:Y:S02]  /*520f0*/  LOP3.LUT P6, RZ, R4, 0x2000000, RZ, 0xc0, !PT ;  /* 0x0200000004ff7812 */ /* 0x000fe400078cc0ff */
[C---:B------:R-:W-:Y:S02]  /*52100*/  LOP3.LUT P3, RZ, R9.reuse, 0x4, RZ, 0xc0, !PT ;  /* 0x0000000409ff7812 */ /* 0x040fe4000786c0ff */
[C---:B------:R-:W-:Y:S02]  /*52110*/  LOP3.LUT P2, RZ, R9.reuse, 0x2, RZ, 0xc0, !PT ;  /* 0x0000000209ff7812 */ /* 0x040fe4000784c0ff */
[----:B------:R-:W-:Y:S02]  /*52120*/  LOP3.LUT P1, RZ, R9, 0x1, RZ, 0xc0, !PT ;  /* 0x0000000109ff7812 */ /* 0x000fe4000782c0ff */
[----:B------:R-:W2:Y:S04]  /*52130*/  LDL.LU.64 R8, [R1+0x480] ;  /* 0x0004800001087983 */ /* 0x000ea80000300a00 */
[----:B------:R-:W3:Y:S01]  /*52140*/  LDL.LU.64 R18, [R1+0x4a0] ;  /* 0x0004a00001127983 */ /* 0x000ee20000300a00 */
[----:B0-----:R-:W-:-:S03]  /*52150*/  PRMT R2, R3, 0x7771, RZ ;  /* 0x0000777103027816 */ /* 0x001fc600000000ff */
[----:B------:R-:W3:Y:S04]  /*52160*/  LDL.LU.64 R28, [R1+0x4c8] ;  /* 0x0004c800011c7983 */ /* 0x000ee80000300a00 */
[----:B------:R-:W3:Y:S04]  /*52170*/  LDL.LU.64 R22, [R1+0x4c0] ;  /* 0x0004c00001167983 */ /* 0x000ee80000300a00 */
[----:B------:R-:W3:Y:S04]  /*52180*/  LDL.LU.64 R26, [R1+0x4e8] ;  /* 0x0004e800011a7983 */ /* 0x000ee80000300a00 */
[----:B------:R-:W3:Y:S04]  /*52190*/  LDL.LU R11, [R1+0x1650] ;  /* 0x00165000010b7983 */ /* 0x000ee80000300800 */
[----:B------:R-:W3:Y:S04]  /*521a0*/  LDL.LU.64 R24, [R1+0x4e0] ;  /* 0x0004e00001187983 */ /* 0x000ee80000300a00 */
[----:B------:R-:W3:Y:S04]  /*521b0*/  LDL.LU.64 R16, [R1+0x508] ;  /* 0x0005080001107983 */ /* 0x000ee80000300a00 */
[----:B------:R-:W3:Y:S04]  /*521c0*/  LDL.LU.64 R14, [R1+0x500] ;  /* 0x00050000010e7983 */ /* 0x000ee80000300a00 */
[----:B------:R-:W3:Y:S04]  /*521d0*/  LDL.LU R21, [R1+0xc8] ;  /* 0x0000c80001157983 */ /* 0x000ee80000300800 */
[----:B------:R-:W3:Y:S04]  /*521e0*/  LDL.LU.64 R12, [R1+0x528] ;  /* 0x00052800010c7983 */ /* 0x000ee80000300a00 */
        /* <DEDUP_REMOVED lines=8> */
[----:B--2---:R3:W-:Y:S01]  /*52270*/  @P6 STG.E.U8 desc[UR32][R8.64], R2 ;  /* 0x0000000208006986 */ /* 0x0047e2000c101120 */
[----:B------:R-:W-:Y:S02]  /*52280*/  LOP3.LUT P6, RZ, R4, 0x400000, RZ, 0xc0, !PT ;  /* 0x0040000004ff7812 */ /* 0x000fe400078cc0ff */
[----:B---3--:R-:W-:Y:S02]  /*52290*/  PRMT R2, R20, 0x7770, RZ ;  /* 0x0000777014027816 */ /* 0x008fe400000000ff */
[----:B------:R-:W-:-:S09]  /*522a0*/  LOP3.LUT P0, RZ, R10, 0x80000000, RZ, 0xc0, !PT ;  /* 0x800000000aff7812 */ /* 0x000fd2000780c0ff */
        /* <DEDUP_REMOVED lines=17> */
[----:B------:R0:W-:Y:S04]  /*523c0*/  @P1 STG.E.U8 desc[UR32][R14.64], R2 ;  /* 0x000000020e001986 */ /* 0x0001e8000c101120 */
[----:B0-----:R-:W3:Y:S01]  /*523d0*/  LDL.LU.64 R14, [R1+0x520] ;  /* 0x00052000010e7983 */ /* 0x001ee20000300a00 */
[----:B------:R-:W-:-:S03]  /*523e0*/  PRMT R2, R21, 0x7770, RZ ;  /* 0x0000777015027816 */ /* 0x000fc600000000ff */
[----:B------:R-:W4:Y:S04]  /*523f0*/  LDL.LU.64 R28, [R1+0x548] ;  /* 0x00054800011c7983 */ /* 0x000f280000300a00 */
[----:B------:R0:W-:Y:S04]  /*52400*/  @P0 STG.E.U8 desc[UR32][R12.64], R2 ;  /* 0x000000020c000986 */ /* 0x0001e8000c101120 */
[----:B0-----:R-:W2:Y:S01]  /*52410*/  LDL.LU.64 R12, [R1+0x540] ;  /* 0x00054000010c7983 */ /* 0x001ea20000300a00 */
[C---:B------:R-:W-:Y:S02]  /*52420*/  LOP3.LUT P3, RZ, R10.reuse, 0x40000000, RZ, 0xc0, !PT ;  /* 0x400000000aff7812 */ /* 0x040fe4000786c0ff */
[----:B------:R-:W-:Y:S01]  /*52430*/  LOP3.LUT P2, RZ, R10, 0x20000000, RZ, 0xc0, !PT ;  /* 0x200000000aff7812 */ /* 0x000fe2000784c0ff */
[----:B------:R-:W2:Y:S01]  /*52440*/  LDL.LU.64 R26, [R1+0x568] ;  /* 0x00056800011a7983 */ /* 0x000ea20000300a00 */
[----:B------:R-:W-:-:S02]  /*52450*/  PRMT R2, R21, 0x7771, RZ ;  /* 0x0000777115027816 */ /* 0x000fc400000000ff */
[----:B------:R-:W-:Y:S01]  /*52460*/  LOP3.LUT P1, RZ, R10, 0x10000000, RZ, 0xc0, !PT ;  /* 0x100000000aff7812 */ /* 0x000fe2000782c0ff */
[----:B------:R-:W2:Y:S04]  /*52470*/  LDL.LU.64 R24, [R1+0x560] ;  /* 0x0005600001187983 */ /* 0x000ea80000300a00 */
[----:B------:R-:W2:Y:S04]  /*52480*/  LDL.LU R3, [R1+0xdc] ;  /* 0x0000dc0001037983 */ /* 0x000ea80000300800 */
[----:B------:R-:W2:Y:S04]  /*52490*/  LDL.LU.64 R16, [R1+0x588] ;  /* 0x0005880001107983 */ /* 0x000ea80000300a00 */
[----:B---3--:R0:W-:Y:S02]  /*524a0*/  @P3 STG.E.U8 desc[UR32][R14.64], R2 ;  /* 0x000000020e003986 */ /* 0x0081e4000c101120 */
[----:B0-----:R-:W-:-:S02]  /*524b0*/  PRMT R2, R21, 0x7772, RZ ;  /* 0x0000777215027816 */ /* 0x001fc400000000ff */
[----:B------:R-:W3:Y:S04]  /*524c0*/  LDL.LU.64 R14, [R1+0x580] ;  /* 0x00058000010e7983 */ /* 0x000ee80000300a00 */
[----:B----4-:R0:W-:Y:S04]  /*524d0*/  @P2 STG.E.U8 desc[UR32][R28.64], R2 ;  /* 0x000000021c002986 */ /* 0x0101e8000c101120 */
[----:B------:R-:W4:Y:S01]  /*524e0*/  LDL.LU R22, [R1+0xcc] ;  /* 0x0000cc0001167983 */ /* 0x000f220000300800 */
[----:B0-----:R-:W-:-:S05]  /*524f0*/  PRMT R2, R21, 0x7773, RZ ;  /* 0x0000777315027816 */ /* 0x001fca00000000ff */
[----:B--2---:R0:W-:Y:S04]  /*52500*/  @P1 STG.E.U8 desc[UR32][R12.64], R2 ;  /* 0x000000020c001986 */ /* 0x0041e8000c101120 */
        /* <DEDUP_REMOVED lines=23> */
[----:B------:R-:W-:Y:S01]  /*52680*/  LOP3.LUT P6, RZ, R10, 0x1000000, RZ, 0xc0, !PT ;  /* 0x010000000aff7812 */ /* 0x000fe200078cc0ff */
[----:B------:R-:W2:Y:S01]  /*52690*/  LDL.LU.64 R8, [R1+0x5c0] ;  /* 0x0005c00001087983 */ /* 0x000ea20000300a00 */
[----:B------:R-:W-:Y:S02]  /*526a0*/  LOP3.LUT R4, R4, 0xfffbffff, RZ, 0xc0, !PT ;  /* 0xfffbffff04047812 */ /* 0x000fe400078ec0ff */
[----:B------:R-:W-:Y:S01]  /*526b0*/  LOP3.LUT P0, RZ, R10, 0x8000000, RZ, 0xc0, !PT ;  /* 0x080000000aff7812 */ /* 0x000fe2000780c0ff */
[----:B------:R-:W2:Y:S01]  /*526c0*/  LDL.LU R23, [R1+0xb0] ;  /* 0x0000b00001177983 */ /* 0x000ea20000300800 */
[----:B------:R-:W-:-:S03]  /*526d0*/  PRMT R2, R3, 0x7770, RZ ;  /* 0x0000777003027816 */ /* 0x000fc600000000ff */
[----:B------:R-:W2:Y:S04]  /*526e0*/  LDL.LU.64 R6, [R1+0x5f8] ;  /* 0x0005f80001067983 */ /* 0x000ea80000300a00 */
[----:B------:R-:W-:Y:S01]  /*526f0*/  @P6 LOP3.LUT R4, R4, 0x40000, RZ, 0xfc, !PT ;  /* 0x0004000004046812 */ /* 0x000fe200078efcff */
[----:B------:R-:W2:Y:S01]  /*52700*/  LDL.LU.64 R18, [R1+0x5f0] ;  /* 0x0005f00001127983 */ /* 0x000ea20000300a00 */
[----:B------:R-:W-:Y:S02]  /*52710*/  LOP3.LUT P6, RZ, R10, 0x2000000, RZ, 0xc0, !PT ;  /* 0x020000000aff7812 */ /* 0x000fe400078cc0ff */
[----:B------:R-:W-:Y:S01]  /*52720*/  LOP3.LUT R4, R4, 0xfff7ffff, RZ, 0xc0, !PT ;  /* 0xfff7ffff04047812 */ /* 0x000fe200078ec0ff */
[----:B------:R0:W-:Y:S04]  /*52730*/  @P0 STG.E.U8 desc[UR32][R26.64], R2 ;  /* 0x000000021a000986 */ /* 0x0001e8000c101120 */
[----:B------:R-:W2:Y:S04]  /*52740*/  LDL.LU.64 R28, [R1+0x618] ;  /* 0x00061800011c7983 */ /* 0x000ea80000300a00 */
[----:B------:R-:W2:Y:S02]  /*52750*/  LDL.LU.64 R20, [R1+0x610] ;  /* 0x0006100001147983 */ /* 0x000ea40000300a00 */
[----:B------:R-:W-:-:S02]  /*52760*/  @P6 LOP3.LUT R4, R4, 0x80000, RZ, 0xfc, !PT ;  /* 0x0008000004046812 */ /* 0x000fc400078efcff */
[----:B------:R-:W-:Y:S01]  /*52770*/  LOP3.LUT P6, RZ, R10, 0x4000000, RZ, 0xc0, !PT ;  /* 0x040000000aff7812 */ /* 0x000fe200078cc0ff */
[----:B0-----:R-:W2:Y:S01]  /*52780*/  LDL.LU.64 R26, [R1+0x638] ;  /* 0x00063800011a7983 */ /* 0x001ea20000300a00 */
[----:B------:R-:W-:-:S11]  /*52790*/  PRMT R2, R3, 0x7771, RZ ;  /* 0x0000777103027816 */ /* 0x000fd600000000ff */
[----:B------:R0:W-:Y:S01]  /*527a0*/  @P6 STG.E.U8 desc[UR32][R24.64], R2 ;  /* 0x0000000218006986 */ /* 0x0001e2000c101120 */
[C---:B------:R-:W-:Y:S02]  /*527b0*/  LOP3.LUT P6, RZ, R4.reuse, 0x80000, RZ, 0xc0, !PT ;  /* 0x0008000004ff7812 */ /* 0x040fe400078cc0ff */
[----:B0-----:R-:W-:Y:S01]  /*527c0*/  PRMT R2, R3, 0x7772, RZ ;  /* 0x0000777203027816 */ /* 0x001fe200000000ff */
[----:B------:R-:W2:Y:S10]  /*527d0*/  LDL.LU.64 R24, [R1+0x630] ;  /* 0x0006300001187983 */ /* 0x000eb40000300a00 */
[----:B------:R0:W-:Y:S01]  /*527e0*/  @P6 STG.E.U8 desc[UR32][R16.64], R2 ;  /* 0x0000000210006986 */ /* 0x0001e2000c101120 */
[----:B------:R-:W-:-:S02]  /*527f0*/  LOP3.LUT P6, RZ, R4, 0x40000, RZ, 0xc0, !PT ;  /* 0x0004000004ff7812 */ /* 0x000fc400078cc0ff */
[----:B0-----:R-:W-:Y:S01]  /*52800*/  PRMT R2, R3, 0x7773, RZ ;  /* 0x0000777303027816 */ /* 0x001fe200000000ff */
[----:B------:R-:W2:Y:S10]  /*52810*/  LDL.LU.64 R16, [R1+0x658] ;  /* 0x0006580001107983 */ /* 0x000eb40000300a00 */
[----:B---3--:R4:W-:Y:S01]  /*52820*/  @P6 STG.E.U8 desc[UR32][R14.64], R2 ;  /* 0x000000020e006986 */ /* 0x0089e2000c101120 */
[----:B------:R-:W-:-:S02]  /*52830*/  LOP3.LUT P6, RZ, R4, 0x20000, RZ, 0xc0, !PT ;  /* 0x0002000004ff7812 */ /* 0x000fc400078cc0ff */
[----:B----4-:R-:W-:Y:S01]  /*52840*/  PRMT R2, R22, 0x7770, RZ ;  /* 0x0000777016027816 */ /* 0x010fe200000000ff */
[----:B------:R-:W3:Y:S10]  /*52850*/  LDL.LU.64 R14, [R1+0x650] ;  /* 0x00065000010e7983 */ /* 0x000ef40000300a00 */
[----:B--2---:R0:W-:Y:S04]  /*52860*/  @P6 STG.E.U8 desc[UR32][R12.64], R2 ;  /* 0x000000020c006986 */ /* 0x0041e8000c101120 */
[----:B0-----:R-:W2:Y:S01]  /*52870*/  LDL.LU.64 R12, [R1+0x1630] ;  /* 0x00163000010c7983 */ /* 0x001ea20000300a00 */
[----:B------:R-:W-:-:S02]  /*52880*/  LOP3.LUT P6, RZ, R4, 0x10000, RZ, 0xc0, !PT ;  /* 0x0001000004ff7812 */ /* 0x000fc400078cc0ff */
[----:B------:R-:W-:-:S11]  /*52890*/  PRMT R2, R22, 0x7771, RZ ;  /* 0x0000777116027816 */ /* 0x000fd600000000ff */
[----:B--2---:R0:W-:Y:S04]  /*528a0*/  @P6 STG.E.U8 desc[UR32][R12.64], R2 ;  /* 0x000000020c006986 */ /* 0x0041e8000c101120 */
[----:B0-----:R-:W2:Y:S01]  /*528b0*/  LDL.LU.64 R12, [R1+0x1628] ;  /* 0x00162800010c7983 */ /* 0x001ea20000300a00 */
[----:B------:R-:W-:Y:S02]  /*528c0*/  LOP3.LUT P6, RZ, R4, 0x8000, RZ, 0xc0, !PT ;  /* 0x0000800004ff7812 */ /* 0x000fe400078cc0ff */
[----:B------:R-:W-:Y:S02]  /*528d0*/  PRMT R2, R22, 0x7772, RZ ;  /* 0x0000777216027816 */ /* 0x000fe400000000ff */
[----:B------:R-:W-:Y:S02]  /*528e0*/  LOP3.LUT P5, RZ, R10, 0x20000, RZ, 0xc0, !PT ;  /* 0x000200000aff7812 */ /* 0x000fe400078ac0ff */
[----:B------:R-:W-:-:S07]  /*528f0*/  LOP3.LUT P4, RZ, R11, 0x8000, RZ, 0xc0, !PT ;  /* 0x000080000bff7812 */ /* 0x000fce000788c0ff */
[----:B--2---:R0:W-:Y:S04]  /*52900*/  @P6 STG.E.U8 desc[UR32][R12.64], R2 ;  /* 0x000000020c006986 */ /* 0x0041e8000c101120 */
        /* <DEDUP_REMOVED lines=9> */
[----:B------:R0:W-:Y:S01]  /*529a0*/  @P6 STG.E.U8 desc[UR32][R18.64], R2 ;  /* 0x0000000212006986 */ /* 0x0001e2000c101120 */
[----:B------:R-:W-:Y:S02]  /*529b0*/  LOP3.LUT P3, RZ, R10, 0x10000, RZ, 0xc0, !PT ;  /* 0x000100000aff7812 */ /* 0x000fe4000786c0ff */
[----:B0-----:R-:W-:-:S05]  /*529c0*/  PRMT R2, R23, 0x7772, RZ ;  /* 0x0000777217027816 */ /* 0x001fca00000000ff */
[----:B------:R0:W-:Y:S01]  /*529d0*/  @P5 STG.E.U8 desc[UR32][R28.64], R2 ;  /* 0x000000021c005986 */ /* 0x0001e2000c101120 */
[----:B------:R-:W-:Y:S02]  /*529e0*/  LOP3.LUT P2, RZ, R10, 0x8000, RZ, 0xc0, !PT ;  /* 0x000080000aff7812 */ /* 0x000fe4000784c0ff */
[----:B0-----:R-:W-:-:S05]  /*529f0*/  PRMT R2, R23, 0x7773, RZ ;  /* 0x0000777317027816 */ /* 0x001fca00000000ff */
[----:B------:R2:W-:Y:S01]  /*52a00*/  @P4 STG.E.U8 desc[UR32][R20.64], R2 ;  /* 0x0000000214004986 */ /* 0x0005e2000c101120 */
[----:B------:R-:W-:Y:S02]  /*52a10*/  LOP3.LUT P1, RZ, R10, 0x4000, RZ, 0xc0, !PT ;  /* 0x000040000aff7812 */ /* 0x000fe4000782c0ff */
[----:B------:R-:W-:Y:S02]  /*52a20*/  LOP3.LUT P0, RZ, R11, 0x4000, RZ, 0xc0, !PT ;  /* 0x000040000bff7812 */ /* 0x000fe4000780c0ff */
[----:B--2---:R-:W-:-:S05]  /*52a30*/  PRMT R2, R12, 0x7770, RZ ;  /* 0x000077700c027816 */ /* 0x004fca00000000ff */
[----:B------:R0:W-:Y:S02]  /*52a40*/  @P3 STG.E.U8 desc[UR32][R26.64], R2 ;  /* 0x000000021a003986 */ /* 0x0001e4000c101120 */
[----:B0-----:R-:W-:-:S05]  /*52a50*/  PRMT R2, R12, 0x7771, RZ ;  /* 0x000077710c027816 */ /* 0x001fca00000000ff */
[----:B------:R0:W-:Y:S02]  /*52a60*/  @P2 STG.E.U8 desc[UR32][R24.64], R2 ;  /* 0x0000000218002986 */ /* 0x0001e4000c101120 */
[----:B0-----:R-:W-:-:S05]  /*52a70*/  PRMT R2, R12, 0x7772, RZ ;  /* 0x000077720c027816 */ /* 0x001fca00000000ff */
[----:B------:R0:W-:Y:S02]  /*52a80*/  @P1 STG.E.U8 desc[UR32][R16.64], R2 ;  /* 0x0000000210001986 */ /* 0x0001e4000c101120 */
[----:B0-----:R-:W-:Y:S02]  /*52a90*/  PRMT R2, R12, 0x7773, RZ ;  /* 0x000077730c027816 */ /* 0x001fe400000000ff */
[----:B------:R-:W2:Y:S04]  /*52aa0*/  LDL.LU R12, [R1+0x161c] ;  /* 0x00161c00010c7983 */ /* 0x000ea80000300800 */
[----:B---3--:R0:W-:Y:S04]  /*52ab0*/  @P0 STG.E.U8 desc[UR32][R14.64], R2 ;  /* 0x000000020e000986 */ /* 0x0081e8000c101120 */
[----:B------:R-:W3:Y:S04]  /*52ac0*/  LDL.LU.64 R16, [R1+0x678] ;  /* 0x0006780001107983 */ /* 0x000ee80000300a00 */
[----:B0-----:R-:W4:Y:S04]  /*52ad0*/  LDL.LU.64 R14, [R1+0x670] ;  /* 0x00067000010e7983 */ /* 0x001f280000300a00 */
[----:B------:R-:W2:Y:S04]  /*52ae0*/  LDL.LU.64 R22, [R1+0x698] ;  /* 0x0006980001167983 */ /* 0x000ea80000300a00 */
[----:B------:R-:W3:Y:S01]  /*52af0*/  LDL.LU R21, [R1+0xb4] ;  /* 0x0000b40001157983 */ /* 0x000ee20000300800 */
[----:B------:R-:W-:-:S02]  /*52b00*/  LOP3.LUT P3, RZ, R10, 0x2000, RZ, 0xc0, !PT ;  /* 0x000020000aff7812 */ /* 0x000fc4000786c0ff */
[C---:B------:R-:W-:Y:S01]  /*52b10*/  LOP3.LUT P2, RZ, R10.reuse, 0x1000, RZ, 0xc0, !PT ;  /* 0x000010000aff7812 */ /* 0x040fe2000784c0ff */
[----:B------:R-:W2:Y:S04]  /*52b20*/  LDL.LU.64 R26, [R1+0x690] ;  /* 0x00069000011a7983 */ /* 0x000ea80000300a00 */
[----:B------:R-:W2:Y:S04]  /*52b30*/  LDL.LU.64 R24, [R1+0x6b8] ;  /* 0x0006b80001187983 */ /* 0x000ea80000300a00 */
        /* <DEDUP_REMOVED lines=10> */
[----:B---3--:R-:W-:-:S05]  /*52be0*/  PRMT R2, R21, 0x7770, RZ ;  /* 0x0000777015027816 */ /* 0x008fca00000000ff */
[----:B------:R0:W-:Y:S02]  /*52bf0*/  @P3 STG.E.U8 desc[UR32][R16.64], R2 ;  /* 0x0000000210003986 */ /* 0x0001e4000c101120 */
[----:B0-----:R-:W-:Y:S02]  /*52c00*/  PRMT R2, R21, 0x7771, RZ ;  /* 0x0000777115027816 */ /* 0x001fe400000000ff */
[----:B------:R-:W3:Y:S04]  /*52c10*/  LDL.LU.64 R16, [R1+0x6b0] ;  /* 0x0006b00001107983 */ /* 0x000ee80000300a00 */
[----:B----4-:R0:W-:Y:S04]  /*52c20*/  @P2 STG.E.U8 desc[UR32][R14.64], R2 ;  /* 0x000000020e002986 */ /* 0x0101e8000c101120 */
[----:B0-----:R-:W4:Y:S04]  /*52c30*/  LDL.LU.64 R14, [R1+0x6d8] ;  /* 0x0006d800010e7983 */ /* 0x001f280000300a00 */
[----:B------:R-:W3:Y:S01]  /*52c40*/  LDL.LU R8, [R1+0xb8] ;  /* 0x0000b80001087983 */ /* 0x000ee20000300800 */
        /* <DEDUP_REMOVED lines=13> */
[----:B------:R-:W-:Y:S02]  /*52d20*/  LOP3.LUT P6, RZ, R10, 0x200, RZ, 0xc0, !PT ;  /* 0x000002000aff7812 */ /* 0x000fe400078cc0ff */
[----:B------:R-:W-:Y:S02]  /*52d30*/  PRMT R2, R21, 0x7772, RZ ;  /* 0x0000777215027816 */ /* 0x000fe400000000ff */
[----:B------:R-:W-:Y:S02]  /*52d40*/  LOP3.LUT R4, R4, 0xfffff7ff, RZ, 0xc0, !PT ;  /* 0xfffff7ff04047812 */ /* 0x000fe400078ec0ff */
[----:B------:R-:W-:Y:S01]  /*52d50*/  LOP3.LUT P0, RZ, R11, 0x2000, RZ, 0xc0, !PT ;  /* 0x000020000bff7812 */ /* 0x000fe2000780c0ff */
[----:B--2---:R-:W-:Y:S01]  /*52d60*/  @P1 STG.E.U8 desc[UR32][R22.64], R2 ;  /* 0x0000000216001986 */ /* 0x004fe2000c101120 */
[----:B------:R-:W-:-:S02]  /*52d70*/  LOP3.LUT P5, RZ, R10, 0x8, RZ, 0xc0, !PT ;  /* 0x000000080aff7812 */ /* 0x000fc400078ac0ff */
[----:B------:R-:W-:Y:S02]  /*52d80*/  LOP3.LUT P4, RZ, R10, 0x4, RZ, 0xc0, !PT ;  /* 0x000000040aff7812 */ /* 0x000fe4000788c0ff */
[----:B------:R-:W-:Y:S02]  /*52d90*/  LOP3.LUT P3, RZ, R11, 0x400, RZ, 0xc0, !PT ;  /* 0x000004000bff7812 */ /* 0x000fe4000786c0ff */
[----:B------:R-:W-:Y:S02]  /*52da0*/  @P6 LOP3.LUT R4, R4, 0x800, RZ, 0xfc, !PT ;  /* 0x0000080004046812 */ /* 0x000fe400078efcff */
[C---:B------:R-:W-:Y:S02]  /*52db0*/  LOP3.LUT P6, RZ, R10.reuse, 0x400, RZ, 0xc0, !PT ;  /* 0x000004000aff7812 */ /* 0x040fe400078cc0ff */
[C---:B------:R-:W-:Y:S02]  /*52dc0*/  LOP3.LUT P2, RZ, R10.reuse, 0x2, RZ, 0xc0, !PT ;  /* 0x000000020aff7812 */ /* 0x040fe4000784c0ff */
[----:B------:R-:W-:Y:S01]  /*52dd0*/  LOP3.LUT P1, RZ, R10, 0x1, RZ, 0xc0, !PT ;  /* 0x000000010aff7812 */ /* 0x000fe2000782c0ff */
[----:B---3--:R0:W-:Y:S04]  /*52de0*/  STL [R1+0x1618], R8 ;  /* 0x0016180801007387 */ /* 0x0081e80000100800 */
[----:B0-----:R-:W2:Y:S04]  /*52df0*/  LDL.LU.64 R8, [R1+0x6d0] ;  /* 0x0006d00001087983 */ /* 0x001ea80000300a00 */
[----:B------:R0:W-:Y:S04]  /*52e00*/  STL [R1+0x1600], R11 ;  /* 0x0016000b01007387 */ /* 0x0001e80000100800 */
[----:B0-----:R-:W3:Y:S01]  /*52e10*/  LDL.LU.64 R10, [R1+0x718] ;  /* 0x00071800010a7983 */ /* 0x001ee20000300a00 */
[----:B------:R-:W-:-:S05]  /*52e20*/  PRMT R2, R21, 0x7773, RZ ;  /* 0x0000777315027816 */ /* 0x000fca00000000ff */
[----:B------:R0:W-:Y:S02]  /*52e30*/  @P0 STG.E.U8 desc[UR32][R26.64], R2 ;  /* 0x000000021a000986 */ /* 0x0001e4000c101120 */
[----:B0-----:R-:W-:-:S05]  /*52e40*/  PRMT R2, R3, 0x7770, RZ ;  /* 0x0000777003027816 */ /* 0x001fca00000000ff */
[----:B------:R-:W-:Y:S01]  /*52e50*/  @P6 STG.E.U8 desc[UR32][R24.64], R2 ;  /* 0x0000000218006986 */ /* 0x000fe2000c101120 */
[----:B------:R-:W-:-:S03]  /*52e60*/  LOP3.LUT P6, RZ, R4, 0x800, RZ, 0xc0, !PT ;  /* 0x0000080004ff7812 */ /* 0x000fc600078cc0ff */
[----:B---3--:R0:W-:Y:S04]  /*52e70*/  STL.64 [R1+0x1608], R10 ;  /* 0x0016080a01007387 */ /* 0x0081e80000100a00 */
[----:B0-----:R-:W3:Y:S01]  /*52e80*/  LDL.LU.64 R10, [R1+0x6f0] ;  /* 0x0006f000010a7983 */ /* 0x001ee20000300a00 */
[----:B------:R-:W-:-:S05]  /*52e90*/  PRMT R2, R3, 0x7771, RZ ;  /* 0x0000777103027816 */ /* 0x000fca00000000ff */
[----:B------:R0:W-:Y:S01]  /*52ea0*/  @P6 STG.E.U8 desc[UR32][R16.64], R2 ;  /* 0x0000000210006986 */ /* 0x0001e2000c101120 */
[----:B------:R-:W-:Y:S02]  /*52eb0*/  LOP3.LUT P6, RZ, R4, 0x400, RZ, 0xc0, !PT ;  /* 0x0000040004ff7812 */ /* 0x000fe400078cc0ff */
[----:B0-----:R-:W-:-:S11]  /*52ec0*/  PRMT R2, R3, 0x7772, RZ ;  /* 0x0000777203027816 */ /* 0x001fd600000000ff */
[----:B----4-:R0:W-:Y:S01]  /*52ed0*/  @P6 STG.E.U8 desc[UR32][R14.64], R2 ;  /* 0x000000020e006986 */ /* 0x0101e2000c101120 */
[----:B------:R-:W-:Y:S02]  /*52ee0*/  LOP3.LUT P6, RZ, R4, 0x200, RZ, 0xc0, !PT ;  /* 0x0000020004ff7812 */ /* 0x000fe400078cc0ff */
[----:B0-----:R-:W-:-:S11]  /*52ef0*/  PRMT R2, R3, 0x7773, RZ ;  /* 0x0000777303027816 */ /* 0x001fd600000000ff */
[----:B--2---:R-:W-:Y:S04]  /*52f00*/  @P6 STG.E.U8 desc[UR32][R8.64], R2 ;  /* 0x0000000208006986 */ /* 0x004fe8000c101120 */
[----:B---3--:R0:W-:Y:S04]  /*52f10*/  STL.64 [R1+0x1610], R10 ;  /* 0x0016100a01007387 */ /* 0x0081e80000100a00 */
[----:B0-----:R-:W2:Y:S04]  /*52f20*/  LDL.LU.64 R10, [R1+0x6f8] ;  /* 0x0006f800010a7983 */ /* 0x001ea80000300a00 */
[----:B------:R-:W3:Y:S04]  /*52f30*/  LDL.LU.64 R6, [R1+0x710] ;  /* 0x0007100001067983 */ /* 0x000ee80000300a00 */
[----:B------:R-:W4:Y:S04]  /*52f40*/  LDL.LU R26, [R1+0xa8] ;  /* 0x0000a800011a7983 */ /* 0x000f280000300800 */
        /* <DEDUP_REMOVED lines=19> */
[----:B------:R-:W-:-:S09]  /*53080*/  LOP3.LUT P0, RZ, R12, 0x80000000, RZ, 0xc0, !PT ;  /* 0x800000000cff7812 */ /* 0x000fd2000780c0ff */
[----:B--2---:R0:W-:Y:S01]  /*53090*/  @P6 STG.E.U8 desc[UR32][R10.64], R2 ;  /* 0x000000020a006986 */ /* 0x0041e2000c101120 */
[----:B------:R-:W-:Y:S02]  /*530a0*/  LOP3.LUT P6, RZ, R4, 0x20, RZ, 0xc0, !PT ;  /* 0x0000002004ff7812 */ /* 0x000fe400078cc0ff */
[----:B0-----:R-:W-:Y:S01]  /*530b0*/  PRMT R2, R8, 0x7773, RZ ;  /* 0x0000777308027816 */ /* 0x001fe200000000ff */
[----:B------:R-:W2:Y:S10]  /*530c0*/  LDL.LU R11, [R1+0x1600] ;  /* 0x00160000010b7983 */ /* 0x000eb40000300800 */
        /* <DEDUP_REMOVED lines=15> */
[----:B------:R-:W3:Y:S04]  /*531c0*/  LDL.LU.64 R16, [R1+0x7a8] ;  /* 0x0007a80001107983 */ /* 0x000ee80000300a00 */
[----:B------:R0:W-:Y:S04]  /*531d0*/  @P0 STG.E.U8 desc[UR32][R14.64], R2 ;  /* 0x000000020e000986 */ /* 0x0001e8000c101120 */
[----:B0-----:R-:W4:Y:S04]  /*531e0*/  LDL.LU.64 R14, [R1+0x7c8] ;  /* 0x0007c800010e7983 */ /* 0x001f280000300a00 */
[----:B------:R-:W4:Y:S04]  /*531f0*/  LDL.LU.64 R22, [R1+0x7c0] ;  /* 0x0007c00001167983 */ /* 0x000f280000300a00 */
[----:B------:R-:W4:Y:S04]  /*53200*/  LDL.LU.64 R20, [R1+0x7e8] ;  /* 0x0007e80001147983 */ /* 0x000f280000300a00 */
[----:B------:R-:W4:Y:S01]  /*53210*/  LDL.LU R26, [R1+0xac] ;  /* 0x0000ac00011a7983 */ /* 0x000f220000300800 */
[----:B------:R-:W-:-:S02]  /*53220*/  LOP3.LUT P2, RZ, R12, 0x40000000, RZ, 0xc0, !PT ;  /* 0x400000000cff7812 */ /* 0x000fc4000784c0ff */
[----:B------:R-:W-:Y:S01]  /*53230*/  PRMT R2, R27, 0x7773, RZ ;  /* 0x000077731b027816 */ /* 0x000fe200000000ff */
[----:B------:R-:W4:Y:S04]  /*53240*/  LDL.LU.64 R24, [R1+0x7e0] ;  /* 0x0007e00001187983 */ /* 0x000f280000300a00 */
[----:B------:R-:W4:Y:S01]  /*53250*/  LDL.LU R3, [R1+0x90] ;  /* 0x0000900001037983 */ /* 0x000f220000300800 */
[----:B--2---:R-:W-:-:S13]  /*53260*/  LOP3.LUT P3, RZ, R11, 0x200, RZ, 0xc0, !PT ;  /* 0x000002000bff7812 */ /* 0x004fda000786c0ff */
[----:B---3--:R0:W-:Y:S04]  /*53270*/  @P3 STG.E.U8 desc[UR32][R16.64], R2 ;  /* 0x0000000210003986 */ /* 0x0081e8000c101120 */
[----:B0-----:R-:W2:Y:S01]  /*53280*/  LDL.LU.64 R16, [R1+0x808] ;  /* 0x0008080001107983 */ /* 0x001ea20000300a00 */
[----:B----4-:R-:W-:-:S05]  /*53290*/  PRMT R2, R26, 0x7770, RZ ;  /* 0x000077701a027816 */ /* 0x010fca00000000ff */
[----:B------:R0:W-:Y:S04]  /*532a0*/  @P2 STG.E.U8 desc[UR32][R14.64], R2 ;  /* 0x000000020e002986 */ /* 0x0001e8000c101120 */
[----:B0-----:R-:W3:Y:S04]  /*532b0*/  LDL.LU.64 R14, [R1+0x800] ;  /* 0x00080000010e7983 */ /* 0x001ee80000300a00 */
[----:B------:R-:W4:Y:S01]  /*532c0*/  LDL.LU R6, [R1+0x80] ;  /* 0x0000800001067983 */ /* 0x000f220000300800 */
        /* <DEDUP_REMOVED lines=11> */
[----:B----4-:R0:W-:Y:S04]  /*53380*/  STL [R1+0x15f0], R6 ;  /* 0x0015f00601007387 */ /* 0x0101e80000100800 */
[----:B------:R-:W-:Y:S04]  /*53390*/  STL [R1+0x15e0], R11 ;  /* 0x0015e00b01007387 */ /* 0x000fe80000100800 */
[----:B0-----:R-:W4:Y:S02]  /*533a0*/  LDL.LU.64 R6, [R1+0x820] ;  /* 0x0008200001067983 */ /* 0x001f240000300a00 */
        /* <DEDUP_REMOVED lines=14> */
[----:B------:R-:W-:Y:S01]  /*53490*/  LOP3.LUT P6, RZ, R11, 0x100, RZ, 0xc0, !PT ;  /* 0x000001000bff7812 */ /* 0x000fe200078cc0ff */
[----:B----4-:R0:W-:Y:S04]  /*534a0*/  STL.64 [R1+0x15f8], R6 ;  /* 0x0015f80601007387 */ /* 0x0101e80000100a00 */
[----:B0-----:R-:W4:Y:S04]  /*534b0*/  LDL.LU.64 R6, [R1+0x828] ;  /* 0x0008280001067983 */ /* 0x001f280000300a00 */
[----:B------:R-:W4:Y:S01]  /*534c0*/  LDL.LU.64 R10, [R1+0x840] ;  /* 0x00084000010a7983 */ /* 0x000f220000300a00 */
[----:B------:R-:W-:-:S02]  /*534d0*/  LOP3.LUT P1, RZ, R12, 0x20000000, RZ, 0xc0, !PT ;  /* 0x200000000cff7812 */ /* 0x000fc4000782c0ff */
[----:B------:R-:W-:Y:S02]  /*534e0*/  LOP3.LUT P0, RZ, R12, 0x10000000, RZ, 0xc0, !PT ;  /* 0x100000000cff7812 */ /* 0x000fe4000780c0ff */
[----:B------:R-:W-:-:S09]  /*534f0*/  PRMT R2, R26, 0x7771, RZ ;  /* 0x000077711a027816 */ /* 0x000fd200000000ff */
        /* <DEDUP_REMOVED lines=11> */
[C---:B------:R-:W-:Y:S02]  /*535b0*/  LOP3.LUT P6, RZ, R4.reuse, 0x2, RZ, 0xc0, !PT ;  /* 0x0000000204ff7812 */ /* 0x040fe400078cc0ff */
[----:B0-----:R-:W-:Y:S01]  /*535c0*/  PRMT R2, R3, 0x7772, RZ ;  /* 0x0000777203027816 */ /* 0x001fe200000000ff */
[----:B----4-:R0:W-:Y:S04]  /*535d0*/  STL.64 [R1+0x15e8], R10 ;  /* 0x0015e80a01007387 */ /* 0x0101e80000100a00 */
        /* <DEDUP_REMOVED lines=16> */
[----:B0-----:R-:W2:Y:S01]  /*536e0*/  LDL.LU R6, [R1+0x15f0] ;  /* 0x0015f00001067983 */ /* 0x001ea20000300800 */
[----:B------:R-:W-:Y:S02]  /*536f0*/  LOP3.LUT P6, RZ, R5, 0x80000000, RZ, 0xc0, !PT ;  /* 0x8000000005ff7812 */ /* 0x000fe400078cc0ff */
[----:B--2---:R-:W-:-:S11]  /*53700*/  PRMT R2, R6, 0x7770, RZ ;  /* 0x0000777006027816 */ /* 0x004fd600000000ff */
        /* <DEDUP_REMOVED lines=10> */
[C---:B------:R-:W-:Y:S02]  /*537b0*/  LOP3.LUT P6, RZ, R5.reuse, 0x20000000, RZ, 0xc0, !PT ;  /* 0x2000000005ff7812 */ /* 0x040fe400078cc0ff */
[----:B0-----:R-:W-:Y:S01]  /*537c0*/  PRMT R2, R6, 0x7772, RZ ;  /* 0x0000777206027816 */ /* 0x001fe200000000ff */
[----:B------:R-:W2:Y:S10]  /*537d0*/  LDL.LU R11, [R1+0x15e0] ;  /* 0x0015e000010b7983 */ /* 0x000eb40000300800 */
[----:B---3--:R0:W-:Y:S01]  /*537e0*/  @P6 STG.E.U8 desc[UR32][R8.64], R2 ;  /* 0x0000000208006986 */ /* 0x0081e2000c101120 */
[----:B------:R-:W-:-:S02]  /*537f0*/  LOP3.LUT P6, RZ, R5, 0x10000000, RZ, 0xc0, !PT ;  /* 0x1000000005ff7812 */ /* 0x000fc400078cc0ff */
[----:B0-----:R-:W-:-:S11]  /*53800*/  PRMT R2, R6, 0x7773, RZ ;  /* 0x0000777306027816 */ /* 0x001fd600000000ff */
[----:B----4-:R0:W-:Y:S02]  /*53810*/  @P6 STG.E.U8 desc[UR32][R18.64], R2 ;  /* 0x0000000212006986 */ /* 0x0101e4000c101120 */
[C---:B0-----:R-:W-:Y:S02]  /*53820*/  PRMT R2, R27.reuse, 0x7770, RZ ;  /* 0x000077701b027816 */ /* 0x041fe400000000ff */
[----:B------:R-:W3:Y:S04]  /*53830*/  LDL.LU.64 R18, [R1+0x8f0] ;  /* 0x0008f00001127983 */ /* 0x000ee80000300a00 */
        /* <DEDUP_REMOVED lines=11> */
[----:B------:R0:W-:Y:S04]  /*538f0*/  @P0 STG.E.U8 desc[UR32][R14.64], R2 ;  /* 0x000000020e000986 */ /* 0x0001e8000c101120 */
[----:B0-----:R-:W4:Y:S04]  /*53900*/  LDL.LU.64 R14, [R1+0x928] ;  /* 0x00092800010e7983 */ /* 0x001f280000300a00 */
[----:B------:R-:W4:Y:S04]  /*53910*/  LDL.LU.64 R22, [R1+0x920] ;  /* 0x0009200001167983 */ /* 0x000f280000300a00 */
[----:B------:R-:W4:Y:S04]  /*53920*/  LDL.LU.64 R20, [R1+0x948] ;  /* 0x0009480001147983 */ /* 0x000f280000300a00 */
[----:B------:R-:W4:Y:S01]  /*53930*/  LDL.LU R27, [R1+0x98] ;  /* 0x00009800011b7983 */ /* 0x000f220000300800 */
[----:B------:R-:W-:-:S02]  /*53940*/  LOP3.LUT P3, RZ, R12, 0x10000, RZ, 0xc0, !PT ;  /* 0x000100000cff7812 */ /* 0x000fc4000786c0ff */
[----:B------:R-:W-:Y:S01]  /*53950*/  PRMT R2, R26, 0x7772, RZ ;  /* 0x000077721a027816 */ /* 0x000fe200000000ff */
[----:B------:R-:W4:Y:S01]  /*53960*/  LDL.LU.64 R24, [R1+0x940] ;  /* 0x0009400001187983 */ /* 0x000f220000300a00 */
[----:B------:R-:W-:-:S03]  /*53970*/  LOP3.LUT P1, RZ, R12, 0x8000, RZ, 0xc0, !PT ;  /* 0x000080000cff7812 */ /* 0x000fc6000782c0ff */
[----:B------:R-:W4:Y:S01]  /*53980*/  LDL.LU R28, [R1+0x88] ;  /* 0x00008800011c7983 */ /* 0x000f220000300800 */
[----:B--2---:R-:W-:-:S05]  /*53990*/  LOP3.LUT P2, RZ, R11, 0x10, RZ, 0xc0, !PT ;  /* 0x000000100bff7812 */ /* 0x004fca000784c0ff */
[----:B---3--:R0:W-:Y:S02]  /*539a0*/  @P3 STG.E.U8 desc[UR32][R18.64], R2 ;  /* 0x0000000212003986 */ /* 0x0081e4000c101120 */
[----:B0-----:R-:W-:-:S06]  /*539b0*/  PRMT R2, R26, 0x7773, RZ ;  /* 0x000077731a027816 */ /* 0x001fcc00000000ff */
[----:B----4-:R0:W-:Y:S04]  /*539c0*/  @P2 STG.E.U8 desc[UR32][R16.64], R2 ;  /* 0x0000000210002986 */ /* 0x0101e8000c101120 */
[----:B0-----:R-:W2:Y:S01]  /*539d0*/  LDL.LU.64 R16, [R1+0x968] ;  /* 0x0009680001107983 */ /* 0x001ea20000300a00 */
[----:B------:R-:W-:-:S05]  /*539e0*/  PRMT R2, R27, 0x7770, RZ ;  /* 0x000077701b027816 */ /* 0x000fca00000000ff */
[----:B------:R0:W-:Y:S04]  /*539f0*/  @P1 STG.E.U8 desc[UR32][R14.64], R2 ;  /* 0x000000020e001986 */ /* 0x0001e8000c101120 */
        /* <DEDUP_REMOVED lines=23> */
[C---:B------:R-:W-:Y:S02]  /*53b70*/  LOP3.LUT P6, RZ, R12.reuse, 0x1000, RZ, 0xc0, !PT ;  /* 0x000010000cff7812 */ /* 0x040fe400078cc0ff */
[----:B------:R-:W-:Y:S02]  /*53b80*/  LOP3.LUT R5, R5, 0xfbffffff, RZ, 0xc0, !PT ;  /* 0xfbffffff05057812 */ /* 0x000fe400078ec0ff */
[----:B------:R-:W-:-:S09]  /*53b90*/  LOP3.LUT P0, RZ, R12, 0x4000, RZ, 0xc0, !PT ;  /* 0x000040000cff7812 */ /* 0x000fd2000780c0ff */
[----:B------:R-:W-:Y:S02]  /*53ba0*/  @P6 LOP3.LUT R5, R5, 0x4000000, RZ, 0xfc, !PT ;  /* 0x0400000005056812 */ /* 0x000fe400078efcff */
[----:B------:R-:W-:Y:S02]  /*53bb0*/  LOP3.LUT P6, RZ, R11, 0x8, RZ, 0xc0, !PT ;  /* 0x000000080bff7812 */ /* 0x000fe400078cc0ff */
[----:B------:R-:W-:Y:S02]  /*53bc0*/  LOP3.LUT R5, R5, 0xf7ffffff, RZ, 0xc0, !PT ;  /* 0xf7ffffff05057812 */ /* 0x000fe400078ec0ff */
[----:B------:R-:W-:-:S09]  /*53bd0*/  PRMT R2, R27, 0x7771, RZ ;  /* 0x000077711b027816 */ /* 0x000fd200000000ff */
[----:B------:R-:W-:Y:S02]  /*53be0*/  @P6 LOP3.LUT R5, R5, 0x8000000, RZ, 0xfc, !PT ;  /* 0x0800000005056812 */ /* 0x000fe400078efcff */
[----:B------:R-:W-:Y:S01]  /*53bf0*/  LOP3.LUT P6, RZ, R12, 0x2000, RZ, 0xc0, !PT ;  /* 0x000020000cff7812 */ /* 0x000fe200078cc0ff */
[----:B------:R0:W-:Y:S02]  /*53c00*/  @P0 STG.E.U8 desc[UR32][R22.64], R2 ;  /* 0x0000000216000986 */ /* 0x0001e4000c101120 */
[----:B0-----:R-:W-:-:S10]  /*53c10*/  PRMT R2, R27, 0x7772, RZ ;  /* 0x000077721b027816 */ /* 0x001fd400000000ff */
[----:B------:R0:W-:Y:S01]  /*53c20*/  @P6 STG.E.U8 desc[UR32][R20.64], R2 ;  /* 0x0000000214006986 */ /* 0x0001e2000c101120 */
[----:B------:R-:W-:Y:S02]  /*53c30*/  LOP3.LUT P6, RZ, R5, 0x8000000, RZ, 0xc0, !PT ;  /* 0x0800000005ff7812 */ /* 0x000fe400078cc0ff */
[----:B0-----:R-:W-:-:S11]  /*53c40*/  PRMT R2, R27, 0x7773, RZ ;  /* 0x000077731b027816 */ /* 0x001fd600000000ff */
[----:B------:R0:W-:Y:S01]  /*53c50*/  @P6 STG.E.U8 desc[UR32][R24.64], R2 ;  /* 0x0000000218006986 */ /* 0x0001e2000c101120 */
[----:B------:R-:W-:Y:S02]  /*53c60*/  LOP3.LUT P6, RZ, R5, 0x4000000, RZ, 0xc0, !PT ;  /* 0x0400000005ff7812 */ /* 0x000fe400078cc0ff */
[----:B------:R-:W-:Y:S02]  /*53c70*/  LOP3.LUT P5, RZ, R11, 0x2, RZ, 0xc0, !PT ;  /* 0x000000020bff7812 */ /* 0x000fe400078ac0ff */
[----:B0-----:R-:W-:Y:S01]  /*53c80*/  PRMT R2, R28, 0x7770, RZ ;  /* 0x000077701c027816 */ /* 0x001fe200000000ff */
[----:B------:R0:W-:Y:S08]  /*53c90*/  STL [R1+0x1530], R11 ;  /* 0x0015300b01007387 */ /* 0x0001f00000100800 */
[----:B--2---:R1:W-:Y:S01]  /*53ca0*/  @P6 STG.E.U8 desc[UR32][R16.64], R2 ;  /* 0x0000000210006986 */ /* 0x0043e2000c101120 */
[----:B------:R-:W-:-:S02]  /*53cb0*/  LOP3.LUT P6, RZ, R5, 0x2000000, RZ, 0xc0, !PT ;  /* 0x0200000005ff7812 */ /* 0x000fc400078cc0ff */
[----:B------:R-:W-:Y:S02]  /*53cc0*/  LOP3.LUT P1, RZ, R11, 0x1, RZ, 0xc0, !PT ;  /* 0x000000010bff7812 */ /* 0x000fe4000782c0ff */
[----:B0-----:R-:W2:Y:S04]  /*53cd0*/  LDL.LU.64 R10, [R1+0x9a8] ;  /* 0x0009a800010a7983 */ /* 0x001ea80000300a00 */
[----:B------:R-:W4:Y:S01]  /*53ce0*/  LDL.LU.64 R8, [R1+0x9a0] ;  /* 0x0009a00001087983 */ /* 0x000f220000300a00 */
[----:B-1----:R-:W-:-:S03]  /*53cf0*/  PRMT R2, R28, 0x7771, RZ ;  /* 0x000077711c027816 */ /* 0x002fc600000000ff */
[----:B------:R-:W4:Y:S04]  /*53d00*/  LDL.LU.64 R6, [R1+0x9c8] ;  /* 0x0009c80001067983 */ /* 0x000f280000300a00 */
[----:B------:R-:W4:Y:S04]  /*53d10*/  LDL.LU.64 R18, [R1+0x9c0] ;  /* 0x0009c00001127983 */ /* 0x000f280000300a00 */
[----:B------:R-:W4:Y:S04]  /*53d20*/  LDL.LU.64 R22, [R1+0x9e8] ;  /* 0x0009e80001167983 */ /* 0x000f280000300a00 */
[----:B------:R-:W4:Y:S04]  /*53d30*/  LDL.LU.64 R20, [R1+0x9e0] ;  /* 0x0009e00001147983 */ /* 0x000f280000300a00 */
[----:B------:R-:W4:Y:S04]  /*53d40*/  LDL.LU.64 R26, [R1+0xa08] ;  /* 0x000a0800011a7983 */ /* 0x000f280000300a00 */
[----:B------:R-:W4:Y:S04]  /*53d50*/  LDL.LU.64 R24, [R1+0xa00] ;  /* 0x000a000001187983 */ /* 0x000f280000300a00 */
[----:B------:R-:W4:Y:S04]  /*53d60*/  LDL.LU R29, [R1+0x70] ;  /* 0x00007000011d7983 */ /* 0x000f280000300800 */
[----:B------:R-:W4:Y:S04]  /*53d70*/  LDL.LU.64 R16, [R1+0xa28] ;  /* 0x000a280001107983 */ /* 0x000f280000300a00 */
        /* <DEDUP_REMOVED lines=8> */
[----:B------:R-:W-:-:S09]  /*53e00*/  LOP3.LUT P4, RZ, R12, 0x40, RZ, 0xc0, !PT ;  /* 0x000000400cff7812 */ /* 0x000fd2000788c0ff */
[----:B---3--:R0:W-:Y:S04]  /*53e10*/  @P6 STG.E.U8 desc[UR32][R14.64], R2 ;  /* 0x000000020e006986 */ /* 0x0081e8000c101120 */
[----:B0-----:R-:W3:Y:S01]  /*53e20*/  LDL.LU.64 R14, [R1+0x15c8] ;  /* 0x0015c800010e7983 */ /* 0x001ee20000300a00 */
[----:B------:R-:W-:Y:S02]  /*53e30*/  LOP3.LUT P6, RZ, R5, 0x400000, RZ, 0xc0, !PT ;  /* 0x0040000005ff7812 */ /* 0x000fe400078cc0ff */
[----:B------:R-:W-:-:S11]  /*53e40*/  PRMT R2, R13, 0x7770, RZ ;  /* 0x000077700d027816 */ /* 0x000fd600000000ff */
[----:B--2---:R0:W-:Y:S01]  /*53e50*/  @P6 STG.E.U8 desc[UR32][R10.64], R2 ;  /* 0x000000020a006986 */ /* 0x0041e2000c101120 */
[----:B------:R-:W-:Y:S02]  /*53e60*/  LOP3.LUT P6, RZ, R5, 0x200000, RZ, 0xc0, !PT ;  /* 0x0020000005ff7812 */ /* 0x000fe400078cc0ff */
[----:B0-----:R-:W-:-:S11]  /*53e70*/  PRMT R2, R13, 0x7771, RZ ;  /* 0x000077710d027816 */ /* 0x001fd600000000ff */
[----:B----4-:R0:W-:Y:S01]  /*53e80*/  @P6 STG.E.U8 desc[UR32][R8.64], R2 ;  /* 0x0000000208006986 */ /* 0x0101e2000c101120 */
[----:B------:R-:W-:Y:S02]  /*53e90*/  LOP3.LUT P6, RZ, R5, 0x100000, RZ, 0xc0, !PT ;  /* 0x0010000005ff7812 */ /* 0x000fe400078cc0ff */
[----:B0-----:R-:W-:-:S11]  /*53ea0*/  PRMT R2, R13, 0x7772, RZ ;  /* 0x000077720d027816 */ /* 0x001fd600000000ff */
[----:B------:R0:W-:Y:S01]  /*53eb0*/  @P6 STG.E.U8 desc[UR32][R6.64], R2 ;  /* 0x0000000206006986 */ /* 0x0001e2000c101120 */
[C---:B------:R-:W-:Y:S02]  /*53ec0*/  LOP3.LUT P3, RZ, R12.reuse, 0x20, RZ, 0xc0, !PT ;  /* 0x000000200cff7812 */ /* 0x040fe4000786c0ff */
[----:B0-----:R-:W-:Y:S02]  /*53ed0*/  PRMT R2, R13, 0x7773, RZ ;  /* 0x000077730d027816 */ /* 0x001fe400000000ff */
[C---:B------:R-:W-:Y:S01]  /*53ee0*/  LOP3.LUT P2, RZ, R12.reuse, 0x10, RZ, 0xc0, !PT ;  /* 0x000000100cff7812 */ /* 0x040fe2000784c0ff */
[----:B------:R-:W2:Y:S04]  /*53ef0*/  LDL.LU R13, [R1+0x15c4] ;  /* 0x0015c400010d7983 */ /* 0x000ea80000300800 */
[----:B------:R3:W-:Y:S01]  /*53f00*/  @P5 STG.E.U8 desc[UR32][R18.64], R2 ;  /* 0x0000000212005986 */ /* 0x0007e2000c101120 */
[----:B------:R-:W-:-:S02]  /*53f10*/  LOP3.LUT P0, RZ, R12, 0x8, RZ, 0xc0, !PT ;  /* 0x000000080cff7812 */ /* 0x000fc4000780c0ff */
[----:B---3--:R-:W-:-:S05]  /*53f20*/  PRMT R2, R14, 0x7770, RZ ;  /* 0x000077700e027816 */ /* 0x008fca00000000ff */
[----:B------:R0:W-:Y:S02]  /*53f30*/  @P4 STG.E.U8 desc[UR32][R22.64], R2 ;  /* 0x0000000216004986 */ /* 0x0001e4000c101120 */
[----:B0-----:R-:W-:-:S05]  /*53f40*/  PRMT R2, R14, 0x7771, RZ ;  /* 0x000077710e027816 */ /* 0x001fca00000000ff */
[----:B------:R0:W-:Y:S02]  /*53f50*/  @P3 STG.E.U8 desc[UR32][R20.64], R2 ;  /* 0x0000000214003986 */ /* 0x0001e4000c101120 */
[----:B0-----:R-:W-:-:S05]  /*53f60*/  PRMT R2, R14, 0x7772, RZ ;  /* 0x000077720e027816 */ /* 0x001fca00000000ff */
[----:B------:R0:W-:Y:S02]  /*53f70*/  @P2 STG.E.U8 desc[UR32][R26.64], R2 ;  /* 0x000000021a002986 */ /* 0x0001e4000c101120 */
[----:B0-----:R-:W-:Y:S02]  /*53f80*/  PRMT R2, R14, 0x7773, RZ ;  /* 0x000077730e027816 */ /* 0x001fe400000000ff */
[----:B------:R-:W3:Y:S04]  /*53f90*/  LDL.LU R14, [R1+0x15c0] ;  /* 0x0015c000010e7983 */ /* 0x000ee80000300800 */
[----:B------:R0:W-:Y:S04]  /*53fa0*/  @P1 STG.E.U8 desc[UR32][R24.64], R2 ;  /* 0x0000000218001986 */ /* 0x0001e8000c101120 */
[----:B------:R-:W4:Y:S01]  /*53fb0*/  LDL.LU.64 R26, [R1+0xa20] ;  /* 0x000a2000011a7983 */ /* 0x000f220000300a00 */
[----:B0-----:R-:W-:-:S05]  /*53fc0*/  PRMT R2, R29, 0x7770, RZ ;  /* 0x000077701d027816 */ /* 0x001fca00000000ff */
[----:B------:R0:W-:Y:S04]  /*53fd0*/  @P0 STG.E.U8 desc[UR32][R16.64], R2 ;  /* 0x0000000210000986 */ /* 0x0001e8000c101120 */
[----:B0-----:R-:W2:Y:S01]  /*53fe0*/  LDL.LU.64 R16, [R1+0xa48] ;  /* 0x000a480001107983 */ /* 0x001ea20000300a00 */
[C---:B------:R-:W-:Y:S02]  /*53ff0*/  LOP3.LUT P3, RZ, R12.reuse, 0x4, RZ, 0xc0, !PT ;  /* 0x000000040cff7812 */ /* 0x040fe4000786c0ff */
[----:B------:R-:W-:Y:S01]  /*54000*/  LOP3.LUT P2, RZ, R12, 0x2, RZ, 0xc0, !PT ;  /* 0x000000020cff7812 */ /* 0x000fe2000784c0ff */
[----:B------:R-:W3:Y:S01]  /*54010*/  LDL.LU.64 R24, [R1+0xa40] ;  /* 0x000a400001187983 */ /* 0x000ee20000300a00 */
[----:B------:R-:W-:-:S03]  /*54020*/  PRMT R2, R29, 0x7771, RZ ;  /* 0x000077711d027816 */ /* 0x000fc600000000ff */
[----:B------:R-:W3:Y:S04]  /*54030*/  LDL.LU.64 R22, [R1+0xa70] ;  /* 0x000a700001167983 */ /* 0x000ee80000300a00 */
[----:B------:R-:W3:Y:S04]  /*54040*/  LDL.LU.64 R20, [R1+0xa68] ;  /* 0x000a680001147983 */ /* 0x000ee80000300a00 */
[----:B------:R-:W3:Y:S04]  /*54050*/  LDL.LU R4, [R1+0x60] ;  /* 0x0000600001047983 */ /* 0x000ee80000300800 */
[----:B----4-:R0:W-:Y:S02]  /*54060*/  @P3 STG.E.U8 desc[UR32][R26.64], R2 ;  /* 0x000000021a003986 */ /* 0x0101e4000c101120 */
[----:B0-----:R-:W-:-:S02]  /*54070*/  PRMT R2, R29, 0x7772, RZ ;  /* 0x000077721d027816 */ /* 0x001fc400000000ff */
[----:B------:R-:W4:Y:S04]  /*54080*/  LDL.LU.64 R26, [R1+0xa90] ;  /* 0x000a9000011a7983 */ /* 0x000f280000300a00 */
[----:B------:R-:W4:Y:S04]  /*54090*/  LDL.LU R3, [R1+0x74] ;  /* 0x0000740001037983 */ /* 0x000f280000300800 */
[----:B--2---:R0:W-:Y:S04]  /*540a0*/  @P2 STG.E.U8 desc[UR32][R16.64], R2 ;  /* 0x0000000210002986 */ /* 0x0041e8000c101120 */
[----:B0-----:R-:W2:Y:S04]  /*540b0*/  LDL.LU.64 R16, [R1+0xa88] ;  /* 0x000a880001107983 */ /* 0x001ea80000300a00 */
[----:B------:R-:W3:Y:S04]  /*540c0*/  LDL.LU.64 R10, [R1+0xad8] ;  /* 0x000ad800010a7983 */ /* 0x000ee80000300a00 */
[----:B---3--:R0:W-:Y:S04]  /*540d0*/  STL.64 [R1+0x15a8], R10 ;  /* 0x0015a80a01007387 */ /* 0x0081e80000100a00 */
        /* <DEDUP_REMOVED lines=23> */
[----:B------:R-:W-:Y:S02]  /*54250*/  LOP3.LUT P6, RZ, R13, 0x40000000, RZ, 0xc0, !PT ;  /* 0x400000000dff7812 */ /* 0x000fe400078cc0ff */
[----:B------:R-:W-:Y:S02]  /*54260*/  LOP3.LUT R5, R5, 0xfffbffff, RZ, 0xc0, !PT ;  /* 0xfffbffff05057812 */ /* 0x000fe400078ec0ff */
[----:B------:R-:W-:-:S09]  /*54270*/  LOP3.LUT P1, RZ, R13, 0x80000000, RZ, 0xc0, !PT ;  /* 0x800000000dff7812 */ /* 0x000fd2000782c0ff */
[----:B------:R-:W-:Y:S02]  /*54280*/  @P6 LOP3.LUT R5, R5, 0x40000, RZ, 0xfc, !PT ;  /* 0x0004000005056812 */ /* 0x000fe400078efcff */
[----:B------:R-:W-:Y:S02]  /*54290*/  LOP3.LUT P6, RZ, R14, 0x40000000, RZ, 0xc0, !PT ;  /* 0x400000000eff7812 */ /* 0x000fe400078cc0ff */
[----:B------:R-:W-:Y:S02]  /*542a0*/  LOP3.LUT P0, RZ, R12, 0x1, RZ, 0xc0, !PT ;  /* 0x000000010cff7812 */ /* 0x000fe4000780c0ff */
[----:B------:R-:W-:Y:S02]  /*542b0*/  LOP3.LUT R5, R5, 0xfff7ffff, RZ, 0xc0, !PT ;  /* 0xfff7ffff05057812 */ /* 0x000fe400078ec0ff */
[----:B------:R-:W-:-:S05]  /*542c0*/  PRMT R2, R29, 0x7773, RZ ;  /* 0x000077731d027816 */ /* 0x000fca00000000ff */
[----:B------:R0:W-:Y:S02]  /*542d0*/  @P1 STG.E.U8 desc[UR32][R24.64], R2 ;  /* 0x0000000218001986 */ /* 0x0001e4000c101120 */
[----:B------:R-:W-:Y:S02]  /*542e0*/  @P6 LOP3.LUT R5, R5, 0x80000, RZ, 0xfc, !PT ;  /* 0x0008000005056812 */ /* 0x000fe400078efcff */
[----:B------:R-:W-:Y:S02]  /*542f0*/  LOP3.LUT P6, RZ, R14, 0x80000000, RZ, 0xc0, !PT ;  /* 0x800000000eff7812 */ /* 0x000fe400078cc0ff */
[C---:B0-----:R-:W-:Y:S01]  /*54300*/  PRMT R2, R4.reuse, 0x7770, RZ ;  /* 0x0000777004027816 */ /* 0x041fe200000000ff */
[----:B------:R-:W3:Y:S04]  /*54310*/  LDL.LU R24, [R1+0x64] ;  /* 0x0000640001187983 */ /* 0x000ee80000300800 */
[----:B------:R0:W-:Y:S04]  /*54320*/  @P0 STG.E.U8 desc[UR32][R22.64], R2 ;  /* 0x0000000216000986 */ /* 0x0001e8000c101120 */
[----:B------:R-:W3:Y:S04]  /*54330*/  LDL.LU.64 R8, [R1+0xb00] ;  /* 0x000b000001087983 */ /* 0x000ee80000300a00 */
[----:B------:R-:W3:Y:S01]  /*54340*/  LDL.LU.64 R6, [R1+0xaf8] ;  /* 0x000af80001067983 */ /* 0x000ee20000300a00 */
[----:B0-----:R-:W-:-:S03]  /*54350*/  PRMT R2, R4, 0x7771, RZ ;  /* 0x0000777104027816 */ /* 0x001fc600000000ff */
        /* <DEDUP_REMOVED lines=9> */
[----:B------:R-:W4:Y:S01]  /*543f0*/  LDL.LU.64 R20, [R1+0xb38] ;  /* 0x000b380001147983 */ /* 0x000f220000300a00 */
[----:B0-----:R-:W-:-:S03]  /*54400*/  PRMT R2, R4, 0x7773, RZ ;  /* 0x0000777304027816 */ /* 0x001fc600000000ff */
[----:B------:R-:W4:Y:S06]  /*54410*/  LDL.LU.64 R26, [R1+0xb60] ;  /* 0x000b6000011a7983 */ /* 0x000f2c0000300a00 */
[----:B--2---:R0:W-:Y:S01]  /*54420*/  @P6 STG.E.U8 desc[UR32][R16.64], R2 ;  /* 0x0000000210006986 */ /* 0x0041e2000c101120 */
[----:B------:R-:W-:Y:S02]  /*54430*/  LOP3.LUT P6, RZ, R5, 0x20000, RZ, 0xc0, !PT ;  /* 0x0002000005ff7812 */ /* 0x000fe400078cc0ff */
[----:B0-----:R-:W-:Y:S01]  /*54440*/  PRMT R2, R3, 0x7770, RZ ;  /* 0x0000777003027816 */ /* 0x001fe200000000ff */
[----:B------:R-:W2:Y:S10]  /*54450*/  LDL.LU.64 R16, [R1+0xb58] ;  /* 0x000b580001107983 */ /* 0x000eb40000300a00 */
[----:B---3--:R0:W-:Y:S04]  /*54460*/  @P6 STG.E.U8 desc[UR32][R10.64], R2 ;  /* 0x000000020a006986 */ /* 0x0081e8000c101120 */
[----:B0-----:R-:W3:Y:S01]  /*54470*/  LDL.LU.64 R10, [R1+0x15b8] ;  /* 0x0015b800010a7983 */ /* 0x001ee20000300a00 */
[----:B------:R-:W-:-:S02]  /*54480*/  LOP3.LUT P6, RZ, R5, 0x10000, RZ, 0xc0, !PT ;  /* 0x0001000005ff7812 */ /* 0x000fc400078cc0ff */
[----:B------:R-:W-:-:S11]  /*54490*/  PRMT R2, R3, 0x7771, RZ ;  /* 0x0000777103027816 */ /* 0x000fd600000000ff */
[----:B---3--:R0:W-:Y:S04]  /*544a0*/  @P6 STG.E.U8 desc[UR32][R10.64], R2 ;  /* 0x000000020a006986 */ /* 0x0081e8000c101120 */
[----:B0-----:R-:W3:Y:S01]  /*544b0*/  LDL.LU.64 R10, [R1+0x15b0] ;  /* 0x0015b000010a7983 */ /* 0x001ee20000300a00 */
[----:B------:R-:W-:Y:S02]  /*544c0*/  LOP3.LUT P6, RZ, R5, 0x8000, RZ, 0xc0, !PT ;  /* 0x0000800005ff7812 */ /* 0x000fe400078cc0ff */
[----:B------:R-:W-:-:S11]  /*544d0*/  PRMT R2, R3, 0x7772, RZ ;  /* 0x0000777203027816 */ /* 0x000fd600000000ff */
[----:B---3--:R0:W-:Y:S04]  /*544e0*/  @P6 STG.E.U8 desc[UR32][R10.64], R2 ;  /* 0x000000020a006986 */ /* 0x0081e8000c101120 */
[----:B0-----:R-:W3:Y:S01]  /*544f0*/  LDL.LU.64 R10, [R1+0x15a8] ;  /* 0x0015a800010a7983 */ /* 0x001ee20000300a00 */
[----:B------:R-:W-:Y:S02]  /*54500*/  LOP3.LUT P6, RZ, R5, 0x4000, RZ, 0xc0, !PT ;  /* 0x0000400005ff7812 */ /* 0x000fe400078cc0ff */
[----:B------:R-:W-:Y:S02]  /*54510*/  PRMT R2, R3, 0x7773, RZ ;  /* 0x0000777303027816 */ /* 0x000fe400000000ff */
[----:B------:R-:W-:Y:S02]  /*54520*/  LOP3.LUT P5, RZ, R14, 0x1000000, RZ, 0xc0, !PT ;  /* 0x010000000eff7812 */ /* 0x000fe400078ac0ff */
[----:B------:R-:W-:-:S02]  /*54530*/  LOP3.LUT P4, RZ, R13, 0x10000000, RZ, 0xc0, !PT ;  /* 0x100000000dff7812 */ /* 0x000fc4000788c0ff */
        /* <DEDUP_REMOVED lines=18> */
[----:B0-----:R-:W-:-:S05]  /*54660*/  PRMT R2, R25, 0x7772, RZ ;  /* 0x0000777219027816 */ /* 0x001fca00000000ff */
[----:B------:R0:W-:Y:S04]  /*54670*/  @P1 STG.E.U8 desc[UR32][R26.64], R2 ;  /* 0x000000021a001986 */ /* 0x0001e8000c101120 */
[----:B0-----:R-:W3:Y:S01]  /*54680*/  LDL.LU R26, [R1+0x68] ;  /* 0x00006800011a7983 */ /* 0x001ee20000300800 */
[----:B------:R-:W-:-:S03]  /*54690*/  PRMT R2, R25, 0x7773, RZ ;  /* 0x0000777319027816 */ /* 0x000fc600000000ff */
[----:B------:R-:W4:Y:S01]  /*546a0*/  LDL.LU.64 R24, [R1+0xb80] ;  /* 0x000b800001187983 */ /* 0x000f220000300a00 */
[----:B------:R-:W-:Y:S02]  /*546b0*/  LOP3.LUT P0, RZ, R13, 0x8000000, RZ, 0xc0, !PT ;  /* 0x080000000dff7812 */ /* 0x000fe4000780c0ff */
[----:B------:R-:W-:Y:S01]  /*546c0*/  LOP3.LUT P5, RZ, R14, 0x100000, RZ, 0xc0, !PT ;  /* 0x001000000eff7812 */ /* 0x000fe200078ac0ff */
[----:B------:R-:W4:Y:S04]  /*546d0*/  LDL.LU.64 R18, [R1+0xb78] ;  /* 0x000b780001127983 */ /* 0x000f280000300a00 */
[----:B------:R-:W4:Y:S04]  /*546e0*/  LDL.LU.64 R20, [R1+0xba0] ;  /* 0x000ba00001147983 */ /* 0x000f280000300a00 */
[----:B------:R-:W4:Y:S04]  /*546f0*/  LDL.LU.64 R28, [R1+0xb98] ;  /* 0x000b9800011c7983 */ /* 0x000f280000300a00 */
[----:B--2---:R0:W-:Y:S04]  /*54700*/  @P0 STG.E.U8 desc[UR32][R16.64], R2 ;  /* 0x0000000210000986 */ /* 0x0041e8000c101120 */
[----:B------:R-:W2:Y:S04]  /*54710*/  LDL.LU.64 R22, [R1+0xbc8] ;  /* 0x000bc80001167983 */ /* 0x000ea80000300a00 */
[----:B0-----:R-:W2:Y:S04]  /*54720*/  LDL.LU.64 R16, [R1+0xbc0] ;  /* 0x000bc00001107983 */ /* 0x001ea80000300a00 */
[----:B------:R-:W2:Y:S01]  /*54730*/  LDL.LU R3, [R1+0x7c] ;  /* 0x00007c0001037983 */ /* 0x000ea20000300800 */
[----:B---3--:R-:W-:-:S05]  /*54740*/  PRMT R2, R26, 0x7770, RZ ;  /* 0x000077701a027816 */ /* 0x008fca00000000ff */
[----:B----4-:R0:W-:Y:S04]  /*54750*/  @P5 STG.E.U8 desc[UR32][R24.64], R2 ;  /* 0x0000000218005986 */ /* 0x0101e8000c101120 */
[----:B0-----:R-:W3:Y:S04]  /*54760*/  LDL.LU.64 R24, [R1+0xbe8] ;  /* 0x000be80001187983 */ /* 0x001ee80000300a00 */
[----:B------:R-:W4:Y:S04]  /*54770*/  LDL.LU R27, [R1+0x6c] ;  /* 0x00006c00011b7983 */ /* 0x000f280000300800 */
[----:B------:R-:W2:Y:S04]  /*54780*/  LDL.LU.64 R10, [R1+0xc00] ;  /* 0x000c0000010a7983 */ /* 0x000ea80000300a00 */
[----:B--2---:R0:W-:Y:S04]  /*54790*/  STL.64 [R1+0x1598], R10 ;  /* 0x0015980a01007387 */ /* 0x0041e80000100a00 */
[----:B0-----:R-:W2:Y:S01]  /*547a0*/  LDL.LU.64 R10, [R1+0xc08] ;  /* 0x000c0800010a7983 */ /* 0x001ea20000300a00 */
[----:B------:R-:W-:-:S02]  /*547b0*/  LOP3.LUT P0, RZ, R13, 0x2000000, RZ, 0xc0, !PT ;  /* 0x020000000dff7812 */ /* 0x000fc4000780c0ff */
[----:B------:R-:W-:-:S11]  /*547c0*/  LOP3.LUT R5, R5, 0xfffffdff, RZ, 0xc0, !PT ;  /* 0xfffffdff05057812 */ /* 0x000fd600078ec0ff */
[----:B------:R-:W-:Y:S02]  /*547d0*/  @P0 LOP3.LUT R5, R5, 0x200, RZ, 0xfc, !PT ;  /* 0x0000020005050812 */ /* 0x000fe400078efcff */
[C---:B------:R-:W-:Y:S02]  /*547e0*/  LOP3.LUT P0, RZ, R14.reuse, 0x8000, RZ, 0xc0, !PT ;  /* 0x000080000eff7812 */ /* 0x040fe4000780c0ff */
[----:B------:R-:W-:Y:S02]  /*547f0*/  LOP3.LUT R5, R5, 0xfffffbff, RZ, 0xc0, !PT ;  /* 0xfffffbff05057812 */ /* 0x000fe400078ec0ff */
[----:B------:R-:W-:-:S09]  /*54800*/  LOP3.LUT P1, RZ, R14, 0x800, RZ, 0xc0, !PT ;  /* 0x000008000eff7812 */ /* 0x000fd2000782c0ff */
[----:B------:R-:W-:Y:S02]  /*54810*/  @P0 LOP3.LUT R5, R5, 0x400, RZ, 0xfc, !PT ;  /* 0x0000040005050812 */ /* 0x000fe400078efcff */
[----:B------:R-:W-:Y:S02]  /*54820*/  LOP3.LUT P0, RZ, R14, 0x10000, RZ, 0xc0, !PT ;  /* 0x000100000eff7812 */ /* 0x000fe4000780c0ff */
[----:B------:R-:W-:-:S11]  /*54830*/  LOP3.LUT R5, R5, 0xfffff7ff, RZ, 0xc0, !PT ;  /* 0xfffff7ff05057812 */ /* 0x000fd600078ec0ff */
[----:B------:R-:W-:-:S04]  /*54840*/  @P0 LOP3.LUT R5, R5, 0x800, RZ, 0xfc, !PT ;  /* 0x0000080005050812 */ /* 0x000fc800078efcff */
[----:B------:R-:W-:-:S04]  /*54850*/  LOP3.LUT R5, R5, 0xffffffdf, RZ, 0xc0, !PT ;  /* 0xffffffdf05057812 */ /* 0x000fc800078ec0ff */
[----:B------:R-:W-:Y:S02]  /*54860*/  @P1 LOP3.LUT R5, R5, 0x20, RZ, 0xfc, !PT ;  /* 0x0000002005051812 */ /* 0x000fe400078efcff */
[----:B------:R-:W-:Y:S02]  /*54870*/  LOP3.LUT P1, RZ, R13, 0x1000000, RZ, 0xc0, !PT ;  /* 0x010000000dff7812 */ /* 0x000fe4000782c0ff */
[----:B------:R-:W-:Y:S02]  /*54880*/  LOP3.LUT R5, R5, 0xffffffbf, RZ, 0xc0, !PT ;  /* 0xffffffbf05057812 */ /* 0x000fe400078ec0ff */
[C---:B------:R-:W-:Y:S02]  /*54890*/  LOP3.LUT P4, RZ, R14.reuse, 0x80000, RZ, 0xc0, !PT ;  /* 0x000800000eff7812 */ /* 0x040fe4000788c0ff */
[----:B------:R-:W-:-:S07]  /*548a0*/  LOP3.LUT P3, RZ, R14, 0x40000, RZ, 0xc0, !PT ;  /* 0x000400000eff7812 */ /* 0x000fce000786c0ff */
[----:B------:R-:W-:Y:S02]  /*548b0*/  @P1 LOP3.LUT R5, R5, 0x40, RZ, 0xfc, !PT ;  /* 0x0000004005051812 */ /* 0x000fe400078efcff */
[----:B------:R-:W-:Y:S01]  /*548c0*/  LOP3.LUT P1, RZ, R14, 0x1000, RZ, 0xc0, !PT ;  /* 0x000010000eff7812 */ /* 0x000fe2000782c0ff */
[----:B--2---:R0:W-:Y:S04]  /*548d0*/  STL.64 [R1+0x15a0], R10 ;  /* 0x0015a00a01007387 */ /* 0x0041e80000100a00 */
[----:B0-----:R-:W2:Y:S01]  /*548e0*/  LDL.LU.64 R10, [R1+0xbe0] ;  /* 0x000be000010a7983 */ /* 0x001ea20000300a00 */
[----:B------:R-:W-:Y:S02]  /*548f0*/  PRMT R2, R26, 0x7771, RZ ;  /* 0x000077711a027816 */ /* 0x000fe400000000ff */
[----:B------:R-:W-:-:S02]  /*54900*/  LOP3.LUT R5, R5, 0xffffff7f, RZ, 0xc0, !PT ;  /* 0xffffff7f05057812 */ /* 0x000fc400078ec0ff */
[----:B------:R-:W-:Y:S01]  /*54910*/  LOP3.LUT P2, RZ, R13, 0x4000000, RZ, 0xc0, !PT ;  /* 0x040000000dff7812 */ /* 0x000fe2000784c0ff */
[----:B------:R0:W-:Y:S02]  /*54920*/  @P4 STG.E.U8 desc[UR32][R18.64], R2 ;  /* 0x0000000212004986 */ /* 0x0001e4000c101120 */
[----:B------:R-:W-:Y:S02]  /*54930*/  @P1 LOP3.LUT R5, R5, 0x80, RZ, 0xfc, !PT ;  /* 0x0000008005051812 */ /* 0x000fe400078efcff */
[C---:B------:R-:W-:Y:S02]  /*54940*/  LOP3.LUT P1, RZ, R14.reuse, 0x2000, RZ, 0xc0, !PT ;  /* 0x000020000eff7812 */ /* 0x040fe4000782c0ff */
[----:B------:R-:W-:Y:S02]  /*54950*/  LOP3.LUT P0, RZ, R14, 0x20000, RZ, 0xc0, !PT ;  /* 0x000200000eff7812 */ /* 0x000fe4000780c0ff */
[----:B0-----:R-:W-:-:S05]  /*54960*/  PRMT R2, R26, 0x7772, RZ ;  /* 0x000077721a027816 */ /* 0x001fca00000000ff */
[----:B------:R0:W-:Y:S01]  /*54970*/  @P3 STG.E.U8 desc[UR32][R20.64], R2 ;  /* 0x0000000214003986 */ /* 0x0001e2000c101120 */
[----:B------:R-:W-:Y:S02]  /*54980*/  LOP3.LUT R5, R5, 0xfffffeff, RZ, 0xc0, !PT ;  /* 0xfffffeff05057812 */ /* 0x000fe400078ec0ff */
[----:B0-----:R-:W-:Y:S01]  /*54990*/  PRMT R2, R26, 0x7773, RZ ;  /* 0x000077731a027816 */ /* 0x001fe200000000ff */
[----:B------:R-:W4:Y:S01]  /*549a0*/  LDL.LU.64 R20, [R1+0xc28] ;  /* 0x000c280001147983 */ /* 0x000f220000300a00 */
[----:B------:R-:W-:-:S03]  /*549b0*/  @P1 LOP3.LUT R5, R5, 0x100, RZ, 0xfc, !PT ;  /* 0x0000010005051812 */ /* 0x000fc600078efcff */
[----:B------:R0:W-:Y:S04]  /*549c0*/  @P2 STG.E.U8 desc[UR32][R28.64], R2 ;  /* 0x000000021c002986 */ /* 0x0001e8000c101120 */
[----:B------:R-:W4:Y:S04]  /*549d0*/  LDL.LU.64 R8, [R1+0xc20] ;  /* 0x000c200001087983 */ /* 0x000f280000300a00 */
[----:B------:R-:W4:Y:S01]  /*549e0*/  LDL.LU.64 R6, [R1+0xc48] ;  /* 0x000c480001067983 */ /* 0x000f220000300a00 */
[----:B0-----:R-:W-:-:S03]  /*549f0*/  PRMT R2, R3, 0x7770, RZ ;  /* 0x0000777003027816 */ /* 0x001fc600000000ff */
[----:B------:R-:W4:Y:S04]  /*54a00*/  LDL.LU.64 R18, [R1+0xc40] ;  /* 0x000c400001127983 */ /* 0x000f280000300a00 */
[----:B------:R0:W-:Y:S01]  /*54a10*/  @P0 STG.E.U8 desc[UR32][R22.64], R2 ;  /* 0x0000000216000986 */ /* 0x0001e2000c101120 */
[----:B------:R-:W-:-:S03]  /*54a20*/  LOP3.LUT P0, RZ, R5, 0x800, RZ, 0xc0, !PT ;  /* 0x0000080005ff7812 */ /* 0x000fc6000780c0ff */
[----:B------:R-:W4:Y:S04]  /*54a30*/  LDL.LU.64 R28, [R1+0xc68] ;  /* 0x000c6800011c7983 */ /* 0x000f280000300a00 */
[----:B------:R-:W4:Y:S01]  /*54a40*/  LDL.LU R26, [R1+0x40] ;  /* 0x00004000011a7983 */ /* 0x000f220000300800 */
[----:B0-----:R-:W-:-:S05]  /*54a50*/  PRMT R2, R3, 0x7771, RZ ;  /* 0x0000777103027816 */ /* 0x001fca00000000ff */
[----:B------:R0:W-:Y:S01]  /*54a60*/  @P0 STG.E.U8 desc[UR32][R16.64], R2 ;  /* 0x0000000210000986 */ /* 0x0001e2000c101120 */
[----:B------:R-:W-:Y:S02]  /*54a70*/  LOP3.LUT P0, RZ, R5, 0x400, RZ, 0xc0, !PT ;  /* 0x0000040005ff7812 */ /* 0x000fe4000780c0ff */
[----:B0-----:R-:W-:Y:S01]  /*54a80*/  PRMT R2, R3, 0x7772, RZ ;  /* 0x0000777203027816 */ /* 0x001fe200000000ff */
[----:B------:R-:W4:Y:S10]  /*54a90*/  LDL.LU.64 R16, [R1+0xc60] ;  /* 0x000c600001107983 */ /* 0x000f340000300a00 */
[----:B---3--:R0:W-:Y:S01]  /*54aa0*/  @P0 STG.E.U8 desc[UR32][R24.64], R2 ;  /* 0x0000000218000986 */ /* 0x0081e2000c101120 */
[----:B------:R-:W-:-:S03]  /*54ab0*/  LOP3.LUT P0, RZ, R5, 0x200, RZ, 0xc0, !PT ;  /* 0x0000020005ff7812 */ /* 0x000fc6000780c0ff */
[----:B------:R-:W3:Y:S01]  /*54ac0*/  LDL.LU.64 R22, [R1+0xc88] ;  /* 0x000c880001167983 */ /* 0x000ee20000300a00 */
[----:B0-----:R-:W-:-:S03]  /*54ad0*/  PRMT R2, R3, 0x7773, RZ ;  /* 0x0000777303027816 */ /* 0x001fc600000000ff */
[----:B------:R-:W3:Y:S06]  /*54ae0*/  LDL.LU.64 R24, [R1+0xc80] ;  /* 0x000c800001187983 */ /* 0x000eec0000300a00 */
[----:B--2---:R0:W-:Y:S04]  /*54af0*/  @P0 STG.E.U8 desc[UR32][R10.64], R2 ;  /* 0x000000020a000986 */ /* 0x0041e8000c101120 */
[----:B0-----:R-:W2:Y:S01]  /*54b00*/  LDL.LU.64 R10, [R1+0x15a0] ;  /* 0x0015a000010a7983 */ /* 0x001ea20000300a00 */
[----:B------:R-:W-:-:S02]  /*54b10*/  LOP3.LUT P1, RZ, R14, 0x4000, RZ, 0xc0, !PT ;  /* 0x000040000eff7812 */ /* 0x000fc4000782c0ff */
[----:B----4-:R-:W-:-:S11]  /*54b20*/  PRMT R2, R27, 0x7770, RZ ;  /* 0x000077701b027816 */ /* 0x010fd600000000ff */
        /* <DEDUP_REMOVED lines=12> */
[----:B0-----:R-:W-:Y:S01]  /*54bf0*/  PRMT R2, R27, 0x7773, RZ ;  /* 0x000077731b027816 */ /* 0x001fe200000000ff */
[----:B------:R-:W2:Y:S10]  /*54c00*/  LDL.LU.64 R20, [R1+0xca8] ;  /* 0x000ca80001147983 */ /* 0x000eb40000300a00 */
[----:B------:R0:W-:Y:S01]  /*54c10*/  @P1 STG.E.U8 desc[UR32][R8.64], R2 ;  /* 0x0000000208001986 */ /* 0x0001e2000c101120 */
[----:B------:R-:W-:-:S02]  /*54c20*/  LOP3.LUT P1, RZ, R5, 0x20, RZ, 0xc0, !PT ;  /* 0x0000002005ff7812 */ /* 0x000fc4000782c0ff */
[----:B0-----:R-:W-:-:S11]  /*54c30*/  PRMT R2, R15, 0x7770, RZ ;  /* 0x000077700f027816 */ /* 0x001fd600000000ff */
[----:B------:R0:W-:Y:S02]  /*54c40*/  @P1 STG.E.U8 desc[UR32][R6.64], R2 ;  /* 0x0000000206001986 */ /* 0x0001e4000c101120 */
[----:B0-----:R-:W-:-:S05]  /*54c50*/  PRMT R2, R15, 0x7771, RZ ;  /* 0x000077710f027816 */ /* 0x001fca00000000ff */
[----:B------:R0:W-:Y:S02]  /*54c60*/  @P6 STG.E.U8 desc[UR32][R18.64], R2 ;  /* 0x0000000212006986 */ /* 0x0001e4000c101120 */
[----:B0-----:R-:W-:-:S05]  /*54c70*/  PRMT R2, R15, 0x7772, RZ ;  /* 0x000077720f027816 */ /* 0x001fca00000000ff */
[----:B------:R0:W-:Y:S02]  /*54c80*/  @P5 STG.E.U8 desc[UR32][R28.64], R2 ;  /* 0x000000021c005986 */ /* 0x0001e4000c101120 */
[----:B0-----:R-:W-:Y:S02]  /*54c90*/  PRMT R2, R15, 0x7773, RZ ;  /* 0x000077730f027816 */ /* 0x001fe400000000ff */
[----:B------:R-:W4:Y:S04]  /*54ca0*/  LDL.LU R15, [R1+0x1590] ;  /* 0x00159000010f7983 */ /* 0x000f280000300800 */
[----:B------:R0:W-:Y:S04]  /*54cb0*/  @P4 STG.E.U8 desc[UR32][R16.64], R2 ;  /* 0x0000000210004986 */ /* 0x0001e8000c101120 */
[----:B0-----:R-:W4:Y:S01]  /*54cc0*/  LDL.LU.64 R16, [R1+0xca0] ;  /* 0x000ca00001107983 */ /* 0x001f220000300a00 */
[----:B------:R-:W-:-:S02]  /*54cd0*/  LOP3.LUT P3, RZ, R14, 0x100, RZ, 0xc0, !PT ;  /* 0x000001000eff7812 */ /* 0x000fc4000786c0ff */
[----:B------:R-:W-:Y:S02]  /*54ce0*/  LOP3.LUT P2, RZ, R14, 0x80, RZ, 0xc0, !PT ;  /* 0x000000800eff7812 */ /* 0x000fe4000784c0ff */
[----:B------:R-:W-:Y:S02]  /*54cf0*/  PRMT R2, R26, 0x7770, RZ ;  /* 0x000077701a027816 */ /* 0x000fe400000000ff */
[----:B------:R-:W-:Y:S02]  /*54d00*/  LOP3.LUT P0, RZ, R14, 0x40, RZ, 0xc0, !PT ;  /* 0x000000400eff7812 */ /* 0x000fe4000780c0ff */
[----:B------:R-:W-:-:S05]  /*54d10*/  LOP3.LUT P1, RZ, R13, 0x400000, RZ, 0xc0, !PT ;  /* 0x004000000dff7812 */ /* 0x000fca000782c0ff */
[----:B---3--:R0:W-:Y:S02]  /*54d20*/  @P3 STG.E.U8 desc[UR32][R22.64], R2 ;  /* 0x0000000216003986 */ /* 0x0081e4000c101120 */
[----:B0-----:R-:W-:-:S05]  /*54d30*/  PRMT R2, R26, 0x7771, RZ ;  /* 0x000077711a027816 */ /* 0x001fca00000000ff */
[----:B------:R0:W-:Y:S02]  /*54d40*/  @P2 STG.E.U8 desc[UR32][R24.64], R2 ;  /* 0x0000000218002986 */ /* 0x0001e4000c101120 */
[C---:B0-----:R-:W-:Y:S02]  /*54d50*/  PRMT R2, R26.reuse, 0x7772, RZ ;  /* 0x000077721a027816 */ /* 0x041fe400000000ff */
[----:B------:R-:W3:Y:S04]  /*54d60*/  LDL.LU.64 R24, [R1+0xcc8] ;  /* 0x000cc80001187983 */ /* 0x000ee80000300a00 */
[----:B------:R-:W3:Y:S04]  /*54d70*/  LDL.LU R7, [R1+0x54] ;  /* 0x0000540001077983 */ /* 0x000ee80000300800 */
[----:B------:R-:W3:Y:S04]  /*54d80*/  LDL.LU.64 R8, [R1+0xcc0] ;  /* 0x000cc00001087983 */ /* 0x000ee80000300a00 */
[----:B------:R-:W3:Y:S04]  /*54d90*/  LDL.LU.64 R18, [R1+0xce8] ;  /* 0x000ce80001127983 */ /* 0x000ee80000300a00 */
[----:B------:R-:W3:Y:S04]  /*54da0*/  LDL.LU R27, [R1+0x44] ;  /* 0x00004400011b7983 */ /* 0x000ee80000300800 */
[----:B------:R-:W3:Y:S04]  /*54db0*/  LDL.LU.64 R28, [R1+0xce0] ;  /* 0x000ce000011c7983 */ /* 0x000ee80000300a00 */
[----:B------:R-:W3:Y:S04]  /*54dc0*/  LDL.LU.64 R22, [R1+0xd08] ;  /* 0x000d080001167983 */ /* 0x000ee80000300a00 */
[----:B--2---:R0:W-:Y:S02]  /*54dd0*/  @P0 STG.E.U8 desc[UR32][R20.64], R2 ;  /* 0x0000000214000986 */ /* 0x0041e4000c101120 */
[----:B0-----:R-:W-:-:S05]  /*54de0*/  PRMT R2, R26, 0x7773, RZ ;  /* 0x000077731a027816 */ /* 0x001fca00000000ff */
[----:B----4-:R0:W-:Y:S04]  /*54df0*/  @P1 STG.E.U8 desc[UR32][R16.64], R2 ;  /* 0x0000000210001986 */ /* 0x0101e8000c101120 */
[----:B0-----:R-:W2:Y:S04]  /*54e00*/  LDL.LU.64 R16, [R1+0xd00] ;  /* 0x000d000001107983 */ /* 0x001ea80000300a00 */
[----:B------:R-:W4:Y:S01]  /*54e10*/  LDL.LU.64 R20, [R1+0xd20] ;  /* 0x000d200001147983 */ /* 0x000f220000300a00 */
[----:B------:R-:W-:Y:S02]  /*54e20*/  LOP3.LUT P6, RZ, R14, 0x4, RZ, 0xc0, !PT ;  /* 0x000000040eff7812 */ /* 0x000fe400078cc0ff */
[----:B------:R-:W-:-:S02]  /*54e30*/  LOP3.LUT R5, R5, 0xfffffff7, RZ, 0xc0, !PT ;  /* 0xfffffff705057812 */ /* 0x000fc400078ec0ff */
[----:B------:R-:W-:-:S09]  /*54e40*/  LOP3.LUT P3, RZ, R15, 0x80000000, RZ, 0xc0, !PT ;  /* 0x800000000fff7812 */ /* 0x000fd2000786c0ff */
[----:B------:R-:W-:Y:S02]  /*54e50*/  @P6 LOP3.LUT R5, R5, 0x8, RZ, 0xfc, !PT ;  /* 0x0000000805056812 */ /* 0x000fe400078efcff */
[----:B------:R-:W-:Y:S02]  /*54e60*/  LOP3.LUT P6, RZ, R13, 0x200000, RZ, 0xc0, !PT ;  /* 0x002000000dff7812 */ /* 0x000fe400078cc0ff */
[----:B------:R-:W-:Y:S02]  /*54e70*/  LOP3.LUT R5, R5, 0xffffffef, RZ, 0xc0, !PT ;  /* 0xffffffef05057812 */ /* 0x000fe400078ec0ff */
[----:B------:R-:W-:-:S09]  /*54e80*/  LOP3.LUT P4, RZ, R15, 0x10000000, RZ, 0xc0, !PT ;  /* 0x100000000fff7812 */ /* 0x000fd2000788c0ff */
[----:B------:R-:W-:-:S04]  /*54e90*/  @P6 LOP3.LUT R5, R5, 0x10, RZ, 0xfc, !PT ;  /* 0x0000001005056812 */ /* 0x000fc800078efcff */
[----:B------:R-:W-:Y:S02]  /*54ea0*/  LOP3.LUT R5, R5, 0xfffffffd, RZ, 0xc0, !PT ;  /* 0xfffffffd05057812 */ /* 0x000fe400078ec0ff */
[----:B------:R-:W-:Y:S02]  /*54eb0*/  LOP3.LUT P5, RZ, R14, 0x20, RZ, 0xc0, !PT ;  /* 0x000000200eff7812 */ /* 0x000fe400078ac0ff */
[----:B------:R-:W-:Y:S02]  /*54ec0*/  @P3 LOP3.LUT R5, R5, 0x2, RZ, 0xfc, !PT ;  /* 0x0000000205053812 */ /* 0x000fe400078efcff */
[----:B------:R-:W-:Y:S02]  /*54ed0*/  LOP3.LUT P3, RZ, R13, 0x100000, RZ, 0xc0, !PT ;  /* 0x001000000dff7812 */ /* 0x000fe4000786c0ff */
[----:B------:R-:W-:Y:S02]  /*54ee0*/  LOP3.LUT R0, R0, 0x7fffffff, RZ, 0xc0, !PT ;  /* 0x7fffffff00007812 */ /* 0x000fe400078ec0ff */
[----:B------:R-:W-:-:S02]  /*54ef0*/  LOP3.LUT P2, RZ, R14, 0x10, RZ, 0xc0, !PT ;  /* 0x000000100eff7812 */ /* 0x000fc4000784c0ff */
[----:B------:R-:W-:Y:S02]  /*54f00*/  @P4 LOP3.LUT R0, R0, 0x80000000, RZ, 0xfc, !PT ;  /* 0x8000000000004812 */ /* 0x000fe400078efcff */
[----:B---3--:R-:W-:Y:S02]  /*54f10*/  PRMT R2, R7, 0x7770, RZ ;  /* 0x0000777007027816 */ /* 0x008fe400000000ff */
[----:B------:R-:W-:Y:S02]  /*54f20*/  LOP3.LUT P4, RZ, R13, 0x80000, RZ, 0xc0, !PT ;  /* 0x000800000dff7812 */ /* 0x000fe4000788c0ff */
[----:B------:R-:W-:Y:S01]  /*54f30*/  LOP3.LUT R5, R5, 0xfffffffb, RZ, 0xc0, !PT ;  /* 0xfffffffb05057812 */ /* 0x000fe200078ec0ff */
[----:B----4-:R0:W-:Y:S04]  /*54f40*/  STL.64 [R1+0x1588], R20 ;  /* 0x0015881401007387 */ /* 0x0101e80000100a00 */
[----:B0-----:R-:W3:Y:S01]  /*54f50*/  LDL.LU.64 R20, [R1+0xd28] ;  /* 0x000d280001147983 */ /* 0x001ee20000300a00 */
[----:B------:R-:W-:-:S02]  /*54f60*/  LOP3.LUT P6, RZ, R14, 0x8, RZ, 0xc0, !PT ;  /* 0x000000080eff7812 */ /* 0x000fc400078cc0ff */
[----:B------:R-:W-:Y:S01]  /*54f70*/  @P3 LOP3.LUT R5, R5, 0x4, RZ, 0xfc, !PT ;  /* 0x0000000405053812 */ /* 0x000fe200078efcff */
[----:B------:R0:W-:Y:S03]  /*54f80*/  @P5 STG.E.U8 desc[UR32][R24.64], R2 ;  /* 0x0000000218005986 */ /* 0x0001e6000c101120 */
[----:B------:R-:W-:Y:S01]  /*54f90*/  LOP3.LUT R5, R5, 0xfffffffe, RZ, 0xc0, !PT ;  /* 0xfffffffe05057812 */ /* 0x000fe200078ec0ff */
[----:B------:R-:W4:Y:S01]  /*54fa0*/  LDL.LU R6, [R1+0x58] ;  /* 0x0000580001067983 */ /* 0x000f220000300800 */
[----:B0-----:R-:W-:-:S03]  /*54fb0*/  PRMT R2, R7, 0x7771, RZ ;  /* 0x0000777107027816 */ /* 0x001fc600000000ff */
[----:B------:R-:W4:Y:S01]  /*54fc0*/  LDL.LU.64 R24, [R1+0xd48] ;  /* 0x000d480001187983 */ /* 0x000f220000300a00 */
[----:B------:R-:W-:-:S03]  /*54fd0*/  @P4 LOP3.LUT R5, R5, 0x1, RZ, 0xfc, !PT ;  /* 0x0000000105054812 */ /* 0x000fc600078efcff */
[----:B------:R0:W-:Y:S01]  /*54fe0*/  @P2 STG.E.U8 desc[UR32][R8.64], R2 ;  /* 0x0000000208002986 */ /* 0x0001e2000c101120 */
[C---:B------:R-:W-:Y:S02]  /*54ff0*/  LOP3.LUT P0, RZ, R14.reuse, 0x2, RZ, 0xc0, !PT ;  /* 0x000000020eff7812 */ /* 0x040fe4000780c0ff */
[----:B------:R-:W-:Y:S01]  /*55000*/  LOP3.LUT P3, RZ, R14, 0x1, RZ, 0xc0, !PT ;  /* 0x000000010eff7812 */ /* 0x000fe2000786c0ff */
[----:B------:R-:W4:Y:S01]  /*55010*/  LDL.LU.64 R10, [R1+0xd40] ;  /* 0x000d4000010a7983 */ /* 0x000f220000300a00 */
[----:B0-----:R-:W-:-:S03]  /*55020*/  PRMT R2, R7, 0x7772, RZ ;  /* 0x0000777207027816 */ /* 0x001fc600000000ff */
[----:B------:R-:W4:Y:S04]  /*55030*/  LDL.LU.64 R8, [R1+0xd68] ;  /* 0x000d680001087983 */ /* 0x000f280000300a00 */
[----:B------:R0:W-:Y:S01]  /*55040*/  @P6 STG.E.U8 desc[UR32][R18.64], R2 ;  /* 0x0000000212006986 */ /* 0x0001e2000c101120 */
[----:B------:R-:W-:Y:S02]  /*55050*/  LOP3.LUT P6, RZ, R5, 0x10, RZ, 0xc0, !PT ;  /* 0x0000001005ff7812 */ /* 0x000fe400078cc0ff */
[----:B0-----:R-:W-:Y:S01]  /*55060*/  PRMT R2, R7, 0x7773, RZ ;  /* 0x0000777307027816 */ /* 0x001fe200000000ff */
[----:B------:R-:W4:Y:S10]  /*55070*/  LDL.LU.64 R18, [R1+0xd60] ;  /* 0x000d600001127983 */ /* 0x000f340000300a00 */
[----:B------:R0:W-:Y:S01]  /*55080*/  @P6 STG.E.U8 desc[UR32][R28.64], R2 ;  /* 0x000000021c006986 */ /* 0x0001e2000c101120 */
[----:B------:R-:W-:-:S03]  /*55090*/  LOP3.LUT P6, RZ, R5, 0x8, RZ, 0xc0, !PT ;  /* 0x0000000805ff7812 */ /* 0x000fc600078cc0ff */
[----:B------:R-:W4:Y:S01]  /*550a0*/  LDL.LU R26, [R1+0x48] ;  /* 0x00004800011a7983 */ /* 0x000f220000300800 */
[----:B0-----:R-:W-:-:S03]  /*550b0*/  PRMT R2, R27, 0x7770, RZ ;  /* 0x000077701b027816 */ /* 0x001fc600000000ff */
[----:B------:R-:W4:Y:S06]  /*550c0*/  LDL.LU.64 R28, [R1+0xd90] ;  /* 0x000d9000011c7983 */ /* 0x000f2c0000300a00 */
[----:B------:R0:W-:Y:S02]  /*550d0*/  @P6 STG.E.U8 desc[UR32][R22.64], R2 ;  /* 0x0000000216006986 */ /* 0x0001e4000c101120 */
[C---:B0-----:R-:W-:Y:S02]  /*550e0*/  PRMT R2, R27.reuse, 0x7771, RZ ;  /* 0x000077711b027816 */ /* 0x041fe400000000ff */
[----:B------:R-:W4:Y:S04]  /*550f0*/  LDL.LU.64 R22, [R1+0xd88] ;  /* 0x000d880001167983 */ /* 0x000f280000300a00 */
[----:B--2---:R0:W-:Y:S02]  /*55100*/  @P0 STG.E.U8 desc[UR32][R16.64], R2 ;  /* 0x0000000210000986 */ /* 0x0041e4000c101120 */
[----:B0-----:R-:W-:-:S02]  /*55110*/  PRMT R2, R27, 0x7772, RZ ;  /* 0x000077721b027816 */ /* 0x001fc400000000ff */
[----:B------:R-:W2:Y:S04]  /*55120*/  LDL.LU.64 R16, [R1+0xda8] ;  /* 0x000da80001107983 */ /* 0x000ea80000300a00 */
[----:B---3--:R0:W-:Y:S04]  /*55130*/  @P3 STG.E.U8 desc[UR32][R20.64], R2 ;  /* 0x0000000214003986 */ /* 0x0081e8000c101120 */
[----:B0-----:R-:W3:Y:S01]  /*55140*/  LDL.LU.64 R20, [R1+0x1588] ;  /* 0x0015880001147983 */ /* 0x001ee20000300a00 */
[----:B------:R-:W-:Y:S02]  /*55150*/  LOP3.LUT P3, RZ, R5, 0x4, RZ, 0xc0, !PT ;  /* 0x0000000405ff7812 */ /* 0x000fe4000786c0ff */
[----:B------:R-:W-:-:S02]  /*55160*/  PRMT R2, R27, 0x7773, RZ ;  /* 0x000077731b027816 */ /* 0x000fc400000000ff */
[C---:B------:R-:W-:Y:S02]  /*55170*/  LOP3.LUT P1, RZ, R15.reuse, 0x40000000, RZ, 0xc0, !PT ;  /* 0x400000000fff7812 */ /* 0x040fe4000782c0ff */
[C---:B------:R-:W-:Y:S02]  /*55180*/  LOP3.LUT P4, RZ, R15.reuse, 0x20000000, RZ, 0xc0, !PT ;  /* 0x200000000fff7812 */ /* 0x040fe4000788c0ff */
[----:B------:R-:W-:-:S05]  /*55190*/  LOP3.LUT P5, RZ, R15, 0x8000000, RZ, 0xc0, !PT ;  /* 0x080000000fff7812 */ /* 0x000fca00078ac0ff */
[----:B---3--:R0:W-:Y:S01]  /*551a0*/  @P3 STG.E.U8 desc[UR32][R20.64], R2 ;  /* 0x0000000214003986 */ /* 0x0081e2000c101120 */
[----:B------:R-:W-:-:S03]  /*551b0*/  LOP3.LUT P3, RZ, R5, 0x2, RZ, 0xc0, !PT ;  /* 0x0000000205ff7812 */ /* 0x000fc6000786c0ff */
[----:B0-----:R-:W3:Y:S01]  /*551c0*/  LDL.LU.64 R20, [R1+0xdd0] ;  /* 0x000dd00001147983 */ /* 0x001ee20000300a00 */
[----:B----4-:R-:W-:-:S03]  /*551d0*/  PRMT R2, R6, 0x7770, RZ ;  /* 0x0000777006027816 */ /* 0x010fc600000000ff */
[----:B------:R-:W4:Y:S06]  /*551e0*/  LDL.LU R27, [R1+0x5c] ;  /* 0x00005c00011b7983 */ /* 0x000f2c0000300800 */
[----:B------:R0:W-:Y:S04]  /*551f0*/  @P3 STG.E.U8 desc[UR32][R24.64], R2 ;  /* 0x0000000218003986 */ /* 0x0001e8000c101120 */
[----:B0-----:R-:W4:Y:S01]  /*55200*/  LDL.LU.64 R24, [R1+0xde8] ;  /* 0x000de80001187983 */ /* 0x001f220000300a00 */
[----:B------:R-:W-:-:S05]  /*55210*/  PRMT R2, R6, 0x7771, RZ ;  /* 0x0000777106027816 */ /* 0x000fca00000000ff */
        /* <DEDUP_REMOVED lines=13> */
[----:B------:R-:W-:Y:S02]  /*552f0*/  LOP3.LUT P0, RZ, R15, 0x2000000, RZ, 0xc0, !PT ;  /* 0x020000000fff7812 */ /* 0x000fe4000780c0ff */
[C---:B0-----:R-:W-:Y:S01]  /*55300*/  PRMT R2, R26.reuse, 0x7772, RZ ;  /* 0x000077721a027816 */ /* 0x041fe200000000ff */
[----:B------:R-:W4:Y:S04]  /*55310*/  LDL.LU.64 R22, [R1+0xe10] ;  /* 0x000e100001167983 */ /* 0x000f280000300a00 */
[----:B--2---:R0:W-:Y:S02]  /*55320*/  @P2 STG.E.U8 desc[UR32][R16.64], R2 ;  /* 0x0000000210002986 */ /* 0x0041e4000c101120 */
[----:B0-----:R-:W-:-:S02]  /*55330*/  PRMT R2, R26, 0x7773, RZ ;  /* 0x000077731a027816 */ /* 0x001fc400000000ff */
[----:B------:R-:W2:Y:S04]  /*55340*/  LDL.LU.64 R16, [R1+0xe28] ;  /* 0x000e280001107983 */ /* 0x000ea80000300a00 */
[----:B---3--:R4:W-:Y:S02]  /*55350*/  @P6 STG.E.U8 desc[UR32][R20.64], R2 ;  /* 0x0000000214006986 */ /* 0x0089e4000c101120 */
[----:B----4-:R-:W-:Y:S02]  /*55360*/  PRMT R2, R27, 0x7770, RZ ;  /* 0x000077701b027816 */ /* 0x010fe400000000ff */
[----:B------:R-:W3:Y:S04]  /*55370*/  LDL.LU.64 R20, [R1+0xe50] ;  /* 0x000e500001147983 */ /* 0x000ee80000300a00 */
[----:B------:R-:W4:Y:S04]  /*55380*/  LDL.LU R10, [R1+0x4c] ;  /* 0x00004c00010a7983 */ /* 0x000f280000300800 */
[----:B------:R0:W-:Y:S04]  /*55390*/  @P0 STG.E.U8 desc[UR32][R24.64], R2 ;  /* 0x0000000218000986 */ /* 0x0001e8000c101120 */
[----:B------:R-:W4:Y:S04]  /*553a0*/  LDL.LU.64 R18, [R1+0xe70] ;  /* 0x000e700001127983 */ /* 0x000f280000300a00 */
[----:B0-----:R-:W2:Y:S04]  /*553b0*/  LDL.LU.64 R24, [R1+0xe90] ;  /* 0x000e900001187983 */ /* 0x001ea80000300a00 */
[----:B--2---:R0:W-:Y:S04]  /*553c0*/  STL.64 [R1+0x1578], R24 ;  /* 0x0015781801007387 */ /* 0x0041e80000100a00 */
[----:B0-----:R-:W2:Y:S01]  /*553d0*/  LDL.LU.64 R24, [R1+0xe98] ;  /* 0x000e980001187983 */ /* 0x001ea20000300a00 */
[----:B------:R-:W-:-:S02]  /*553e0*/  LOP3.LUT P3, RZ, R15, 0x1000000, RZ, 0xc0, !PT ;  /* 0x010000000fff7812 */ /* 0x000fc4000786c0ff */
[----:B------:R-:W-:Y:S02]  /*553f0*/  LOP3.LUT P1, RZ, R15, 0x800000, RZ, 0xc0, !PT ;  /* 0x008000000fff7812 */ /* 0x000fe4000782c0ff */
[----:B------:R-:W-:Y:S02]  /*55400*/  LOP3.LUT P4, RZ, R13, 0x20000, RZ, 0xc0, !PT ;  /* 0x000200000dff7812 */ /* 0x000fe4000788c0ff */
[----:B------:R-:W-:Y:S02]  /*55410*/  PRMT R2, R27, 0x7771, RZ ;  /* 0x000077711b027816 */ /* 0x000fe400000000ff */
[----:B------:R-:W-:Y:S02]  /*55420*/  LOP3.LUT P2, RZ, R13, 0x10000, RZ, 0xc0, !PT ;  /* 0x000100000dff7812 */ /* 0x000fe4000784c0ff */
[C---:B------:R-:W-:Y:S02]  /*55430*/  LOP3.LUT P5, RZ, R15.reuse, 0x400000, RZ, 0xc0, !PT ;  /* 0x004000000fff7812 */ /* 0x040fe400078ac0ff */
[----:B------:R-:W-:Y:S01]  /*55440*/  P2R R7, PR, RZ, 0x4 ;  /* 0x00000004ff077803 */ /* 0x000fe20000000000 */
[----:B------:R-:W-:Y:S01]  /*55450*/  @P3 STG.E.U8 desc[UR32][R22.64], R2 ;  /* 0x0000000216003986 */ /* 0x000fe2000c101120 */
[----:B------:R-:W-:-:S03]  /*55460*/  LOP3.LUT P2, RZ, R15, 0x100000, RZ, 0xc0, !PT ;  /* 0x001000000fff7812 */ /* 0x000fc6000784c0ff */
[----:B--2---:R0:W-:Y:S04]  /*55470*/  STL.64 [R1+0x1580], R24 ;  /* 0x0015801801007387 */ /* 0x0041e80000100a00 */
[----:B0-----:R-:W2:Y:S01]  /*55480*/  LDL.LU.64 R24, [R1+0xe68] ;  /* 0x000e680001187983 */ /* 0x001ea20000300a00 */
[C---:B------:R-:W-:Y:S02]  /*55490*/  PRMT R2, R27.reuse, 0x7772, RZ ;  /* 0x000077721b027816 */ /* 0x040fe400000000ff */
[----:B------:R-:W-:Y:S01]  /*554a0*/  PRMT R3, R27, 0x7773, RZ ;  /* 0x000077731b037816 */ /* 0x000fe200000000ff */
[----:B------:R-:W2:Y:S01]  /*554b0*/  LDL.LU R26, [R1+0x30] ;  /* 0x00003000011a7983 */ /* 0x000ea20000300800 */
[----:B------:R-:W-:Y:S02]  /*554c0*/  LOP3.LUT P0, RZ, R13, 0x8000, RZ, 0xc0, !PT ;  /* 0x000080000dff7812 */ /* 0x000fe4000780c0ff */
[----:B------:R-:W-:Y:S01]  /*554d0*/  P2R R5, PR, RZ, 0x4 ;  /* 0x00000004ff057803 */ /* 0x000fe20000000000 */
[----:B------:R-:W-:Y:S01]  /*554e0*/  @P1 STG.E.U8 desc[UR32][R16.64], R2 ;  /* 0x0000000210001986 */ /* 0x000fe2000c101120 */
[----:B------:R-:W-:-:S02]  /*554f0*/  LOP3.LUT P2, RZ, R15, 0x200000, RZ, 0xc0, !PT ;  /* 0x002000000fff7812 */ /* 0x000fc4000784c0ff */
[----:B------:R-:W-:Y:S01]  /*55500*/  P2R R8, PR, RZ, 0x1 ;  /* 0x00000001ff087803 */ /* 0x000fe20000000000 */
[----:B---3--:R4:W-:Y:S04]  /*55510*/  @P4 STG.E.U8 desc[UR32][R20.64], R3 ;  /* 0x0000000314004986 */ /* 0x0089e8000c101120 */
[----:B------:R0:W-:Y:S04]  /*55520*/  STL [R1+0x1570], R8 ;  /* 0x0015700801007387 */ /* 0x0001e80000100800 */
[----:B------:R-:W3:Y:S01]  /*55530*/  LDL.LU.64 R28, [R1+0xeb8] ;  /* 0x000eb800011c7983 */ /* 0x000ee20000300a00 */
[----:B----4-:R-:W-:-:S03]  /*55540*/  PRMT R3, R10, 0x7770, RZ ;  /* 0x000077700a037816 */ /* 0x010fc600000000ff */
[----:B0-----:R-:W4:Y:S04]  /*55550*/  LDL.LU.64 R8, [R1+0xeb0] ;  /* 0x000eb00001087983 */ /* 0x001f280000300a00 */
[----:B------:R0:W-:Y:S04]  /*55560*/  @P5 STG.E.U8 desc[UR32][R18.64], R3 ;  /* 0x0000000312005986 */ /* 0x0001e8000c101120 */
[----:B------:R-:W4:Y:S04]  /*55570*/  LDL.LU.64 R16, [R1+0xed8] ;  /* 0x000ed80001107983 */ /* 0x000f280000300a00 */
[----:B------:R-:W4:Y:S01]  /*55580*/  LDL.LU.64 R22, [R1+0xed0] ;  /* 0x000ed00001167983 */ /* 0x000f220000300a00 */
[----:B0-----:R-:W-:-:S03]  /*55590*/  PRMT R3, R10, 0x7771, RZ ;  /* 0x000077710a037816 */ /* 0x001fc600000000ff */
[----:B------:R-:W4:Y:S04]  /*555a0*/  LDL.LU R27, [R1+0x20] ;  /* 0x00002000011b7983 */ /* 0x000f280000300800 */
[----:B------:R-:W4:Y:S04]  /*555b0*/  LDL.LU.64 R20, [R1+0xef8] ;  /* 0x000ef80001147983 */ /* 0x000f280000300a00 */
[----:B------:R-:W4:Y:S04]  /*555c0*/  LDL.LU.64 R18, [R1+0xef0] ;  /* 0x000ef00001127983 */ /* 0x000f280000300a00 */
[----:B--2---:R0:W-:Y:S04]  /*555d0*/  @P2 STG.E.U8 desc[UR32][R24.64], R3 ;  /* 0x0000000318002986 */ /* 0x0041e8000c101120 */
[----:B0-----:R-:W2:Y:S01]  /*555e0*/  LDL.LU.64 R24, [R1+0x1580] ;  /* 0x0015800001187983 */ /* 0x001ea20000300a00 */
[----:B------:R-:W-:-:S02]  /*555f0*/  ISETP.NE.AND P2, PT, R5, RZ, PT ;  /* 0x000000ff0500720c */ /* 0x000fc40003f45270 */
[----:B------:R-:W-:Y:S02]  /*55600*/  PRMT R3, R10, 0x7772, RZ ;  /* 0x000077720a037816 */ /* 0x000fe400000000ff */
[----:B------:R-:W-:-:S09]  /*55610*/  LOP3.LUT P6, RZ, R15, 0x80000, RZ, 0xc0, !PT ;  /* 0x000800000fff7812 */ /* 0x000fd200078cc0ff */
[----:B--2---:R0:W-:Y:S04]  /*55620*/  @P2 STG.E.U8 desc[UR32][R24.64], R3 ;  /* 0x0000000318002986 */ /* 0x0041e8000c101120 */
[----:B0-----:R-:W2:Y:S01]  /*55630*/  LDL.LU.64 R24, [R1+0x1578] ;  /* 0x0015780001187983 */ /* 0x001ea20000300a00 */
[----:B------:R-:W-:Y:S02]  /*55640*/  ISETP.NE.AND P2, PT, R7, RZ, PT ;  /* 0x000000ff0700720c */ /* 0x000fe40003f45270 */
[C---:B------:R-:W-:Y:S02]  /*55650*/  LOP3.LUT P0, RZ, R15.reuse, 0x20000, RZ, 0xc0, !PT ;  /* 0x000200000fff7812 */ /* 0x040fe4000780c0ff */
[----:B------:R-:W-:Y:S02]  /*55660*/  PRMT R3, R10, 0x7773, RZ ;  /* 0x000077730a037816 */ /* 0x000fe400000000ff */
[----:B------:R-:W-:Y:S01]  /*55670*/  P2R R6, PR, RZ, 0x1 ;  /* 0x00000001ff067803 */ /* 0x000fe20000000000 */
[----:B------:R-:W4:Y:S01]  /*55680*/  LDL.LU.64 R10, [R1+0xf20] ;  /* 0x000f2000010a7983 */ /* 0x000f220000300a00 */
[----:B------:R-:W-:-:S05]  /*55690*/  LOP3.LUT P0, RZ, R15, 0x40000, RZ, 0xc0, !PT ;  /* 0x000400000fff7812 */ /* 0x000fca000780c0ff */
[----:B--2---:R0:W-:Y:S02]  /*556a0*/  @P2 STG.E.U8 desc[UR32][R24.64], R3 ;  /* 0x0000000318002986 */ /* 0x0041e4000c101120 */
[C---:B0-----:R-:W-:Y:S02]  /*556b0*/  PRMT R3, R26.reuse, 0x7770, RZ ;  /* 0x000077701a037816 */ /* 0x041fe400000000ff */
[----:B------:R-:W2:Y:S04]  /*556c0*/  LDL.LU.64 R24, [R1+0xf48] ;  /* 0x000f480001187983 */ /* 0x000ea80000300a00 */
[----:B---3--:R0:W-:Y:S02]  /*556d0*/  @P6 STG.E.U8 desc[UR32][R28.64], R3 ;  /* 0x000000031c006986 */ /* 0x0081e4000c101120 */
[----:B0-----:R-:W-:-:S02]  /*556e0*/  PRMT R3, R26, 0x7771, RZ ;  /* 0x000077711a037816 */ /* 0x001fc400000000ff */
[----:B------:R-:W3:Y:S04]  /*556f0*/  LDL.LU.64 R28, [R1+0xf40] ;  /* 0x000f4000011c7983 */ /* 0x000ee80000300a00 */
[----:B----4-:R0:W-:Y:S04]  /*55700*/  @P0 STG.E.U8 desc[UR32][R8.64], R3 ;  /* 0x0000000308000986 */ /* 0x0101e8000c101120 */
[----:B0-----:R-:W4:Y:S01]  /*55710*/  LDL.LU R8, [R1+0x1570] ;  /* 0x0015700001087983 */ /* 0x001f220000300800 */
[----:B------:R-:W-:-:S03]  /*55720*/  ISETP.NE.AND P0, PT, R6, RZ, PT ;  /* 0x000000ff0600720c */ /* 0x000fc60003f05270 */
[----:B------:R-:W2:Y:S01]  /*55730*/  LDL.LU.64 R6, [R1+0xf28] ;  /* 0x000f280001067983 */ /* 0x000ea20000300a00 */
[----:B------:R-:W-:-:S09]  /*55740*/  PRMT R3, R26, 0x7772, RZ ;  /* 0x000077721a037816 */ /* 0x000fd200000000ff */
[----:B------:R0:W-:Y:S04]  /*55750*/  @P0 STG.E.U8 desc[UR32][R16.64], R3 ;  /* 0x0000000310000986 */ /* 0x0001e8000c101120 */
[----:B0-----:R-:W3:Y:S01]  /*55760*/  LDL.LU.64 R16, [R1+0x1568] ;  /* 0x0015680001107983 */ /* 0x001ee20000300a00 */
[----:B------:R-:W-:Y:S02]  /*55770*/  PRMT R3, R26, 0x7773, RZ ;  /* 0x000077731a037816 */ /* 0x000fe400000000ff */
[----:B------:R-:W-:Y:S02]  /*55780*/  LOP3.LUT P1, RZ, R13, 0x4000, RZ, 0xc0, !PT ;  /* 0x000040000dff7812 */ /* 0x000fe4000782c0ff */
[----:B------:R-:W-:Y:S02]  /*55790*/  LOP3.LUT P3, RZ, R15, 0x10000, RZ, 0xc0, !PT ;  /* 0x000100000fff7812 */ /* 0x000fe4000786c0ff */
[----:B------:R-:W-:-:S02]  /*557a0*/  P2R R2, PR, RZ, 0x2 ;  /* 0x00000002ff027803 */ /* 0x000fc40000000000 */
[----:B------:R-:W-:-:S04]  /*557b0*/  LOP3.LUT P1, RZ, R15, 0x4000, RZ, 0xc0, !PT ;  /* 0x000040000fff7812 */ /* 0x000fc8000782c0ff */
[----:B------:R-:W-:Y:S02]  /*557c0*/  P2R R4, PR, RZ, 0x2 ;  /* 0x00000002ff047803 */ /* 0x000fe40000000000 */
[----:B------:R-:W-:Y:S02]  /*557d0*/  LOP3.LUT P1, RZ, R15, 0x8000, RZ, 0xc0, !PT ;  /* 0x000080000fff7812 */ /* 0x000fe4000782c0ff */
[----:B----4-:R-:W-:-:S13]  /*557e0*/  ISETP.NE.AND P0, PT, R8, RZ, PT ;  /* 0x000000ff0800720c */ /* 0x010fda0003f05270 */
[----:B------:R0:W-:Y:S04]  /*557f0*/  @P0 STG.E.U8 desc[UR32][R22.64], R3 ;  /* 0x0000000316000986 */ /* 0x0001e8000c101120 */
[----:B0-----:R-:W4:Y:S01]  /*55800*/  LDL.LU.64 R22, [R1+0xf98] ;  /* 0x000f980001167983 */ /* 0x001f220000300a00 */
[----:B------:R-:W-:-:S05]  /*55810*/  PRMT R3, R27, 0x7770, RZ ;  /* 0x000077701b037816 */ /* 0x000fca00000000ff */
[----:B------:R0:W-:Y:S02]  /*55820*/  @P3 STG.E.U8 desc[UR32][R20.64], R3 ;  /* 0x0000000314003986 */ /* 0x0001e4000c101120 */
[C---:B0-----:R-:W-:Y:S02]  /*55830*/  PRMT R3, R27.reuse, 0x7771, RZ ;  /* 0x000077711b037816 */ /* 0x041fe400000000ff */
[----:B------:R-:W4:Y:S04]  /*55840*/  LDL.LU.64 R20, [R1+0xf90] ;  /* 0x000f900001147983 */ /* 0x000f280000300a00 */
[----:B------:R0:W-:Y:S01]  /*55850*/  @P1 STG.E.U8 desc[UR32][R18.64], R3 ;  /* 0x0000000312001986 */ /* 0x0001e2000c101120 */
[----:B------:R-:W-:Y:S02]  /*55860*/  ISETP.NE.AND P1, PT, R4, RZ, PT ;  /* 0x000000ff0400720c */ /* 0x000fe40003f25270 */
[----:B0-----:R-:W-:Y:S01]  /*55870*/  PRMT R3, R27, 0x7772, RZ ;  /* 0x000077721b037816 */ /* 0x001fe200000000ff */
[----:B------:R-:W4:Y:S10]  /*55880*/  LDL.LU R19, [R1+0x24] ;  /* 0x0000240001137983 */ /* 0x000f340000300800 */
[----:B--2---:R-:W-:Y:S01]  /*55890*/  @P1 STG.E.U8 desc[UR32][R6.64], R3 ;  /* 0x0000000306001986 */ /* 0x004fe2000c101120 */
[----:B------:R-:W-:-:S02]  /*558a0*/  ISETP.NE.AND P1, PT, R2, RZ, PT ;  /* 0x000000ff0200720c */ /* 0x000fc40003f25270 */
[----:B------:R-:W-:Y:S02]  /*558b0*/  LOP3.LUT P4, RZ, R15, 0x2000, RZ, 0xc0, !PT ;  /* 0x000020000fff7812 */ /* 0x000fe4000788c0ff */
[----:B------:R-:W-:Y:S02]  /*558c0*/  PRMT R2, R27, 0x7773, RZ ;  /* 0x000077731b027816 */ /* 0x000fe400000000ff */
[----:B------:R-:W-:Y:S01]  /*558d0*/  LOP3.LUT P5, RZ, R15, 0x1000, RZ, 0xc0, !PT ;  /* 0x000010000fff7812 */ /* 0x000fe200078ac0ff */
[----:B------:R-:W2:Y:S06]  /*558e0*/  LDL.LU.64 R26, [R1+0xfa8] ;  /* 0x000fa800011a7983 */ /* 0x000eac0000300a00 */
[----:B------:R3:W-:Y:S02]  /*558f0*/  @P1 STG.E.U8 desc[UR32][R10.64], R2 ;  /* 0x000000020a001986 */ /* 0x0007e4000c101120 */
[----:B---3--:R-:W-:-:S05]  /*55900*/  PRMT R2, R16, 0x7770, RZ ;  /* 0x0000777010027816 */ /* 0x008fca00000000ff */
[----:B------:R0:W-:Y:S01]  /*55910*/  @P4 STG.E.U8 desc[UR32][R24.64], R2 ;  /* 0x0000000218004986 */ /* 0x0001e2000c101120 */
[C---:B------:R-:W-:Y:S02]  /*55920*/  LOP3.LUT P2, RZ, R15.reuse, 0x800, RZ, 0xc0, !PT ;  /* 0x000008000fff7812 */ /* 0x040fe4000784c0ff */
[C---:B0-----:R-:W-:Y:S01]  /*55930*/  PRMT R2, R16.reuse, 0x7771, RZ ;  /* 0x0000777110027816 */ /* 0x041fe200000000ff */
[----:B------:R-:W3:Y:S04]  /*55940*/  LDL.LU.64 R24, [R1+0xfa0] ;  /* 0x000fa00001187983 */ /* 0x000ee80000300a00 */
[----:B------:R0:W-:Y:S01]  /*55950*/  @P5 STG.E.U8 desc[UR32][R28.64], R2 ;  /* 0x000000021c005986 */ /* 0x0001e2000c101120 */
[----:B------:R-:W-:Y:S02]  /*55960*/  LOP3.LUT P5, RZ, R15, 0x20, RZ, 0xc0, !PT ;  /* 0x000000200fff7812 */ /* 0x000fe400078ac0ff */
[----:B------:R-:W-:Y:S01]  /*55970*/  PRMT R4, R16, 0x7772, RZ ;  /* 0x0000777210047816 */ /* 0x000fe200000000ff */
[----:B------:R-:W3:Y:S04]  /*55980*/  LDL.LU.64 R10, [R1+0xfb8] ;  /* 0x000fb800010a7983 */ /* 0x000ee80000300a00 */
[----:B------:R-:W3:Y:S01]  /*55990*/  LDL.LU R12, [R1+0x38] ;  /* 0x00003800010c7983 */ /* 0x000ee20000300800 */
[----:B0-----:R-:W-:-:S02]  /*559a0*/  P2R R2, PR, RZ, 0x20 ;  /* 0x00000020ff027803 */ /* 0x001fc40000000000 */
[----:B------:R-:W-:-:S04]  /*559b0*/  LOP3.LUT P5, RZ, R15, 0x40, RZ, 0xc0, !PT ;  /* 0x000000400fff7812 */ /* 0x000fc800078ac0ff */
[----:B------:R-:W-:-:S05]  /*559c0*/  P2R R3, PR, RZ, 0x20 ;  /* 0x00000020ff037803 */ /* 0x000fca0000000000 */
[----:B------:R0:W-:Y:S04]  /*559d0*/  STL.64 [R1+0x1558], R2 ;  /* 0x0015580201007387 */ /* 0x0001e80000100a00 */
[----:B0-----:R-:W3:Y:S04]  /*559e0*/  LDL.LU.64 R2, [R1+0xfb0] ;  /* 0x000fb00001027983 */ /* 0x001ee80000300a00 */
[----:B----4-:R0:W-:Y:S02]  /*559f0*/  @P2 STG.E.U8 desc[UR32][R22.64], R4 ;  /* 0x0000000416002986 */ /* 0x0101e4000c101120 */
[----:B0-----:R-:W-:-:S02]  /*55a00*/  PRMT R4, R16, 0x7773, RZ ;  /* 0x0000777310047816 */ /* 0x001fc400000000ff */
[----:B------:R-:W4:Y:S01]  /*55a10*/  LDL.LU R16, [R1+0x1560] ;  /* 0x0015600001107983 */ /* 0x000f220000300800 */
[----:B------:R-:W-:Y:S02]  /*55a20*/  LOP3.LUT P6, RZ, R13, 0x2000, RZ, 0xc0, !PT ;  /* 0x000020000dff7812 */ /* 0x000fe400078cc0ff */
[C---:B------:R-:W-:Y:S01]  /*55a30*/  LOP3.LUT P0, RZ, R15.reuse, 0x400, RZ, 0xc0, !PT ;  /* 0x000004000fff7812 */ /* 0x040fe2000780c0ff */
[----:B------:R-:W4:Y:S01]  /*55a40*/  LDL.LU.64 R28, [R1+0xfc8] ;  /* 0x000fc800011c7983 */ /* 0x000f220000300a00 */
[C---:B------:R-:W-:Y:S02]  /*55a50*/  LOP3.LUT P3, RZ, R15.reuse, 0x200, RZ, 0xc0, !PT ;  /* 0x000002000fff7812 */ /* 0x040fe4000786c0ff */
[----:B------:R-:W-:Y:S01]  /*55a60*/  LOP3.LUT P1, RZ, R15, 0x100, RZ, 0xc0, !PT ;  /* 0x000001000fff7812 */ /* 0x000fe2000782c0ff */
[----:B------:R-:W4:Y:S06]  /*55a70*/  LDL.LU.64 R22, [R1+0xfc0] ;  /* 0x000fc00001167983 */ /* 0x000f2c0000300a00 */
[----:B------:R0:W-:Y:S01]  /*55a80*/  @P6 STG.E.U8 desc[UR32][R20.64], R4 ;  /* 0x0000000414006986 */ /* 0x0001e2000c101120 */
[----:B------:R-:W-:-:S02]  /*55a90*/  LOP3.LUT P4, RZ, R13, 0x1000, RZ, 0xc0, !PT ;  /* 0x000010000dff7812 */ /* 0x000fc4000788c0ff */
[----:B0-----:R-:W-:-:S05]  /*55aa0*/  PRMT R4, R19, 0x7770, RZ ;  /* 0x0000777013047816 */ /* 0x001fca00000000ff */
[----:B--2---:R0:W-:Y:S01]  /*55ab0*/  @P0 STG.E.U8 desc[UR32][R26.64], R4 ;  /* 0x000000041a000986 */ /* 0x0041e2000c101120 */
[----:B------:R-:W-:Y:S02]  /*55ac0*/  LOP3.LUT P6, RZ, R15, 0x4, RZ, 0xc0, !PT ;  /* 0x000000040fff7812 */ /* 0x000fe400078cc0ff */
[C---:B------:R-:W-:Y:S02]  /*55ad0*/  PRMT R8, R19.reuse, 0x7772, RZ ;  /* 0x0000777213087816 */ /* 0x040fe400000000ff */
[----:B0-----:R-:W-:Y:S01]  /*55ae0*/  PRMT R4, R19, 0x7771, RZ ;  /* 0x0000777113047816 */ /* 0x001fe200000000ff */
[----:B------:R-:W2:Y:S01]  /*55af0*/  LDL.LU.64 R26, [R1+0xfd0] ;  /* 0x000fd000011a7983 */ /* 0x000ea20000300a00 */
[----:B------:R-:W-:Y:S02]  /*55b00*/  P2R R6, PR, RZ, 0x40 ;  /* 0x00000040ff067803 */ /* 0x000fe40000000000 */
[C---:B------:R-:W-:Y:S01]  /*55b10*/  LOP3.LUT P6, RZ, R15.reuse, 0x8, RZ, 0xc0, !PT ;  /* 0x000000080fff7812 */ /* 0x040fe200078cc0ff */
[----:B------:R-:W2:Y:S01]  /*55b20*/  LDL.LU R18, [R1+0x28] ;  /* 0x0000280001127983 */ /* 0x000ea20000300800 */
[----:B------:R-:W-:-:S02]  /*55b30*/  LOP3.LUT P5, RZ, R15, 0x80, RZ, 0xc0, !PT ;  /* 0x000000800fff7812 */ /* 0x000fc400078ac0ff */
[----:B------:R-:W-:Y:S02]  /*55b40*/  P2R R7, PR, RZ, 0x40 ;  /* 0x00000040ff077803 */ /* 0x000fe40000000000 */
[----:B------:R-:W-:Y:S01]  /*55b50*/  LOP3.LUT P6, RZ, R15, 0x10, RZ, 0xc0, !PT ;  /* 0x000000100fff7812 */ /* 0x000fe200078cc0ff */
[----:B---3--:R0:W-:Y:S04]  /*55b60*/  @P3 STG.E.U8 desc[UR32][R24.64], R4 ;  /* 0x0000000418003986 */ /* 0x0081e8000c101120 */
[----:B------:R1:W-:Y:S04]  /*55b70*/  @P1 STG.E.U8 desc[UR32][R10.64], R8 ;  /* 0x000000080a001986 */ /* 0x0003e8000c101120 */
[----:B0-----:R-:W3:Y:S04]  /*55b80*/  LDL.LU.64 R24, [R1+0xfe8] ;  /* 0x000fe80001187983 */ /* 0x001ee80000300a00 */
[----:B------:R-:W3:Y:S01]  /*55b90*/  LDL.LU.64 R20, [R1+0xfe0] ;  /* 0x000fe00001147983 */ /* 0x000ee20000300a00 */
[----:B-1----:R-:W-:-:S05]  /*55ba0*/  PRMT R8, R19, 0x7773, RZ ;  /* 0x0000777313087816 */ /* 0x002fca00000000ff */
[----:B------:R0:W-:Y:S01]  /*55bb0*/  @P4 STG.E.U8 desc[UR32][R2.64], R8 ;  /* 0x0000000802004986 */ /* 0x0001e2000c101120 */
[----:B----4-:R-:W-:-:S04]  /*55bc0*/  LOP3.LUT P3, RZ, R16, 0x80000000, RZ, 0xc0, !PT ;  /* 0x8000000010ff7812 */ /* 0x010fc8000786c0ff */
[----:B------:R-:W-:Y:S02]  /*55bd0*/  P2R R4, PR, RZ, 0x8 ;  /* 0x00000008ff047803 */ /* 0x000fe40000000000 */
[----:B------:R-:W-:-:S04]  /*55be0*/  LOP3.LUT P3, RZ, R15, 0x1, RZ, 0xc0, !PT ;  /* 0x000000010fff7812 */ /* 0x000fc8000786c0ff */
[----:B------:R-:W-:Y:S02]  /*55bf0*/  P2R R5, PR, RZ, 0x8 ;  /* 0x00000008ff057803 */ /* 0x000fe40000000000 */
[----:B------:R-:W-:Y:S02]  /*55c00*/  LOP3.LUT P3, RZ, R15, 0x2, RZ, 0xc0, !PT ;  /* 0x000000020fff7812 */ /* 0x000fe4000786c0ff */
[----:B------:R-:W4:Y:S04]  /*55c10*/  LDL.LU.64 R14, [R1+0xfd8] ;  /* 0x000fd800010e7983 */ /* 0x000f280000300a00 */
[----:B------:R-:W3:Y:S04]  /*55c20*/  LDL.LU.64 R10, [R1+0xff8] ;  /* 0x000ff800010a7983 */ /* 0x000ee80000300a00 */
[----:B0-----:R-:W2:Y:S01]  /*55c30*/  LDL.LU.64 R2, [R1+0x1558] ;  /* 0x0015580001027983 */ /* 0x001ea20000300a00 */
[----:B------:R-:W-:-:S05]  /*55c40*/  PRMT R8, R12, 0x7770, RZ ;  /* 0x000077700c087816 */ /* 0x000fca00000000ff */
[----:B------:R0:W-:Y:S01]  /*55c50*/  @P5 STG.E.U8 desc[UR32][R28.64], R8 ;  /* 0x000000081c005986 */ /* 0x0001e2000c101120 */
[----:B------:R-:W-:-:S03]  /*55c60*/  LOP3.LUT P2, RZ, R13, 0x800, RZ, 0xc0, !PT ;  /* 0x000008000dff7812 */ /* 0x000fc6000784c0ff */
[----:B0-----:R-:W3:Y:S04]  /*55c70*/  LDL.LU.64 R28, [R1+0x1008] ;  /* 0x00100800011c7983 */ /* 0x001ee80000300a00 */
[----:B------:R-:W3:Y:S01]  /*55c80*/  LDL.LU.64 R8, [R1+0x1000] ;  /* 0x0010000001087983 */ /* 0x000ee20000300a00 */
[----:B--2---:R-:W-:Y:S02]  /*55c90*/  ISETP.NE.AND P5, PT, R3, RZ, PT ;  /* 0x000000ff0300720c */ /* 0x004fe40003fa5270 */
[----:B------:R-:W-:-:S11]  /*55ca0*/  PRMT R3, R12, 0x7771, RZ ;  /* 0x000077710c037816 */ /* 0x000fd600000000ff */
[----:B------:R0:W-:Y:S01]  /*55cb0*/  @P5 STG.E.U8 desc[UR32][R22.64], R3 ;  /* 0x0000000316005986 */ /* 0x0001e2000c101120 */
[----:B------:R-:W-:Y:S02]  /*55cc0*/  ISETP.NE.AND P5, PT, R2, RZ, PT ;  /* 0x000000ff0200720c */ /* 0x000fe40003fa5270 */
[C---:B------:R-:W-:Y:S01]  /*55cd0*/  PRMT R2, R12.reuse, 0x7772, RZ ;  /* 0x000077720c027816 */ /* 0x040fe200000000ff */
[----:B0-----:R-:W2:Y:S10]  /*55ce0*/  LDL.LU.64 R22, [R1+0x1018] ;  /* 0x0010180001167983 */ /* 0x001eb40000300a00 */
[----:B----4-:R0:W-:Y:S02]  /*55cf0*/  @P5 STG.E.U8 desc[UR32][R14.64], R2 ;  /* 0x000000020e005986 */ /* 0x0101e4000c101120 */
[----:B0-----:R-:W-:-:S02]  /*55d00*/  PRMT R2, R12, 0x7773, RZ ;  /* 0x000077730c027816 */ /* 0x001fc400000000ff */
[----:B------:R-:W4:Y:S04]  /*55d10*/  LDL.LU.64 R14, [R1+0x1010] ;  /* 0x00101000010e7983 */ /* 0x000f280000300a00 */
[----:B------:R0:W-:Y:S04]  /*55d20*/  @P2 STG.E.U8 desc[UR32][R26.64], R2 ;  /* 0x000000021a002986 */ /* 0x0001e8000c101120 */
[----:B------:R-:W4:Y:S01]  /*55d30*/  LDL.LU R19, [R1+0x2c] ;  /* 0x00002c0001137983 */ /* 0x000f220000300800 */
[----:B0-----:R-:W-:-:S03]  /*55d40*/  PRMT R2, R18, 0x7770, RZ ;  /* 0x0000777012027816 */ /* 0x001fc600000000ff */
[----:B------:R-:W4:Y:S04]  /*55d50*/  LDL.LU.64 R26, [R1+0x1020] ;  /* 0x00102000011a7983 */ /* 0x000f280000300a00 */
[----:B---3--:R0:W-:Y:S01]  /*55d60*/  @P6 STG.E.U8 desc[UR32][R24.64], R2 ;  /* 0x0000000218006986 */ /* 0x0081e2000c101120 */
[----:B------:R-:W-:Y:S02]  /*55d70*/  ISETP.NE.AND P6, PT, R7, RZ, PT ;  /* 0x000000ff0700720c */ /* 0x000fe40003fc5270 */
[----:B0-----:R-:W-:Y:S01]  /*55d80*/  PRMT R2, R18, 0x7771, RZ ;  /* 0x0000777112027816 */ /* 0x001fe200000000ff */
[----:B------:R-:W3:Y:S10]  /*55d90*/  LDL.LU.64 R24, [R1+0x1550] ;  /* 0x0015500001187983 */ /* 0x000ef40000300a00 */
[----:B------:R0:W-:Y:S01]  /*55da0*/  @P6 STG.E.U8 desc[UR32][R20.64], R2 ;  /* 0x0000000214006986 */ /* 0x0001e2000c101120 */
[----:B------:R-:W-:-:S03]  /*55db0*/  ISETP.NE.AND P6, PT, R6, RZ, PT ;  /* 0x000000ff0600720c */ /* 0x000fc60003fc5270 */
[----:B0-----:R-:W3:Y:S04]  /*55dc0*/  LDL.LU.64 R20, [R1+0x1030] ;  /* 0x0010300001147983 */ /* 0x001ee80000300a00 */
[----:B------:R-:W2:Y:S01]  /*55dd0*/  LDL.LU.64 R6, [R1+0xff0] ;  /* 0x000ff00001067983 */ /* 0x000ea20000300a00 */
[----:B------:R-:W-:Y:S02]  /*55de0*/  LOP3.LUT P0, RZ, R13, 0x400, RZ, 0xc0, !PT ;  /* 0x000004000dff7812 */ /* 0x000fe4000780c0ff */
[----:B------:R-:W-:-:S05]  /*55df0*/  PRMT R2, R18, 0x7772, RZ ;  /* 0x0000777212027816 */ /* 0x000fca00000000ff */
[----:B------:R0:W-:Y:S02]  /*55e00*/  @P6 STG.E.U8 desc[UR32][R10.64], R2 ;  /* 0x000000020a006986 */ /* 0x0001e4000c101120 */
[----:B0-----:R-:W-:Y:S02]  /*55e10*/  PRMT R2, R18, 0x7773, RZ ;  /* 0x0000777312027816 */ /* 0x001fe400000000ff */
[----:B------:R-:W3:Y:S01]  /*55e20*/  LDL.LU.64 R10, [R1+0x1038] ;  /* 0x00103800010a7983 */ /* 0x000ee20000300a00 */
[----:B------:R-:W-:Y:S02]  /*55e30*/  LOP3.LUT P1, RZ, R13, 0x200, RZ, 0xc0, !PT ;  /* 0x000002000dff7812 */ /* 0x000fe4000782c0ff */
[C---:B------:R-:W-:Y:S02]  /*55e40*/  LOP3.LUT P4, RZ, R16.reuse, 0x40000000, RZ, 0xc0, !PT ;  /* 0x4000000010ff7812 */ /* 0x040fe4000788c0ff */
[----:B------:R-:W-:Y:S01]  /*55e50*/  LOP3.LUT P5, RZ, R16, 0x20000000, RZ, 0xc0, !PT ;  /* 0x2000000010ff7812 */ /* 0x000fe200078ac0ff */
[----:B--2---:R0:W-:Y:S02]  /*55e60*/  @P0 STG.E.U8 desc[UR32][R6.64], R2 ;  /* 0x0000000206000986 */ /* 0x0041e4000c101120 */
[----:B0-----:R-:W-:-:S05]  /*55e70*/  PRMT R2, R17, 0x7770, RZ ;  /* 0x0000777011027816 */ /* 0x001fca00000000ff */
[----:B------:R0:W-:Y:S01]  /*55e80*/  @P3 STG.E.U8 desc[UR32][R28.64], R2 ;  /* 0x000000021c003986 */ /* 0x0001e2000c101120 */
[----:B------:R-:W-:Y:S02]  /*55e90*/  ISETP.NE.AND P3, PT, R5, RZ, PT ;  /* 0x000000ff0500720c */ /* 0x000fe40003f65270 */
[----:B0-----:R-:W-:Y:S01]  /*55ea0*/  PRMT R2, R17, 0x7771, RZ ;  /* 0x0000777111027816 */ /* 0x001fe200000000ff */
[----:B------:R-:W2:Y:S10]  /*55eb0*/  LDL.LU.64 R28, [R1+0x1040] ;  /* 0x00104000011c7983 */ /* 0x000eb40000300a00 */
[----:B------:R0:W-:Y:S01]  /*55ec0*/  @P3 STG.E.U8 desc[UR32][R8.64], R2 ;  /* 0x0000000208003986 */ /* 0x0001e2000c101120 */
[----:B------:R-:W-:-:S02]  /*55ed0*/  ISETP.NE.AND P3, PT, R4, RZ, PT ;  /* 0x000000ff0400720c */ /* 0x000fc40003f65270 */
[----:B0-----:R-:W-:-:S11]  /*55ee0*/  PRMT R2, R17, 0x7772, RZ ;  /* 0x0000777211027816 */ /* 0x001fd600000000ff */
[----:B------:R0:W-:Y:S02]  /*55ef0*/  @P3 STG.E.U8 desc[UR32][R22.64], R2 ;  /* 0x0000000216003986 */ /* 0x0001e4000c101120 */
[----:B0-----:R-:W-:Y:S02]  /*55f00*/  PRMT R2, R17, 0x7773, RZ ;  /* 0x0000777311027816 */ /* 0x001fe400000000ff */
[----:B------:R-:W2:Y:S04]  /*55f10*/  LDL.LU.64 R22, [R1+0x1048] ;  /* 0x0010480001167983 */ /* 0x000ea80000300a00 */
[----:B----4-:R0:W-:Y:S01]  /*55f20*/  @P1 STG.E.U8 desc[UR32][R14.64], R2 ;  /* 0x000000020e001986 */ /* 0x0101e2000c101120 */
[----:B------:R-:W-:-:S03]  /*55f30*/  PRMT R6, R19, 0x7773, RZ ;  /* 0x0000777313067816 */ /* 0x000fc600000000ff */
[----:B------:R-:W4:Y:S01]  /*55f40*/  LDL.LU R17, [R1+0x1548] ;  /* 0x0015480001117983 */ /* 0x000f220000300800 */
[----:B0-----:R-:W-:-:S05]  /*55f50*/  PRMT R2, R19, 0x7770, RZ ;  /* 0x0000777013027816 */ /* 0x001fca00000000ff */
[----:B------:R0:W-:Y:S02]  /*55f60*/  @P4 STG.E.U8 desc[UR32][R26.64], R2 ;  /* 0x000000021a004986 */ /* 0x0001e4000c101120 */
[C---:B0-----:R-:W-:Y:S02]  /*55f70*/  PRMT R2, R19.reuse, 0x7771, RZ ;  /* 0x0000777113027816 */ /* 0x041fe400000000ff */
[----:B------:R-:W4:Y:S04]  /*55f80*/  LDL.LU.64 R26, [R1+0x1058] ;  /* 0x00105800011a7983 */ /* 0x000f280000300a00 */
[----:B---3--:R0:W-:Y:S04]  /*55f90*/  @P5 STG.E.U8 desc[UR32][R20.64], R2 ;  /* 0x0000000214005986 */ /* 0x0081e8000c101120 */
[----:B0-----:R-:W3:Y:S01]  /*55fa0*/  LDL.LU.64 R20, [R1+0x1068] ;  /* 0x0010680001147983 */ /* 0x001ee20000300a00 */
[----:B------:R-:W-:-:S03]  /*55fb0*/  PRMT R2, R19, 0x7772, RZ ;  /* 0x0000777213027816 */ /* 0x000fc600000000ff */
[----:B------:R-:W3:Y:S04]  /*55fc0*/  LDL.LU.64 R14, [R1+0x1060] ;  /* 0x00106000010e7983 */ /* 0x000ee80000300a00 */
[----:B------:R-:W3:Y:S01]  /*55fd0*/  LDL.LU.64 R18, [R1+0x1088] ;  /* 0x0010880001127983 */ /* 0x000ee20000300a00 */
[C---:B------:R-:W-:Y:S02]  /*55fe0*/  LOP3.LUT P2, RZ, R16.reuse, 0x10000000, RZ, 0xc0, !PT ;  /* 0x1000000010ff7812 */ /* 0x040fe4000784c0ff */
[----:B------:R-:W-:Y:S02]  /*55ff0*/  LOP3.LUT P6, RZ, R13, 0x100, RZ, 0xc0, !PT ;  /* 0x000001000dff7812 */ /* 0x000fe400078cc0ff */
[C---:B------:R-:W-:Y:S02]  /*56000*/  LOP3.LUT P0, RZ, R16.reuse, 0x8000000, RZ, 0xc0, !PT ;  /* 0x0800000010ff7812 */ /* 0x040fe4000780c0ff */
[----:B------:R-:W-:-:S02]  /*56010*/  LOP3.LUT P3, RZ, R16, 0x4000000, RZ, 0xc0, !PT ;  /* 0x0400000010ff7812 */ /* 0x000fc4000786c0ff */
[----:B------:R-:W-:Y:S02]  /*56020*/  LOP3.LUT P1, RZ, R16, 0x2000000, RZ, 0xc0, !PT ;  /* 0x0200000010ff7812 */ /* 0x000fe4000782c0ff */
[----:B------:R-:W-:-:S03]  /*56030*/  PRMT R8, R24, 0x7771, RZ ;  /* 0x0000777118087816 */ /* 0x000fc600000000ff */
[----:B------:R-:W-:Y:S04]  /*56040*/  @P2 STG.E.U8 desc[UR32][R10.64], R2 ;  /* 0x000000020a002986 */ /* 0x000fe8000c101120 */
[----:B--2---:R0:W-:Y:S02]  /*56050*/  @P6 STG.E.U8 desc[UR32][R28.64], R6 ;  /* 0x000000061c006986 */ /* 0x0041e4000c101120 */
[----:B0-----:R-:W-:-:S05]  /*56060*/  PRMT R6, R24, 0x7770, RZ ;  /* 0x0000777018067816 */ /* 0x001fca00000000ff */
[----:B------:R-:W-:Y:S04]  /*56070*/  @P0 STG.E.U8 desc[UR32][R22.64], R6 ;  /* 0x0000000616000986 */ /* 0x000fe8000c101120 */
[----:B----4-:R0:W-:Y:S02]  /*56080*/  @P3 STG.E.U8 desc[UR32][R26.64], R8 ;  /* 0x000000081a003986 */ /* 0x0101e4000c101120 */
[----:B0-----:R-:W-:-:S05]  /*56090*/  PRMT R8, R24, 0x7772, RZ ;  /* 0x0000777218087816 */ /* 0x001fca00000000ff */
[----:B---3--:R-:W-:Y:S04]  /*560a0*/  @P1 STG.E.U8 desc[UR32][R20.64], R8 ;  /* 0x0000000814001986 */ /* 0x008fe8000c101120 */
[----:B------:R0:W-:Y:S04]  /*560b0*/  STL.64 [R1+0x1538], R18 ;  /* 0x0015381201007387 */ /* 0x0001e80000100a00 */
[----:B0-----:R-:W2:Y:S04]  /*560c0*/  LDL.LU.64 R18, [R1+0x1070] ;  /* 0x0010700001127983 */ /* 0x001ea80000300a00 */
[----:B------:R-:W3:Y:S04]  /*560d0*/  LDL.LU.64 R10, [R1+0x1080] ;  /* 0x00108000010a7983 */ /* 0x000ee80000300a00 */
[----:B------:R-:W4:Y:S04]  /*560e0*/  LDL.LU.64 R22, [R1+0x1098] ;  /* 0x0010980001167983 */ /* 0x000f280000300a00 */
[----:B------:R-:W4:Y:S04]  /*560f0*/  LDL.LU.64 R28, [R1+0x1090] ;  /* 0x00109000011c7983 */ /* 0x000f280000300a00 */
[----:B------:R-:W4:Y:S04]  /*56100*/  LDL.LU.64 R26, [R1+0x10b0] ;  /* 0x0010b000011a7983 */ /* 0x000f280000300a00 */
[----:B------:R-:W2:Y:S04]  /*56110*/  LDL.LU.64 R20, [R1+0x1540] ;  /* 0x0015400001147983 */ /* 0x000ea80000300a00 */
[----:B------:R-:W3:Y:S01]  /*56120*/  LDL.LU.64 R8, [R1+0x1078] ;  /* 0x0010780001087983 */ /* 0x000ee20000300a00 */
[----:B------:R-:W-:-:S04]  /*56130*/  LOP3.LUT P4, RZ, R16, 0x800000, RZ, 0xc0, !PT ;  /* 0x0080000010ff7812 */ /* 0x000fc8000788c0ff */
[----:B------:R-:W-:Y:S02]  /*56140*/  P2R R3, PR, RZ, 0x10 ;  /* 0x00000010ff037803 */ /* 0x000fe40000000000 */
[----:B------:R-:W-:-:S04]  /*56150*/  LOP3.LUT P4, RZ, R16, 0x1000000, RZ, 0xc0, !PT ;  /* 0x0100000010ff7812 */ /* 0x000fc8000788c0ff */
[----:B------:R-:W-:Y:S02]  /*56160*/  P2R R4, PR, RZ, 0x10 ;  /* 0x00000010ff047803 */ /* 0x000fe40000000000 */
[----:B------:R-:W-:Y:S02]  /*56170*/  LOP3.LUT P4, RZ, R13, 0x80, RZ, 0xc0, !PT ;  /* 0x000000800dff7812 */ /* 0x000fe4000788c0ff */
[----:B------:R-:W-:-:S11]  /*56180*/  PRMT R24, R24, 0x7773, RZ ;  /* 0x0000777318187816 */ /* 0x000fd600000000ff */
[----:B------:R0:W-:Y:S01]  /*56190*/  @P4 STG.E.U8 desc[UR32][R14.64], R24 ;  /* 0x000000180e004986 */ /* 0x0001e2000c101120 */
[----:B------:R-:W-:-:S03]  /*561a0*/  ISETP.NE.AND P4, PT, R4, RZ, PT ;  /* 0x000000ff0400720c */ /* 0x000fc60003f85270 */
[----:B0-----:R-:W4:Y:S01]  /*561b0*/  LDL.LU.64 R14, [R1+0x10c0] ;  /* 0x0010c000010e7983 */ /* 0x001f220000300a00 */
[----:B--2---:R-:W-:-:S09]  /*561c0*/  PRMT R4, R20, 0x7770, RZ ;  /* 0x0000777014047816 */ /* 0x004fd200000000ff */
[----:B---3--:R0:W-:Y:S01]  /*561d0*/  @P4 STG.E.U8 desc[UR32][R8.64], R4 ;  /* 0x0000000408004986 */ /* 0x0081e2000c101120 */
[----:B------:R-:W-:Y:S02]  /*561e0*/  ISETP.NE.AND P4, PT, R3, RZ, PT ;  /* 0x000000ff0300720c */ /* 0x000fe40003f85270 */
[----:B------:R-:W-:Y:S01]  /*561f0*/  PRMT R3, R20, 0x7771, RZ ;  /* 0x0000777114037816 */ /* 0x000fe200000000ff */
[----:B0-----:R-:W2:Y:S10]  /*56200*/  LDL.LU.64 R8, [R1+0x10b8] ;  /* 0x0010b80001087983 */ /* 0x001eb40000300a00 */
[----:B------:R0:W-:Y:S04]  /*56210*/  @P4 STG.E.U8 desc[UR32][R18.64], R3 ;  /* 0x0000000312004986 */ /* 0x0001e8000c101120 */
[----:B0-----:R-:W3:Y:S01]  /*56220*/  LDL.LU.64 R18, [R1+0x1538] ;  /* 0x0015380001127983 */ /* 0x001ee20000300a00 */
[----:B------:R-:W-:-:S04]  /*56230*/  LOP3.LUT P2, RZ, R17, 0x200000, RZ, 0xc0, !PT ;  /* 0x0020000011ff7812 */ /* 0x000fc8000784c0ff */
[----:B------:R-:W-:Y:S02]  /*56240*/  P2R R2, PR, RZ, 0x4 ;  /* 0x00000004ff027803 */ /* 0x000fe40000000000 */
[C---:B------:R-:W-:Y:S02]  /*56250*/  LOP3.LUT P2, RZ, R16.reuse, 0x200000, RZ, 0xc0, !PT ;  /* 0x0020000010ff7812 */ /* 0x040fe4000784c0ff */
[----:B------:R-:W-:Y:S02]  /*56260*/  LOP3.LUT P5, RZ, R16, 0x400000, RZ, 0xc0, !PT ;  /* 0x0040000010ff7812 */ /* 0x000fe400078ac0ff */
[----:B------:R-:W-:Y:S02]  /*56270*/  P2R R5, PR, RZ, 0x4 ;  /* 0x00000004ff057803 */ /* 0x000fe40000000000 */
[----:B------:R-:W-:Y:S02]  /*56280*/  LOP3.LUT P2, RZ, R13, 0x40, RZ, 0xc0, !PT ;  /* 0x000000400dff7812 */ /* 0x000fe4000784c0ff */
[----:B------:R-:W-:-:S02]  /*56290*/  PRMT R3, R20, 0x7772, RZ ;  /* 0x0000777214037816 */ /* 0x000fc400000000ff */
[----:B------:R-:W-:Y:S02]  /*562a0*/  PRMT R20, R20, 0x7773, RZ ;  /* 0x0000777314147816 */ /* 0x000fe400000000ff */
[----:B------:R-:W-:-:S03]  /*562b0*/  LOP3.LUT P6, RZ, R17, 0x100000, RZ, 0xc0, !PT ;  /* 0x0010000011ff7812 */ /* 0x000fc600078cc0ff */
[----:B---3--:R0:W-:Y:S04]  /*562c0*/  @P5 STG.E.U8 desc[UR32][R18.64], R3 ;  /* 0x0000000312005986 */ /* 0x0081e8000c101120 */
[----:B------:R1:W-:Y:S01]  /*562d0*/  @P2 STG.E.U8 desc[UR32][R10.64], R20 ;  /* 0x000000140a002986 */ /* 0x0003e2000c101120 */
[----:B------:R-:W-:Y:S02]  /*562e0*/  ISETP.NE.AND P2, PT, R5, RZ, PT ;  /* 0x000000ff0500720c */ /* 0x000fe40003f45270 */
[----:B0-----:R-:W-:Y:S01]  /*562f0*/  PRMT R3, R25, 0x7770, RZ ;  /* 0x0000777019037816 */ /* 0x001fe200000000ff */
[----:B------:R-:W3:Y:S04]  /*56300*/  LDL.LU.64 R18, [R1+0x10d0] ;  /* 0x0010d00001127983 */ /* 0x000ee80000300a00 */
[----:B-1----:R-:W3:Y:S06]  /*56310*/  LDL.LU R11, [R1+0x1530] ;  /* 0x00153000010b7983 */ /* 0x002eec0000300800 */
[----:B----4-:R0:W-:Y:S01]  /*56320*/  @P2 STG.E.U8 desc[UR32][R22.64], R3 ;  /* 0x0000000316002986 */ /* 0x0101e2000c101120 */
[----:B------:R-:W-:-:S02]  /*56330*/  ISETP.NE.AND P2, PT, R2, RZ, PT ;  /* 0x000000ff0200720c */ /* 0x000fc40003f45270 */
[C---:B------:R-:W-:Y:S01]  /*56340*/  PRMT R2, R25.reuse, 0x7771, RZ ;  /* 0x0000777119027816 */ /* 0x040fe200000000ff */
[----:B------:R-:W4:Y:S04]  /*56350*/  LDL.LU.64 R4, [R1+0x10c8] ;  /* 0x0010c80001047983 */ /* 0x000f280000300a00 */
[----:B0-----:R-:W3:Y:S06]  /*56360*/  LDL.LU.64 R22, [R1+0x1528] ;  /* 0x0015280001167983 */ /* 0x001eec0000300a00 */
[----:B------:R0:W-:Y:S02]  /*56370*/  @P2 STG.E.U8 desc[UR32][R28.64], R2 ;  /* 0x000000021c002986 */ /* 0x0001e4000c101120 */
[----:B0-----:R-:W-:-:S02]  /*56380*/  PRMT R2, R25, 0x7772, RZ ;  /* 0x0000777219027816 */ /* 0x001fc400000000ff */
[----:B------:R-:W3:Y:S04]  /*56390*/  LDL.LU.64 R28, [R1+0x10e0] ;  /* 0x0010e000011c7983 */ /* 0x000ee80000300a00 */
[----:B------:R0:W-:Y:S04]  /*563a0*/  @P6 STG.E.U8 desc[UR32][R26.64], R2 ;  /* 0x000000021a006986 */ /* 0x0001e8000c101120 */
[----:B0-----:R-:W3:Y:S04]  /*563b0*/  LDL.LU.64 R26, [R1+0x1520] ;  /* 0x00152000011a7983 */ /* 0x001ee80000300a00 */
[----:B------:R-:W2:Y:S01]  /*563c0*/  LDL.LU.64 R2, [R1+0x10a8] ;  /* 0x0010a80001027983 */ /* 0x000ea20000300a00 */
[----:B------:R-:W-:-:S04]  /*563d0*/  LOP3.LUT P0, RZ, R17, 0x40000, RZ, 0xc0, !PT ;  /* 0x0004000011ff7812 */ /* 0x000fc8000780c0ff */
[----:B------:R-:W-:Y:S02]  /*563e0*/  P2R R6, PR, RZ, 0x1 ;  /* 0x00000001ff067803 */ /* 0x000fe40000000000 */
[----:B------:R-:W-:-:S04]  /*563f0*/  LOP3.LUT P0, RZ, R17, 0x80000, RZ, 0xc0, !PT ;  /* 0x0008000011ff7812 */ /* 0x000fc8000780c0ff */
[----:B------:R-:W-:Y:S02]  /*56400*/  P2R R7, PR, RZ, 0x1 ;  /* 0x00000001ff077803 */ /* 0x000fe40000000000 */
[----:B------:R-:W-:Y:S02]  /*56410*/  LOP3.LUT P0, RZ, R13, 0x20, RZ, 0xc0, !PT ;  /* 0x000000200dff7812 */ /* 0x000fe4000780c0ff */
[----:B------:R-:W-:Y:S02]  /*56420*/  PRMT R25, R25, 0x7773, RZ ;  /* 0x0000777319197816 */ /* 0x000fe400000000ff */
[----:B------:R-:W-:-:S09]  /*56430*/  LOP3.LUT P3, RZ, R17, 0x20000, RZ, 0xc0, !PT ;  /* 0x0002000011ff7812 */ /* 0x000fd2000786c0ff */
[----:B--2---:R0:W-:Y:S01]  /*56440*/  @P0 STG.E.U8 desc[UR32][R2.64], R25 ;  /* 0x0000001902000986 */ /* 0x0041e2000c101120 */
[----:B------:R-:W-:-:S03]  /*56450*/  ISETP.NE.AND P0, PT, R7, RZ, PT ;  /* 0x000000ff0700720c */ /* 0x000fc60003f05270 */
[----:B0-----:R-:W2:Y:S01]  /*56460*/  LDL.LU.64 R24, [R1+0x10d8] ;  /* 0x0010d80001187983 */ /* 0x001ea20000300a00 */
[----:B------:R-:W-:-:S09]  /*56470*/  PRMT R2, R21, 0x7770, RZ ;  /* 0x0000777015027816 */ /* 0x000fd200000000ff */
[----:B------:R0:W-:Y:S04]  /*56480*/  @P0 STG.E.U8 desc[UR32][R14.64], R2 ;  /* 0x000000020e000986 */ /* 0x0001e8000c101120 */
[----:B0-----:R-:W2:Y:S01]  /*56490*/  LDL.LU.64 R14, [R1+0x10e8] ;  /* 0x0010e800010e7983 */ /* 0x001ea20000300a00 */
[----:B------:R-:W-:Y:S02]  /*564a0*/  ISETP.NE.AND P0, PT, R6, RZ, PT ;  /* 0x000000ff0600720c */ /* 0x000fe40003f05270 */
[----:B------:R-:W-:Y:S02]  /*564b0*/  PRMT R2, R21, 0x7771, RZ ;  /* 0x0000777115027816 */ /* 0x000fe400000000ff */
[----:B------:R-:W-:Y:S02]  /*564c0*/  LOP3.LUT P1, RZ, R13, 0x10, RZ, 0xc0, !PT ;  /* 0x000000100dff7812 */ /* 0x000fe4000782c0ff */
[----:B------:R-:W-:-:S02]  /*564d0*/  LOP3.LUT P4, RZ, R17, 0x10000, RZ, 0xc0, !PT ;  /* 0x0001000011ff7812 */ /* 0x000fc4000788c0ff */
[----:B------:R-:W-:-:S05]  /*564e0*/  LOP3.LUT P5, RZ, R17, 0x8000, RZ, 0xc0, !PT ;  /* 0x0000800011ff7812 */ /* 0x000fca00078ac0ff */
[----:B------:R0:W-:Y:S02]  /*564f0*/  @P0 STG.E.U8 desc[UR32][R8.64], R2 ;  /* 0x0000000208000986 */ /* 0x0001e4000c101120 */
[C---:B0-----:R-:W-:Y:S02]  /*56500*/  PRMT R2, R21.reuse, 0x7772, RZ ;  /* 0x0000777215027816 */ /* 0x041fe400000000ff */
[----:B------:R-:W2:Y:S01]  /*56510*/  LDL.LU.64 R8, [R1+0x10f8] ;  /* 0x0010f80001087983 */ /* 0x000ea20000300a00 */
[----:B------:R-:W-:-:S03]  /*56520*/  PRMT R21, R21, 0x7773, RZ ;  /* 0x0000777315157816 */ /* 0x000fc600000000ff */
[----:B----4-:R0:W-:Y:S04]  /*56530*/  @P3 STG.E.U8 desc[UR32][R4.64], R2 ;  /* 0x0000000204003986 */ /* 0x0101e8000c101120 */
[----:B---3--:R1:W-:Y:S01]  /*56540*/  @P1 STG.E.U8 desc[UR32][R18.64], R21 ;  /* 0x0000001512001986 */ /* 0x0083e2000c101120 */
[C---:B0-----:R-:W-:Y:S02]  /*56550*/  PRMT R2, R26.reuse, 0x7770, RZ ;  /* 0x000077701a027816 */ /* 0x041fe400000000ff */
[----:B------:R-:W-:Y:S02]  /*56560*/  LOP3.LUT P2, RZ, R17, 0x4000, RZ, 0xc0, !PT ;  /* 0x0000400011ff7812 */ /* 0x000fe4000784c0ff */
[C---:B------:R-:W-:Y:S01]  /*56570*/  PRMT R6, R26.reuse, 0x7772, RZ ;  /* 0x000077721a067816 */ /* 0x040fe200000000ff */
[----:B-1----:R-:W3:Y:S04]  /*56580*/  LDL.LU.64 R18, [R1+0x1100] ;  /* 0x0011000001127983 */ /* 0x002ee80000300a00 */
[----:B------:R-:W4:Y:S04]  /*56590*/  LDL.LU.64 R20, [R1+0x1108] ;  /* 0x0011080001147983 */ /* 0x000f280000300a00 */
[----:B--2---:R0:W-:Y:S02]  /*565a0*/  @P4 STG.E.U8 desc[UR32][R24.64], R2 ;  /* 0x0000000218004986 */ /* 0x0041e4000c101120 */
[----:B0-----:R-:W-:-:S05]  /*565b0*/  PRMT R2, R26, 0x7771, RZ ;  /* 0x000077711a027816 */ /* 0x001fca00000000ff */
[----:B------:R0:W-:Y:S01]  /*565c0*/  @P5 STG.E.U8 desc[UR32][R28.64], R2 ;  /* 0x000000021c005986 */ /* 0x0001e2000c101120 */
[----:B------:R-:W-:-:S04]  /*565d0*/  LOP3.LUT P5, RZ, R17, 0x80, RZ, 0xc0, !PT ;  /* 0x0000008011ff7812 */ /* 0x000fc800078ac0ff */
[----:B0-----:R-:W-:Y:S01]  /*565e0*/  P2R R2, PR, RZ, 0x20 ;  /* 0x00000020ff027803 */ /* 0x001fe20000000000 */
[----:B------:R-:W2:Y:S01]  /*565f0*/  LDL.LU.64 R28, [R1+0x1118] ;  /* 0x00111800011c7983 */ /* 0x000ea20000300a00 */
[----:B------:R-:W-:-:S03]  /*56600*/  LOP3.LUT P5, RZ, R13, 0x2, RZ, 0xc0, !PT ;  /* 0x000000020dff7812 */ /* 0x000fc600078ac0ff */
[----:B------:R-:W2:Y:S01]  /*56610*/  LDL.LU.64 R24, [R1+0x1128] ;  /* 0x0011280001187983 */ /* 0x000ea20000300a00 */
[----:B------:R-:W-:-:S03]  /*56620*/  P2R R3, PR, RZ, 0x20 ;  /* 0x00000020ff037803 */ /* 0x000fc60000000000 */
[----:B------:R0:W-:Y:S04]  /*56630*/  @P2 STG.E.U8 desc[UR32][R14.64], R6 ;  /* 0x000000060e002986 */ /* 0x0001e8000c101120 */
[----:B------:R1:W-:Y:S04]  /*56640*/  STL.64 [R1+0x1510], R2 ;  /* 0x0015100201007387 */ /* 0x0003e80000100a00 */
[----:B0-----:R-:W2:Y:S04]  /*56650*/  LDL.LU.64 R14, [R1+0x1110] ;  /* 0x00111000010e7983 */ /* 0x001ea80000300a00 */
[----:B-1----:R-:W4:Y:S01]  /*56660*/  LDL.LU.64 R2, [R1+0x1148] ;  /* 0x0011480001027983 */ /* 0x002f220000300a00 */
[----:B------:R-:W-:-:S02]  /*56670*/  LOP3.LUT P6, RZ, R13, 0x8, RZ, 0xc0, !PT ;  /* 0x000000080dff7812 */ /* 0x000fc400078cc0ff */
[C---:B------:R-:W-:Y:S02]  /*56680*/  LOP3.LUT P0, RZ, R17.reuse, 0x2000, RZ, 0xc0, !PT ;  /* 0x0000200011ff7812 */ /* 0x040fe4000780c0ff */
[C---:B------:R-:W-:Y:S02]  /*56690*/  LOP3.LUT P1, RZ, R17.reuse, 0x400, RZ, 0xc0, !PT ;  /* 0x0000040011ff7812 */ /* 0x040fe4000782c0ff */
[----:B------:R-:W-:Y:S02]  /*566a0*/  PRMT R26, R26, 0x7773, RZ ;  /* 0x000077731a1a7816 */ /* 0x000fe400000000ff */
[----:B------:R-:W-:Y:S02]  /*566b0*/  LOP3.LUT P3, RZ, R17, 0x1000, RZ, 0xc0, !PT ;  /* 0x0000100011ff7812 */ /* 0x000fe4000786c0ff */
[----:B------:R-:W-:Y:S02]  /*566c0*/  P2R R4, PR, RZ, 0x2 ;  /* 0x00000002ff047803 */ /* 0x000fe40000000000 */
[----:B------:R-:W-:Y:S01]  /*566d0*/  LOP3.LUT P1, RZ, R13, 0x4, RZ, 0xc0, !PT ;  /* 0x000000040dff7812 */ /* 0x000fe2000782c0ff */
[----:B------:R0:W-:Y:S03]  /*566e0*/  @P6 STG.E.U8 desc[UR32][R8.64], R26 ;  /* 0x0000001a08006986 */ /* 0x0001e6000c101120 */
[----:B------:R-:W-:-:S02]  /*566f0*/  P2R R5, PR, RZ, 0x2 ;  /* 0x00000002ff057803 */ /* 0x000fc40000000000 */
[----:B------:R-:W-:Y:S02]  /*56700*/  LOP3.LUT P1, RZ, R17, 0x800, RZ, 0xc0, !PT ;  /* 0x0000080011ff7812 */ /* 0x000fe4000782c0ff */
[----:B0-----:R-:W-:-:S05]  /*56710*/  PRMT R8, R22, 0x7770, RZ ;  /* 0x0000777016087816 */ /* 0x001fca00000000ff */
[----:B---3--:R0:W-:Y:S02]  /*56720*/  @P0 STG.E.U8 desc[UR32][R18.64], R8 ;  /* 0x0000000812000986 */ /* 0x0081e4000c101120 */
[C---:B0-----:R-:W-:Y:S02]  /*56730*/  PRMT R8, R22.reuse, 0x7771, RZ ;  /* 0x0000777116087816 */ /* 0x041fe400000000ff */
[----:B----4-:R0:W-:Y:S04]  /*56740*/  STL.64 [R1+0x1518], R2 ;  /* 0x0015180201007387 */ /* 0x0101e80000100a00 */
[----:B0-----:R-:W3:Y:S04]  /*56750*/  LDL.LU.64 R2, [R1+0x1120] ;  /* 0x0011200001027983 */ /* 0x001ee80000300a00 */
[----:B------:R0:W-:Y:S02]  /*56760*/  @P3 STG.E.U8 desc[UR32][R20.64], R8 ;  /* 0x0000000814003986 */ /* 0x0001e4000c101120 */
[----:B0-----:R-:W-:-:S05]  /*56770*/  PRMT R8, R22, 0x7772, RZ ;  /* 0x0000777216087816 */ /* 0x001fca00000000ff */
[----:B--2---:R0:W-:Y:S01]  /*56780*/  @P1 STG.E.U8 desc[UR32][R28.64], R8 ;  /* 0x000000081c001986 */ /* 0x0041e2000c101120 */
[----:B------:R-:W-:Y:S02]  /*56790*/  ISETP.NE.AND P1, PT, R5, RZ, PT ;  /* 0x000000ff0500720c */ /* 0x000fe40003f25270 */
[----:B------:R-:W-:Y:S02]  /*567a0*/  PRMT R22, R22, 0x7773, RZ ;  /* 0x0000777316167816 */ /* 0x000fe400000000ff */
[C---:B------:R-:W-:Y:S02]  /*567b0*/  LOP3.LUT P4, RZ, R17.reuse, 0x200, RZ, 0xc0, !PT ;  /* 0x0000020011ff7812 */ /* 0x040fe4000788c0ff */
[----:B------:R-:W-:-:S07]  /*567c0*/  LOP3.LUT P6, RZ, R17, 0x10, RZ, 0xc0, !PT ;  /* 0x0000001011ff7812 */ /* 0x000fce00078cc0ff */
[----:B------:R-:W-:Y:S01]  /*567d0*/  @P1 STG.E.U8 desc[UR32][R24.64], R22 ;  /* 0x0000001618001986 */ /* 0x000fe2000c101120 */
[----:B------:R-:W-:Y:S02]  /*567e0*/  ISETP.NE.AND P1, PT, R4, RZ, PT ;  /* 0x000000ff0400720c */ /* 0x000fe40003f25270 */
[----:B------:R-:W-:Y:S02]  /*567f0*/  PRMT R4, R27, 0x7770, RZ ;  /* 0x000077701b047816 */ /* 0x000fe400000000ff */
[----:B------:R-:W-:Y:S02]  /*56800*/  P2R R6, PR, RZ, 0x40 ;  /* 0x00000040ff067803 */ /* 0x000fe40000000000 */
[----:B------:R-:W-:Y:S02]  /*56810*/  LOP3.LUT P6, RZ, R13, 0x1, RZ, 0xc0, !PT ;  /* 0x000000010dff7812 */ /* 0x000fe400078cc0ff */
[----:B------:R-:W2:Y:S04]  /*56820*/  LDL.LU.64 R12, [R1+0x1140] ;  /* 0x00114000010c7983 */ /* 0x000ea80000300a00 */
[----:B------:R-:W4:Y:S04]  /*56830*/  LDL.LU.64 R18, [R1+0x1138] ;  /* 0x0011380001127983 */ /* 0x000f280000300a00 */
[----:B------:R1:W-:Y:S04]  /*56840*/  @P1 STG.E.U8 desc[UR32][R14.64], R4 ;  /* 0x000000040e001986 */ /* 0x0003e8000c101120 */
[----:B------:R-:W4:Y:S04]  /*56850*/  LDL.LU.64 R20, [R1+0x1150] ;  /* 0x0011500001147983 */ /* 0x000f280000300a00 */
[----:B0-----:R-:W4:Y:S01]  /*56860*/  LDL.LU.64 R28, [R1+0x1168] ;  /* 0x00116800011c7983 */ /* 0x001f220000300a00 */
[----:B-1----:R-:W-:-:S03]  /*56870*/  PRMT R4, R27, 0x7771, RZ ;  /* 0x000077711b047816 */ /* 0x002fc600000000ff */
[----:B------:R-:W4:Y:S04]  /*56880*/  LDL.LU R10, [R1+0x180] ;  /* 0x00018000010a7983 */ /* 0x000f280000300800 */
[----:B------:R-:W4:Y:S04]  /*56890*/  LDL.LU.64 R8, [R1+0x1160] ;  /* 0x0011600001087983 */ /* 0x000f280000300a00 */
[----:B------:R-:W4:Y:S04]  /*568a0*/  LDL.LU.64 R24, [R1+0x1158] ;  /* 0x0011580001187983 */ /* 0x000f280000300a00 */
[----:B------:R-:W4:Y:S04]  /*568b0*/  LDL.LU.64 R14, [R1+0x1170] ;  /* 0x00117000010e7983 */ /* 0x000f280000300a00 */
[----:B---3--:R0:W-:Y:S04]  /*568c0*/  @P4 STG.E.U8 desc[UR32][R2.64], R4 ;  /* 0x0000000402004986 */ /* 0x0081e8000c101120 */
[----:B0-----:R-:W3:Y:S01]  /*568d0*/  LDL.LU.64 R2, [R1+0x1518] ;  /* 0x0015180001027983 */ /* 0x001ee20000300a00 */
[----:B------:R-:W-:-:S02]  /*568e0*/  LOP3.LUT P5, RZ, R17, 0x100, RZ, 0xc0, !PT ;  /* 0x0000010011ff7812 */ /* 0x000fc400078ac0ff */
[----:B------:R-:W-:-:S11]  /*568f0*/  PRMT R4, R27, 0x7772, RZ ;  /* 0x000077721b047816 */ /* 0x000fd600000000ff */
[----:B---3--:R0:W-:Y:S04]  /*56900*/  @P5 STG.E.U8 desc[UR32][R2.64], R4 ;  /* 0x0000000402005986 */ /* 0x0081e8000c101120 */
[----:B0-----:R-:W3:Y:S01]  /*56910*/  LDL.LU.64 R2, [R1+0x1510] ;  /* 0x0015100001027983 */ /* 0x001ee20000300a00 */
[----:B------:R-:W-:Y:S02]  /*56920*/  PRMT R27, R27, 0x7773, RZ ;  /* 0x000077731b1b7816 */ /* 0x000fe400000000ff */
[C---:B------:R-:W-:Y:S01]  /*56930*/  LOP3.LUT P2, RZ, R17.reuse, 0x40, RZ, 0xc0, !PT ;  /* 0x0000004011ff7812 */ /* 0x040fe2000784c0ff */
[----:B------:R-:W4:Y:S01]  /*56940*/  LDL.LU.64 R4, [R1+0x1130] ;  /* 0x0011300001047983 */ /* 0x000f220000300a00 */
[----:B------:R-:W-:Y:S02]  /*56950*/  P2R R7, PR, RZ, 0x40 ;  /* 0x00000040ff077803 */ /* 0x000fe40000000000 */
[----:B------:R-:W-:-:S02]  /*56960*/  LOP3.LUT P6, RZ, R17, 0x20, RZ, 0xc0, !PT ;  /* 0x0000002011ff7812 */ /* 0x000fc400078cc0ff */
[----:B---3--:R-:W-:-:S13]  /*56970*/  ISETP.NE.AND P5, PT, R3, RZ, PT ;  /* 0x000000ff0300720c */ /* 0x008fda0003fa5270 */
[----:B--2---:R0:W-:Y:S01]  /*56980*/  @P5 STG.E.U8 desc[UR32][R12.64], R27 ;  /* 0x0000001b0c005986 */ /* 0x0041e2000c101120 */
[----:B------:R-:W-:Y:S02]  /*56990*/  ISETP.NE.AND P5, PT, R2, RZ, PT ;  /* 0x000000ff0200720c */ /* 0x000fe40003fa5270 */
[C---:B------:R-:W-:Y:S01]  /*569a0*/  PRMT R2, R23.reuse, 0x7770, RZ ;  /* 0x0000777017027816 */ /* 0x040fe200000000ff */
[----:B0-----:R-:W2:Y:S10]  /*569b0*/  LDL.LU.64 R26, [R1+0x1178] ;  /* 0x00117800011a7983 */ /* 0x001eb40000300a00 */
[----:B----4-:R0:W-:Y:S02]  /*569c0*/  @P5 STG.E.U8 desc[UR32][R18.64], R2 ;  /* 0x0000000212005986 */ /* 0x0101e4000c101120 */
[----:B0-----:R-:W-:-:S02]  /*569d0*/  PRMT R2, R23, 0x7771, RZ ;  /* 0x0000777117027816 */ /* 0x001fc400000000ff */
[----:B------:R-:W3:Y:S04]  /*569e0*/  LDL.LU.64 R18, [R1+0x1180] ;  /* 0x0011800001127983 */ /* 0x000ee80000300a00 */
[----:B------:R0:W-:Y:S04]  /*569f0*/  @P2 STG.E.U8 desc[UR32][R20.64], R2 ;  /* 0x0000000214002986 */ /* 0x0001e8000c101120 */
[----:B------:R-:W4:Y:S01]  /*56a00*/  LDL.LU.64 R12, [R1+0x1188] ;  /* 0x00118800010c7983 */ /* 0x000f220000300a00 */
[----:B0-----:R-:W-:-:S03]  /*56a10*/  PRMT R2, R23, 0x7772, RZ ;  /* 0x0000777217027816 */ /* 0x001fc600000000ff */
[----:B------:R-:W4:Y:S04]  /*56a20*/  LDL.LU.64 R20, [R1+0x1190] ;  /* 0x0011900001147983 */ /* 0x000f280000300a00 */
[----:B------:R0:W-:Y:S04]  /*56a30*/  @P6 STG.E.U8 desc[UR32][R28.64], R2 ;  /* 0x000000021c006986 */ /* 0x0001e8000c101120 */
[----:B0-----:R-:W3:Y:S01]  /*56a40*/  LDL.LU.64 R28, [R1+0x1508] ;  /* 0x00150800011c7983 */ /* 0x001ee20000300a00 */
[----:B------:R-:W-:Y:S02]  /*56a50*/  ISETP.NE.AND P6, PT, R7, RZ, PT ;  /* 0x000000ff0700720c */ /* 0x000fe40003fc5270 */
[----:B------:R-:W-:-:S02]  /*56a60*/  PRMT R23, R23, 0x7773, RZ ;  /* 0x0000777317177816 */ /* 0x000fc400000000ff */
[----:B------:R-:W-:-:S09]  /*56a70*/  LOP3.LUT P0, RZ, R17, 0x8, RZ, 0xc0, !PT ;  /* 0x0000000811ff7812 */ /* 0x000fd2000780c0ff */
[----:B------:R0:W-:Y:S01]  /*56a80*/  @P6 STG.E.U8 desc[UR32][R8.64], R23 ;  /* 0x0000001708006986 */ /* 0x0001e2000c101120 */
[----:B------:R-:W-:Y:S02]  /*56a90*/  ISETP.NE.AND P6, PT, R6, RZ, PT ;  /* 0x000000ff0600720c */ /* 0x000fe40003fc5270 */
[C---:B------:R-:W-:Y:S02]  /*56aa0*/  PRMT R2, R10.reuse, 0x7770, RZ ;  /* 0x000077700a027816 */ /* 0x040fe400000000ff */
[C---:B------:R-:W-:Y:S02]  /*56ab0*/  LOP3.LUT P3, RZ, R17.reuse, 0x4, RZ, 0xc0, !PT ;  /* 0x0000000411ff7812 */ /* 0x040fe4000786c0ff */
[----:B------:R-:W-:Y:S01]  /*56ac0*/  LOP3.LUT P1, RZ, R17, 0x2, RZ, 0xc0, !PT ;  /* 0x0000000211ff7812 */ /* 0x000fe2000782c0ff */
[----:B0-----:R-:W4:Y:S06]  /*56ad0*/  LDL.LU.64 R8, [R1+0x1198] ;  /* 0x0011980001087983 */ /* 0x001f2c0000300a00 */
[----:B------:R0:W-:Y:S02]  /*56ae0*/  @P6 STG.E.U8 desc[UR32][R24.64], R2 ;  /* 0x0000000218006986 */ /* 0x0001e4000c101120 */
[----:B0-----:R-:W-:-:S02]  /*56af0*/  PRMT R2, R10, 0x7771, RZ ;  /* 0x000077710a027816 */ /* 0x001fc400000000ff */
[----:B------:R-:W4:Y:S04]  /*56b00*/  LDL.LU.64 R24, [R1+0x11a8] ;  /* 0x0011a80001187983 */ /* 0x000f280000300a00 */
[----:B------:R0:W-:Y:S01]  /*56b10*/  @P0 STG.E.U8 desc[UR32][R14.64], R2 ;  /* 0x000000020e000986 */ /* 0x0001e2000c101120 */
[----:B------:R-:W-:Y:S02]  /*56b20*/  LOP3.LUT P0, RZ, R0, 0x40000000, RZ, 0xc0, !PT ;  /* 0x4000000000ff7812 */ /* 0x000fe4000780c0ff */
[C---:B0-----:R-:W-:Y:S01]  /*56b30*/  PRMT R2, R10.reuse, 0x7772, RZ ;  /* 0x000077720a027816 */ /* 0x041fe200000000ff */
[----:B------:R-:W4:Y:S04]  /*56b40*/  LDL.LU.64 R14, [R1+0x11a0] ;  /* 0x0011a000010e7983 */ /* 0x000f280000300a00 */
[----:B--2---:R0:W-:Y:S02]  /*56b50*/  @P3 STG.E.U8 desc[UR32][R26.64], R2 ;  /* 0x000000021a003986 */ /* 0x0041e4000c101120 */
[----:B0-----:R-:W-:-:S05]  /*56b60*/  PRMT R2, R10, 0x7773, RZ ;  /* 0x000077730a027816 */ /* 0x001fca00000000ff */
[----:B------:R-:W-:Y:S04]  /*56b70*/  @P0 STG.E.U8 desc[UR32][R4.64], R2 ;  /* 0x0000000204000986 */ /* 0x000fe8000c101120 */
[----:B---3--:R-:W0:Y:S02]  /*56b80*/  LDS.128 R4, [R29] ;  /* 0x000000001d047984 */ /* 0x008e240000000c00 */
[----:B0-----:R-:W-:Y:S02]  /*56b90*/  PRMT R2, R4, 0x7770, RZ ;  /* 0x0000777004027816 */ /* 0x001fe400000000ff */
[----:B------:R-:W-:Y:S04]  /*56ba0*/  STL.64 [R1+0x1500], R6 ;  /* 0x0015000601007387 */ /* 0x000fe80000100a00 */
[----:B------:R0:W-:Y:S04]  /*56bb0*/  @P1 STG.E.U8 desc[UR32][R18.64], R2 ;  /* 0x0000000212001986 */ /* 0x0001e8000c101120 */
[----:B0-----:R-:W2:Y:S01]  /*56bc0*/  LDL.LU.64 R18, [R1+0x11c0] ;  /* 0x0011c00001127983 */ /* 0x001ea20000300a00 */
[----:B------:R-:W-:-:S02]  /*56bd0*/  LOP3.LUT P0, RZ, R17, 0x1, RZ, 0xc0, !PT ;  /* 0x0000000111ff7812 */ /* 0x000fc4000780c0ff */
[C---:B------:R-:W-:Y:S01]  /*56be0*/  LOP3.LUT P4, RZ, R11.reuse, 0x80000000, RZ, 0xc0, !PT ;  /* 0x800000000bff7812 */ /* 0x040fe2000788c0ff */
[----:B------:R-:W3:Y:S01]  /*56bf0*/  LDL.LU.64 R22, [R1+0x11b8] ;  /* 0x0011b80001167983 */ /* 0x000ee20000300a00 */
[----:B------:R-:W-:Y:S02]  /*56c00*/  LOP3.LUT P1, RZ, R0, 0x20000000, RZ, 0xc0, !PT ;  /* 0x2000000000ff7812 */ /* 0x000fe4000782c0ff */
[C---:B------:R-:W-:Y:S01]  /*56c10*/  LOP3.LUT P2, RZ, R11.reuse, 0x40000000, RZ, 0xc0, !PT ;  /* 0x400000000bff7812 */ /* 0x040fe2000784c0ff */
[----:B------:R-:W3:Y:S01]  /*56c20*/  LDL.LU.64 R26, [R1+0x11b0] ;  /* 0x0011b000011a7983 */ /* 0x000ee20000300a00 */
[----:B------:R-:W-:Y:S02]  /*56c30*/  PRMT R2, R4, 0x7771, RZ ;  /* 0x0000777104027816 */ /* 0x000fe400000000ff */
[----:B------:R-:W-:-:S03]  /*56c40*/  LOP3.LUT P5, RZ, R11, 0x20000000, RZ, 0xc0, !PT ;  /* 0x200000000bff7812 */ /* 0x000fc600078ac0ff */
[----:B----4-:R0:W-:Y:S01]  /*56c50*/  @P0 STG.E.U8 desc[UR32][R12.64], R2 ;  /* 0x000000020c000986 */ /* 0x0101e2000c101120 */
[----:B------:R-:W-:Y:S02]  /*56c60*/  LOP3.LUT P6, RZ, R11, 0x10000000, RZ, 0xc0, !PT ;  /* 0x100000000bff7812 */ /* 0x000fe400078cc0ff */
[----:B------:R-:W-:Y:S02]  /*56c70*/  PRMT R3, R28, 0x7770, RZ ;  /* 0x000077701c037816 */ /* 0x000fe400000000ff */
[C---:B0-----:R-:W-:Y:S01]  /*56c80*/  PRMT R2, R4.reuse, 0x7772, RZ ;  /* 0x0000777204027816 */ /* 0x041fe200000000ff */
[----:B------:R-:W4:Y:S01]  /*56c90*/  LDL.LU.64 R12, [R1+0x11d0] ;  /* 0x0011d000010c7983 */ /* 0x000f220000300a00 */
[----:B------:R-:W-:-:S03]  /*56ca0*/  PRMT R4, R4, 0x7773, RZ ;  /* 0x0000777304047816 */ /* 0x000fc600000000ff */
[----:B------:R0:W-:Y:S04]  /*56cb0*/  @P4 STG.E.U8 desc[UR32][R20.64], R2 ;  /* 0x0000000214004986 */ /* 0x0001e8000c101120 */
[----:B------:R1:W-:Y:S04]  /*56cc0*/  @P1 STG.E.U8 desc[UR32][R8.64], R4 ;  /* 0x0000000408001986 */ /* 0x0003e8000c101120 */
[----:B------:R1:W-:Y:S04]  /*56cd0*/  @P2 STG.E.U8 desc[UR32][R24.64], R3 ;  /* 0x0000000318002986 */ /* 0x0003e8000c101120 */
[----:B0-----:R-:W4:Y:S01]  /*56ce0*/  LDL.LU.64 R20, [R1+0x11e8] ;  /* 0x0011e80001147983 */ /* 0x001f220000300a00 */
[----:B-1----:R-:W-:-:S02]  /*56cf0*/  PRMT R8, R28, 0x7772, RZ ;  /* 0x000077721c087816 */ /* 0x002fc400000000ff */
[C---:B------:R-:W-:Y:S01]  /*56d00*/  PRMT R3, R28.reuse, 0x7771, RZ ;  /* 0x000077711c037816 */ /* 0x040fe200000000ff */
[----:B------:R-:W4:Y:S04]  /*56d10*/  LDL.LU.64 R24, [R1+0x11e0] ;  /* 0x0011e00001187983 */ /* 0x000f280000300a00 */
[----:B------:R0:W-:Y:S04]  /*56d20*/  @P5 STG.E.U8 desc[UR32][R14.64], R3 ;  /* 0x000000030e005986 */ /* 0x0001e8000c101120 */
[----:B0-----:R-:W4:Y:S04]  /*56d30*/  LDL.LU.64 R14, [R1+0x11d8] ;  /* 0x0011d800010e7983 */ /* 0x001f280000300a00 */
[----:B------:R-:W4:Y:S04]  /*56d40*/  LDL.LU R10, [R1+0x188] ;  /* 0x00018800010a7983 */ /* 0x000f280000300800 */
[----:B--2---:R0:W-:Y:S04]  /*56d50*/  @P6 STG.E.U8 desc[UR32][R18.64], R8 ;  /* 0x0000000812006986 */ /* 0x0041e8000c101120 */
[----:B0-----:R-:W2:Y:S01]  /*56d60*/  LDL.LU.64 R18, [R1+0x11f0] ;  /* 0x0011f00001127983 */ /* 0x001ea20000300a00 */
[----:B------:R-:W-:-:S03]  /*56d70*/  PRMT R8, R28, 0x7773, RZ ;  /* 0x000077731c087816 */ /* 0x000fc600000000ff */
[----:B------:R-:W2:Y:S04]  /*56d80*/  LDL.LU.64 R28, [R1+0x1200] ;  /* 0x00120000011c7983 */ /* 0x000ea80000300a00 */
[----:B------:R-:W2:Y:S04]  /*56d90*/  LDL.LU.64 R6, [R1+0x11f8] ;  /* 0x0011f80001067983 */ /* 0x000ea80000300a00 */
[----:B------:R-:W4:Y:S01]  /*56da0*/  LDL.LU.64 R16, [R1+0x1028] ;  /* 0x0010280001107983 */ /* 0x000f220000300a00 */
[----:B------:R-:W-:Y:S02]  /*56db0*/  LOP3.LUT P2, RZ, R0, 0x10000000, RZ, 0xc0, !PT ;  /* 0x1000000000ff7812 */ /* 0x000fe4000784c0ff */
[----:B------:R-:W-:-:S02]  /*56dc0*/  LOP3.LUT P3, RZ, R11, 0x8000000, RZ, 0xc0, !PT ;  /* 0x080000000bff7812 */ /* 0x000fc4000786c0ff */
[----:B------:R-:W-:-:S09]  /*56dd0*/  LOP3.LUT P1, RZ, R11, 0x2000000, RZ, 0xc0, !PT ;  /* 0x020000000bff7812 */ /* 0x000fd2000782c0ff */
[----:B---3--:R0:W-:Y:S01]  /*56de0*/  @P2 STG.E.U8 desc[UR32][R22.64], R8 ;  /* 0x0000000816002986 */ /* 0x0081e2000c101120 */
[----:B------:R-:W-:Y:S02]  /*56df0*/  LOP3.LUT P2, RZ, R11, 0x4000000, RZ, 0xc0, !PT ;  /* 0x040000000bff7812 */ /* 0x000fe4000784c0ff */
[----:B0-----:R-:W-:-:S05]  /*56e00*/  PRMT R8, R5, 0x7770, RZ ;  /* 0x0000777005087816 */ /* 0x001fca00000000ff */
[----:B------:R-:W-:Y:S01]  /*56e10*/  @P3 STG.E.U8 desc[UR32][R26.64], R8 ;  /* 0x000000081a003986 */ /* 0x000fe2000c101120 */
[----:B------:R-:W-:Y:S02]  /*56e20*/  LOP3.LUT P3, RZ, R0, 0x8000000, RZ, 0xc0, !PT ;  /* 0x0800000000ff7812 */ /* 0x000fe4000786c0ff */
[----:B------:R-:W-:Y:S01]  /*56e30*/  LOP3.LUT P0, RZ, R11, 0x1000000, RZ, 0xc0, !PT ;  /* 0x010000000bff7812 */ /* 0x000fe2000780c0ff */
[----:B----4-:R0:W-:Y:S04]  /*56e40*/  STL.64 [R1+0x14f0], R16 ;  /* 0x0014f01001007387 */ /* 0x0101e80000100a00 */
[----:B0-----:R-:W3:Y:S01]  /*56e50*/  LDL.LU.64 R16, [R1+0x1050] ;  /* 0x0010500001107983 */ /* 0x001ee20000300a00 */
[----:B------:R-:W-:Y:S02]  /*56e60*/  PRMT R8, R5, 0x7771, RZ ;  /* 0x0000777105087816 */ /* 0x000fe400000000ff */
[----:B------:R-:W-:-:S03]  /*56e70*/  LOP3.LUT P4, RZ, R11, 0x400000, RZ, 0xc0, !PT ;  /* 0x004000000bff7812 */ /* 0x000fc6000788c0ff */
[----:B------:R0:W-:Y:S01]  /*56e80*/  @P2 STG.E.U8 desc[UR32][R12.64], R8 ;  /* 0x000000080c002986 */ /* 0x0001e2000c101120 */
[----:B------:R-:W-:Y:S02]  /*56e90*/  P2R R2, PR, RZ, 0x10 ;  /* 0x00000010ff027803 */ /* 0x000fe40000000000 */
[----:B------:R-:W-:Y:S02]  /*56ea0*/  LOP3.LUT P4, RZ, R11, 0x800000, RZ, 0xc0, !PT ;  /* 0x008000000bff7812 */ /* 0x000fe4000788c0ff */
[C---:B0-----:R-:W-:Y:S02]  /*56eb0*/  PRMT R8, R5.reuse, 0x7772, RZ ;  /* 0x0000777205087816 */ /* 0x041fe400000000ff */
[----:B------:R-:W-:-:S03]  /*56ec0*/  PRMT R5, R5, 0x7773, RZ ;  /* 0x0000777305057816 */ /* 0x000fc600000000ff */
[----:B------:R-:W-:Y:S04]  /*56ed0*/  @P1 STG.E.U8 desc[UR32][R20.64], R8 ;  /* 0x0000000814001986 */ /* 0x000fe8000c101120 */
[----:B------:R0:W-:Y:S02]  /*56ee0*/  @P3 STG.E.U8 desc[UR32][R24.64], R5 ;  /* 0x0000000518003986 */ /* 0x0001e4000c101120 */
[----:B0-----:R-:W-:-:S05]  /*56ef0*/  PRMT R5, R10, 0x7770, RZ ;  /* 0x000077700a057816 */ /* 0x001fca00000000ff */
[----:B------:R0:W-:Y:S02]  /*56f00*/  @P0 STG.E.U8 desc[UR32][R14.64], R5 ;  /* 0x000000050e000986 */ /* 0x0001e4000c101120 */
[----:B0-----:R-:W-:-:S05]  /*56f10*/  PRMT R5, R10, 0x7771, RZ ;  /* 0x000077710a057816 */ /* 0x001fca00000000ff */
[----:B--2---:R-:W-:Y:S01]  /*56f20*/  @P4 STG.E.U8 desc[UR32][R18.64], R5 ;  /* 0x0000000512004986 */ /* 0x004fe2000c101120 */
[----:B------:R-:W-:Y:S02]  /*56f30*/  ISETP.NE.AND P4, PT, R2, RZ, PT ;  /* 0x000000ff0200720c */ /* 0x000fe40003f85270 */
[----:B------:R-:W-:-:S11]  /*56f40*/  PRMT R2, R10, 0x7772, RZ ;  /* 0x000077720a027816 */ /* 0x000fd600000000ff */
[----:B------:R0:W-:Y:S01]  /*56f50*/  @P4 STG.E.U8 desc[UR32][R28.64], R2 ;  /* 0x000000021c004986 */ /* 0x0001e2000c101120 */
[----:B------:R-:W-:Y:S02]  /*56f60*/  LOP3.LUT P4, RZ, R0, 0x4000000, RZ, 0xc0, !PT ;  /* 0x0400000000ff7812 */ /* 0x000fe4000788c0ff */
[----:B0-----:R-:W-:-:S11]  /*56f70*/  PRMT R2, R10, 0x7773, RZ ;  /* 0x000077730a027816 */ /* 0x001fd600000000ff */
[----:B------:R-:W-:Y:S04]  /*56f80*/  @P4 STG.E.U8 desc[UR32][R6.64], R2 ;  /* 0x0000000206004986 */ /* 0x000fe8000c101120 */
[----:B---3--:R0:W-:Y:S04]  /*56f90*/  STL.64 [R1+0x14f8], R16 ;  /* 0x0014f81001007387 */ /* 0x0081e80000100a00 */
[----:B0-----:R-:W2:Y:S04]  /*56fa0*/  LDL.LU.64 R16, [R1+0x10a0] ;  /* 0x0010a00001107983 */ /* 0x001ea80000300a00 */
[----:B------:R-:W3:Y:S04]  /*56fb0*/  LDL.LU.64 R22, [R1+0xf88] ;  /* 0x000f880001167983 */ /* 0x000ee80000300a00 */
[----:B------:R-:W4:Y:S04]  /*56fc0*/  LDL.LU.64 R26, [R1+0xe88] ;  /* 0x000e8800011a7983 */ /* 0x000f280000300a00 */
[----:B------:R-:W3:Y:S04]  /*56fd0*/  LDL.LU R9, [R1+0x18c] ;  /* 0x00018c0001097983 */ /* 0x000ee80000300800 */
[----:B------:R-:W4:Y:S04]  /*56fe0*/  LDL.LU.64 R12, [R1+0xd80] ;  /* 0x000d8000010c7983 */ /* 0x000f280000300a00 */
[----:B------:R-:W4:Y:S04]  /*56ff0*/  LDL.LU.64 R20, [R1+0xbb8] ;  /* 0x000bb80001147983 */ /* 0x000f280000300a00 */
[----:B------:R-:W4:Y:S04]  /*57000*/  LDL.LU.64 R24, [R1+0xa60] ;  /* 0x000a600001187983 */ /* 0x000f280000300a00 */
[----:B------:R-:W4:Y:S04]  /*57010*/  LDL.LU.64 R14, [R1+0x1210] ;  /* 0x00121000010e7983 */ /* 0x000f280000300a00 */
[----:B------:R-:W4:Y:S04]  /*57020*/  LDL.LU.64 R18, [R1+0x1208] ;  /* 0x0012080001127983 */ /* 0x000f280000300a00 */
[----:B------:R-:W4:Y:S04]  /*57030*/  LDL.LU.64 R28, [R1+0x11c8] ;  /* 0x0011c800011c7983 */ /* 0x000f280000300a00 */
[----:B------:R-:W2:Y:S01]  /*57040*/  LDL.LU.64 R6, [R1+0x1500] ;  /* 0x0015000001067983 */ /* 0x000ea20000300a00 */
[----:B------:R-:W-:-:S04]  /*57050*/  LOP3.LUT P5, RZ, R11, 0x80000, RZ, 0xc0, !PT ;  /* 0x000800000bff7812 */ /* 0x000fc800078ac0ff */
[----:B------:R-:W-:Y:S02]  /*57060*/  P2R R3, PR, RZ, 0x20 ;  /* 0x00000020ff037803 */ /* 0x000fe40000000000 */
[----:B------:R-:W-:-:S04]  /*57070*/  LOP3.LUT P5, RZ, R11, 0x100000, RZ, 0xc0, !PT ;  /* 0x001000000bff7812 */ /* 0x000fc800078ac0ff */
[----:B------:R-:W-:Y:S02]  /*57080*/  P2R R4, PR, RZ, 0x20 ;  /* 0x00000020ff047803 */ /* 0x000fe40000000000 */
[----:B------:R-:W-:Y:S02]  /*57090*/  LOP3.LUT P5, RZ, R11, 0x200000, RZ, 0xc0, !PT ;  /* 0x002000000bff7812 */ /* 0x000fe400078ac0ff */
[----:B--2---:R-:W-:-:S11]  /*570a0*/  PRMT R2, R6, 0x7770, RZ ;  /* 0x0000777006027816 */ /* 0x004fd600000000ff */
[----:B------:R0:W-:Y:S04]  /*570b0*/  @P5 STG.E.U8 desc[UR32][R16.64], R2 ;  /* 0x0000000210005986 */ /* 0x0001e8000c101120 */
[----:B0-----:R-:W2:Y:S01]  /*570c0*/  LDL.LU.64 R16, [R1+0x14f8] ;  /* 0x0014f80001107983 */ /* 0x001ea20000300a00 */
[----:B------:R-:W-:Y:S02]  /*570d0*/  ISETP.NE.AND P5, PT, R4, RZ, PT ;  /* 0x000000ff0400720c */ /* 0x000fe40003fa5270 */
[----:B------:R-:W-:-:S11]  /*570e0*/  PRMT R4, R6, 0x7771, RZ ;  /* 0x0000777106047816 */ /* 0x000fd600000000ff */
[----:B--2---:R0:W-:Y:S04]  /*570f0*/  @P5 STG.E.U8 desc[UR32][R16.64], R4 ;  /* 0x0000000410005986 */ /* 0x0041e8000c101120 */
[----:B0-----:R-:W2:Y:S01]  /*57100*/  LDL.LU.64 R16, [R1+0x14f0] ;  /* 0x0014f00001107983 */ /* 0x001ea20000300a00 */
[----:B------:R-:W-:Y:S02]  /*57110*/  ISETP.NE.AND P5, PT, R3, RZ, PT ;  /* 0x000000ff0300720c */ /* 0x000fe40003fa5270 */
[C---:B------:R-:W-:Y:S02]  /*57120*/  PRMT R3, R6.reuse, 0x7772, RZ ;  /* 0x0000777206037816 */ /* 0x040fe400000000ff */
[----:B------:R-:W-:Y:S02]  /*57130*/  LOP3.LUT P6, RZ, R11, 0x40000, RZ, 0xc0, !PT ;  /* 0x000400000bff7812 */ /* 0x000fe400078cc0ff */
[----:B------:R-:W-:-:S02]  /*57140*/  PRMT R6, R6, 0x7773, RZ ;  /* 0x0000777306067816 */ /* 0x000fc400000000ff */
[----:B---3--:R-:W-:Y:S02]  /*57150*/  PRMT R5, R9, 0x7770, RZ ;  /* 0x0000777009057816 */ /* 0x008fe400000000ff */
[----:B------:R-:W-:Y:S02]  /*57160*/  LOP3.LUT P4, RZ, R11, 0x10000, RZ, 0xc0, !PT ;  /* 0x000100000bff7812 */ /* 0x000fe4000788c0ff */
[C---:B------:R-:W-:Y:S02]  /*57170*/  LOP3.LUT P3, RZ, R0.reuse, 0x800000, RZ, 0xc0, !PT ;  /* 0x0080000000ff7812 */ /* 0x040fe4000786c0ff */
[C---:B------:R-:W-:Y:S02]  /*57180*/  LOP3.LUT P2, RZ, R0.reuse, 0x400000, RZ, 0xc0, !PT ;  /* 0x0040000000ff7812 */ /* 0x040fe4000784c0ff */
[C---:B------:R-:W-:Y:S02]  /*57190*/  LOP3.LUT P1, RZ, R0.reuse, 0x200000, RZ, 0xc0, !PT ;  /* 0x0020000000ff7812 */ /* 0x040fe4000782c0ff */
[----:B------:R-:W-:-:S02]  /*571a0*/  LOP3.LUT P0, RZ, R0, 0x100000, RZ, 0xc0, !PT ;  /* 0x0010000000ff7812 */ /* 0x000fc4000780c0ff */
[C---:B------:R-:W-:Y:S02]  /*571b0*/  PRMT R8, R9.reuse, 0x7772, RZ ;  /* 0x0000777209087816 */ /* 0x040fe400000000ff */
[----:B------:R-:W-:Y:S02]  /*571c0*/  PRMT R2, R9, 0x7773, RZ ;  /* 0x0000777309027816 */ /* 0x000fe400000000ff */
[C---:B------:R-:W-:Y:S02]  /*571d0*/  PRMT R4, R7.reuse, 0x7771, RZ ;  /* 0x0000777107047816 */ /* 0x040fe400000000ff */
[----:B------:R-:W-:Y:S01]  /*571e0*/  PRMT R10, R7, 0x7772, RZ ;  /* 0x00007772070a7816 */ /* 0x000fe200000000ff */
[----:B--2---:R0:W-:Y:S01]  /*571f0*/  @P5 STG.E.U8 desc[UR32][R16.64], R3 ;  /* 0x0000000310005986 */ /* 0x0041e2000c101120 */
[----:B------:R-:W-:-:S13]  /*57200*/  LOP3.LUT P5, RZ, R0, 0x2000000, RZ, 0xc0, !PT ;  /* 0x0200000000ff7812 */ /* 0x000fda00078ac0ff */
[----:B------:R0:W-:Y:S01]  /*57210*/  @P5 STG.E.U8 desc[UR32][R22.64], R6 ;  /* 0x0000000616005986 */ /* 0x0001e2000c101120 */
[----:B------:R-:W-:-:S03]  /*57220*/  LOP3.LUT P5, RZ, R11, 0x20000, RZ, 0xc0, !PT ;  /* 0x000200000bff7812 */ /* 0x000fc600078ac0ff */
[----:B----4-:R0:W-:Y:S01]  /*57230*/  @P6 STG.E.U8 desc[UR32][R26.64], R5 ;  /* 0x000000051a006986 */ /* 0x0101e2000c101120 */
[----:B------:R-:W-:Y:S02]  /*57240*/  LOP3.LUT P6, RZ, R0, 0x1000000, RZ, 0xc0, !PT ;  /* 0x0100000000ff7812 */ /* 0x000fe400078cc0ff */
[----:B------:R-:W-:Y:S02]  /*57250*/  PRMT R0, R9, 0x7771, RZ ;  /* 0x0000777109007816 */ /* 0x000fe400000000ff */
[----:B------:R-:W-:-:S05]  /*57260*/  PRMT R9, R7, 0x7770, RZ ;  /* 0x0000777007097816 */ /* 0x000fca00000000ff */
[----:B------:R0:W-:Y:S04]  /*57270*/  @P5 STG.E.U8 desc[UR32][R12.64], R0 ;  /* 0x000000000c005986 */ /* 0x0001e8000c101120 */
[----:B------:R0:W-:Y:S04]  /*57280*/  @P4 STG.E.U8 desc[UR32][R20.64], R8 ;  /* 0x0000000814004986 */ /* 0x0001e8000c101120 */
[----:B------:R0:W-:Y:S04]  /*57290*/  @P6 STG.E.U8 desc[UR32][R24.64], R2 ;  /* 0x0000000218006986 */ /* 0x0001e8000c101120 */
[----:B------:R0:W-:Y:S04]  /*572a0*/  @P3 STG.E.U8 desc[UR32][R14.64], R9 ;  /* 0x000000090e003986 */ /* 0x0001e8000c101120 */
[----:B------:R0:W-:Y:S01]  /*572b0*/  @P2 STG.E.U8 desc[UR32][R18.64], R4 ;  /* 0x0000000412002986 */ /* 0x0001e2000c101120 */
[----:B------:R-:W-:-:S03]  /*572c0*/  PRMT R7, R7, 0x7773, RZ ;  /* 0x0000777307077816 */ /* 0x000fc600000000ff */
[----:B------:R0:W-:Y:S01]  /*572d0*/  @P1 STG.E.U8 desc[UR32][R28.64], R10 ;  /* 0x0000000a1c001986 */ /* 0x0001e2000c101120 */
[----:B------:R-:W-:Y:S05]  /*572e0*/  @!P0 EXIT ;  /* 0x000000000000894d */ /* 0x000fea0003800000 */
[----:B0-----:R-:W2:Y:S04]  /*572f0*/  LDL.LU.64 R28, [R1+0x10f0] ;  /* 0x0010f000011c7983 */ /* 0x001ea80000300a00 */
[----:B--2---:R-:W-:Y:S01]  /*57300*/  STG.E.U8 desc[UR32][R28.64], R7 ;  /* 0x000000071c007986 */ /* 0x004fe2000c101120 */
[----:B------:R-:W-:Y:S05]  /*57310*/  EXIT ;  /* 0x000000000000794d */ /* 0x000fea0003800000 */
.L_x_3:
[----:B------:R-:W-:-:S00]  /*57320*/  BRA `(.L_x_3) ;  /* 0xfffffffc00fc7947 */ /* 0x000fc0000383ffff */
[----:B------:R-:W-:-:S00]  /*57330*/  NOP ;  /* 0x0000000000007918 */ /* 0x000fc00000000000 */
        /* <DEDUP_REMOVED lines=12> */
.L_x_4:


//--------------------- .nv.shared.matmul_kernel  --------------------------
	.section	.nv.shared.matmul_kernel,"aw",@nobits
	.sectionflags	@""
	.align	16
	.zero		1024


//--------------------- .nv.shared.reserved.0     --------------------------
	.section	.nv.shared.reserved.0,"aw",@nobits
	.weak		__nv_reservedSMEM_offset_0_alias
	.size		__nv_reservedSMEM_offset_0_alias, 0, 0
	.other		__nv_reservedSMEM_offset_0_alias,@"STO_CUDA_RESERVED_SHARED STV_DEFAULT"
__nv_reservedSMEM_offset_0_alias:
	.zero		0


//--------------------- .nv.constant0.matmul_kernel --------------------------
	.section	.nv.constant0.matmul_kernel,"a",@progbits
	.sectionflags	@""
	.align	4
.nv.constant0.matmul_kernel:
	.zero		608


//--------------------- SYMBOLS --------------------------

	.type		.nv.reservedSmem.offset0,@object
	.size		.nv.reservedSmem.offset0,0x4
